	.target	sm_103a

	.elftype	@"ET_EXEC"


//--------------------- .note.nv.tkinfo           --------------------------
	.section	.note.nv.tkinfo,"",@"SHT_NOTE"
	.sectionflags	@"SHF_NOTE_NV_TKINFO"
	.tkinfo
        /*0018*/ 	.word	0x00000002
        /*0030*/ 	.string	""
        /*0030*/ 	.string	"ptxas"
        /*0030*/ 	.string	"Cuda compilation tools, release 13.0, V13.0.88"
        /*0030*/ 	.string	"Build cuda_13.0.r13.0/compiler.36424714_0"
        /*0030*/ 	.string	"-arch sm_103a -m 64 "



//--------------------- .note.nv.cuinfo           --------------------------
	.section	.note.nv.cuinfo,"",@"SHT_NOTE"
	.sectionflags	@"SHF_NOTE_NV_CUINFO"
        /*0018*/ 	.short	0x0002
        /*001a*/ 	.short	0x0067
        /*001c*/ 	.short	0x0082
	.zero		2


//--------------------- .nv.info                  --------------------------
	.section	.nv.info,"",@"SHT_CUDA_INFO"
	.align	4


	//----- nvinfo : EIATTR_REGCOUNT
	.align		4
        /*0000*/ 	.byte	0x04, 0x2f
        /*0002*/ 	.short	(.L_38 - .L_37)
	.align		4
.L_37:
        /*0004*/ 	.word	index@(_ZN2at6native54_GLOBAL__N__3a6f1fcb_21_DistributionNormal_cu_0c5b6e8543distribution_elementwise_grid_stride_kernelIdLi2EZNS0_9templates4cuda20normal_and_transformIddPNS_17CUDAGeneratorImplEZZZNS4_13normal_kernelIS7_EEvRKNS_10TensorBaseEddT_ENKUlvE_clEvENKUlvE_clEvEUldE_EEvRNS_18TensorIteratorBaseET1_T2_EUlP24curandStatePhilox4_32_10E_ZNS1_27distribution_nullary_kernelIdd7double2S7_SM_SF_EEvSH_SJ_RKT3_T4_EUlidE_EEvlNS_15PhiloxCudaStateESI_SJ_)
        /*0008*/ 	.word	0x0000003e


	//----- nvinfo : EIATTR_FRAME_SIZE
	.align		4
.L_38:
        /*000c*/ 	.byte	0x04, 0x11
        /*000e*/ 	.short	(.L_40 - .L_39)
	.align		4
.L_39:
        /*0010*/ 	.word	index@($__internal_23_$__cuda_sm20_dsqrt_rn_f64_mediumpath_v1)
        /*0014*/ 	.word	0x00000000


	//----- nvinfo : EIATTR_FRAME_SIZE
	.align		4
.L_40:
        /*0018*/ 	.byte	0x04, 0x11
        /*001a*/ 	.short	(.L_42 - .L_41)
	.align		4
.L_41:
        /*001c*/ 	.word	index@($__internal_22_$__cuda_sm20_div_s64)
        /*0020*/ 	.word	0x00000000


	//----- nvinfo : EIATTR_FRAME_SIZE
	.align		4
.L_42:
        /*0024*/ 	.byte	0x04, 0x11
        /*0026*/ 	.short	(.L_44 - .L_43)
	.align		4
.L_43:
        /*0028*/ 	.word	index@(_ZN2at6native54_GLOBAL__N__3a6f1fcb_21_DistributionNormal_cu_0c5b6e8543distribution_elementwise_grid_stride_kernelIdLi2EZNS0_9templates4cuda20normal_and_transformIddPNS_17CUDAGeneratorImplEZZZNS4_13normal_kernelIS7_EEvRKNS_10TensorBaseEddT_ENKUlvE_clEvENKUlvE_clEvEUldE_EEvRNS_18TensorIteratorBaseET1_T2_EUlP24curandStatePhilox4_32_10E_ZNS1_27distribution_nullary_kernelIdd7double2S7_SM_SF_EEvSH_SJ_RKT3_T4_EUlidE_EEvlNS_15PhiloxCudaStateESI_SJ_)
        /*002c*/ 	.word	0x00000000


	//----- nvinfo : EIATTR_REGCOUNT
	.align		4
.L_44:
        /*0030*/ 	.byte	0x04, 0x2f
        /*0032*/ 	.short	(.L_46 - .L_45)
	.align		4
.L_45:
        /*0034*/ 	.word	index@(_ZN2at6native54_GLOBAL__N__3a6f1fcb_21_DistributionNormal_cu_0c5b6e8543distribution_elementwise_grid_stride_kernelIdLi2EZNS0_9templates4cuda20normal_and_transformIddPNS_17CUDAGeneratorImplEZZZNS4_13normal_kernelIS7_EEvRKNS_10TensorBaseEddT_ENKUlvE_clEvENKUlvE_clEvEUldE_EEvRNS_18TensorIteratorBaseET1_T2_EUlP24curandStatePhilox4_32_10E_ZNS1_27distribution_nullary_kernelIdd7double2S7_SM_SF_EEvSH_SJ_RKT3_T4_EUlidE0_EEvlNS_15PhiloxCudaStateESI_SJ_)
        /*0038*/ 	.word	0x0000003c


	//----- nvinfo : EIATTR_FRAME_SIZE
	.align		4
.L_46:
        /*003c*/ 	.byte	0x04, 0x11
        /*003e*/ 	.short	(.L_48 - .L_47)
	.align		4
.L_47:
        /*0040*/ 	.word	index@($__internal_21_$__cuda_sm20_dsqrt_rn_f64_mediumpath_v1)
        /*0044*/ 	.word	0x00000000


	//----- nvinfo : EIATTR_FRAME_SIZE
	.align		4
.L_48:
        /*0048*/ 	.byte	0x04, 0x11
        /*004a*/ 	.short	(.L_50 - .L_49)
	.align		4
.L_49:
        /*004c*/ 	.word	index@($__internal_20_$__cuda_sm20_div_s64)
        /*0050*/ 	.word	0x00000000


	//----- nvinfo : EIATTR_FRAME_SIZE
	.align		4
.L_50:
        /*0054*/ 	.byte	0x04, 0x11
        /*0056*/ 	.short	(.L_52 - .L_51)
	.align		4
.L_51:
        /*0058*/ 	.word	index@(_ZN2at6native54_GLOBAL__N__3a6f1fcb_21_DistributionNormal_cu_0c5b6e8543distribution_elementwise_grid_stride_kernelIdLi2EZNS0_9templates4cuda20normal_and_transformIddPNS_17CUDAGeneratorImplEZZZNS4_13normal_kernelIS7_EEvRKNS_10TensorBaseEddT_ENKUlvE_clEvENKUlvE_clEvEUldE_EEvRNS_18TensorIteratorBaseET1_T2_EUlP24curandStatePhilox4_32_10E_ZNS1_27distribution_nullary_kernelIdd7double2S7_SM_SF_EEvSH_SJ_RKT3_T4_EUlidE0_EEvlNS_15PhiloxCudaStateESI_SJ_)
        /*005c*/ 	.word	0x00000000


	//----- nvinfo : EIATTR_REGCOUNT
	.align		4
.L_52:
        /*0060*/ 	.byte	0x04, 0x2f
        /*0062*/ 	.short	(.L_54 - .L_53)
	.align		4
.L_53:
        /*0064*/ 	.word	index@(_ZN2at6native54_GLOBAL__N__3a6f1fcb_21_DistributionNormal_cu_0c5b6e8543distribution_elementwise_grid_stride_kernelIdLi2EZNS0_9templates4cuda20normal_and_transformIddPNS_17CUDAGeneratorImplEZZZNS4_13normal_kernelIS7_EEvRKNS_10TensorBaseEddT_ENKUlvE_clEvENKUlvE_clEvEUldE_EEvRNS_18TensorIteratorBaseET1_T2_EUlP24curandStatePhilox4_32_10E0_ZNS1_27distribution_nullary_kernelIdd6float4S7_SM_SF_EEvSH_SJ_RKT3_T4_EUlidE_EEvlNS_15PhiloxCudaStateESI_SJ_)
        /*0068*/ 	.word	0x00000035


	//----- nvinfo : EIATTR_FRAME_SIZE
	.align		4
.L_54:
        /*006c*/ 	.byte	0x04, 0x11
        /*006e*/ 	.short	(.L_56 - .L_55)
	.align		4
.L_55:
        /*0070*/ 	.word	index@($__internal_19_$__cuda_sm20_div_s64)
        /*0074*/ 	.word	0x00000000


	//----- nvinfo : EIATTR_FRAME_SIZE
	.align		4
.L_56:
        /*0078*/ 	.byte	0x04, 0x11
        /*007a*/ 	.short	(.L_58 - .L_57)
	.align		4
.L_57:
        /*007c*/ 	.word	index@(_ZN2at6native54_GLOBAL__N__3a6f1fcb_21_DistributionNormal_cu_0c5b6e8543distribution_elementwise_grid_stride_kernelIdLi2EZNS0_9templates4cuda20normal_and_transformIddPNS_17CUDAGeneratorImplEZZZNS4_13normal_kernelIS7_EEvRKNS_10TensorBaseEddT_ENKUlvE_clEvENKUlvE_clEvEUldE_EEvRNS_18TensorIteratorBaseET1_T2_EUlP24curandStatePhilox4_32_10E0_ZNS1_27distribution_nullary_kernelIdd6float4S7_SM_SF_EEvSH_SJ_RKT3_T4_EUlidE_EEvlNS_15PhiloxCudaStateESI_SJ_)
        /*0080*/ 	.word	0x00000000


	//----- nvinfo : EIATTR_REGCOUNT
	.align		4
.L_58:
        /*0084*/ 	.byte	0x04, 0x2f
        /*0086*/ 	.short	(.L_60 - .L_59)
	.align		4
.L_59:
        /*0088*/ 	.word	index@(_ZN2at6native54_GLOBAL__N__3a6f1fcb_21_DistributionNormal_cu_0c5b6e8543distribution_elementwise_grid_stride_kernelIdLi2EZNS0_9templates4cuda20normal_and_transformIddPNS_17CUDAGeneratorImplEZZZNS4_13normal_kernelIS7_EEvRKNS_10TensorBaseEddT_ENKUlvE_clEvENKUlvE_clEvEUldE_EEvRNS_18TensorIteratorBaseET1_T2_EUlP24curandStatePhilox4_32_10E0_ZNS1_27distribution_nullary_kernelIdd6float4S7_SM_SF_EEvSH_SJ_RKT3_T4_EUlidE0_EEvlNS_15PhiloxCudaStateESI_SJ_)
        /*008c*/ 	.word	0x00000034


	//----- nvinfo : EIATTR_FRAME_SIZE
	.align		4
.L_60:
        /*0090*/ 	.byte	0x04, 0x11
        /*0092*/ 	.short	(.L_62 - .L_61)
	.align		4
.L_61:
        /*0094*/ 	.word	index@($__internal_18_$__cuda_sm20_div_s64)
        /*0098*/ 	.word	0x00000000


	//----- nvinfo : EIATTR_FRAME_SIZE
	.align		4
.L_62:
        /*009c*/ 	.byte	0x04, 0x11
        /*009e*/ 	.short	(.L_64 - .L_63)
	.align		4
.L_63:
        /*00a0*/ 	.word	index@(_ZN2at6native54_GLOBAL__N__3a6f1fcb_21_DistributionNormal_cu_0c5b6e8543distribution_elementwise_grid_stride_kernelIdLi2EZNS0_9templates4cuda20normal_and_transformIddPNS_17CUDAGeneratorImplEZZZNS4_13normal_kernelIS7_EEvRKNS_10TensorBaseEddT_ENKUlvE_clEvENKUlvE_clEvEUldE_EEvRNS_18TensorIteratorBaseET1_T2_EUlP24curandStatePhilox4_32_10E0_ZNS1_27distribution_nullary_kernelIdd6float4S7_SM_SF_EEvSH_SJ_RKT3_T4_EUlidE0_EEvlNS_15PhiloxCudaStateESI_SJ_)
        /*00a4*/ 	.word	0x00000000


	//----- nvinfo : EIATTR_REGCOUNT
	.align		4
.L_64:
        /*00a8*/ 	.byte	0x04, 0x2f
        /*00aa*/ 	.short	(.L_66 - .L_65)
	.align		4
.L_65:
        /*00ac*/ 	.word	index@(_ZN2at6native54_GLOBAL__N__3a6f1fcb_21_DistributionNormal_cu_0c5b6e8543distribution_elementwise_grid_stride_kernelIfLi4EZNS0_9templates4cuda20normal_and_transformIffPNS_17CUDAGeneratorImplEZZZNS4_13normal_kernelIS7_EEvRKNS_10TensorBaseEddT_ENKUlvE_clEvENKUlvE0_clEvEUlfE_EEvRNS_18TensorIteratorBaseET1_T2_EUlP24curandStatePhilox4_32_10E_ZNS1_27distribution_nullary_kernelIff7double2S7_SM_SF_EEvSH_SJ_RKT3_T4_EUlifE_EEvlNS_15PhiloxCudaStateESI_SJ_)
        /*00b0*/ 	.word	0x0000003e


	//----- nvinfo : EIATTR_FRAME_SIZE
	.align		4
.L_66:
        /*00b4*/ 	.byte	0x04, 0x11
        /*00b6*/ 	.short	(.L_68 - .L_67)
	.align		4
.L_67:
        /*00b8*/ 	.word	index@($__internal_17_$__cuda_sm20_dsqrt_rn_f64_mediumpath_v1)
        /*00bc*/ 	.word	0x00000000


	//----- nvinfo : EIATTR_FRAME_SIZE
	.align		4
.L_68:
        /*00c0*/ 	.byte	0x04, 0x11
        /*00c2*/ 	.short	(.L_70 - .L_69)
	.align		4
.L_69:
        /*00c4*/ 	.word	index@($__internal_16_$__cuda_sm20_div_s64)
        /*00c8*/ 	.word	0x00000000


	//----- nvinfo : EIATTR_FRAME_SIZE
	.align		4
.L_70:
        /*00cc*/ 	.byte	0x04, 0x11
        /*00ce*/ 	.short	(.L_72 - .L_71)
	.align		4
.L_71:
        /*00d0*/ 	.word	index@(_ZN2at6native54_GLOBAL__N__3a6f1fcb_21_DistributionNormal_cu_0c5b6e8543distribution_elementwise_grid_stride_kernelIfLi4EZNS0_9templates4cuda20normal_and_transformIffPNS_17CUDAGeneratorImplEZZZNS4_13normal_kernelIS7_EEvRKNS_10TensorBaseEddT_ENKUlvE_clEvENKUlvE0_clEvEUlfE_EEvRNS_18TensorIteratorBaseET1_T2_EUlP24curandStatePhilox4_32_10E_ZNS1_27distribution_nullary_kernelIff7double2S7_SM_SF_EEvSH_SJ_RKT3_T4_EUlifE_EEvlNS_15PhiloxCudaStateESI_SJ_)
        /*00d4*/ 	.word	0x00000000


	//----- nvinfo : EIATTR_REGCOUNT
	.align		4
.L_72:
        /*00d8*/ 	.byte	0x04, 0x2f
        /*00da*/ 	.short	(.L_74 - .L_73)
	.align		4
.L_73:
        /*00dc*/ 	.word	index@(_ZN2at6native54_GLOBAL__N__3a6f1fcb_21_DistributionNormal_cu_0c5b6e8543distribution_elementwise_grid_stride_kernelIfLi4EZNS0_9templates4cuda20normal_and_transformIffPNS_17CUDAGeneratorImplEZZZNS4_13normal_kernelIS7_EEvRKNS_10TensorBaseEddT_ENKUlvE_clEvENKUlvE0_clEvEUlfE_EEvRNS_18TensorIteratorBaseET1_T2_EUlP24curandStatePhilox4_32_10E_ZNS1_27distribution_nullary_kernelIff7double2S7_SM_SF_EEvSH_SJ_RKT3_T4_EUlifE0_EEvlNS_15PhiloxCudaStateESI_SJ_)
        /*00e0*/ 	.word	0x0000003c


	//----- nvinfo : EIATTR_FRAME_SIZE
	.align		4
.L_74:
        /*00e4*/ 	.byte	0x04, 0x11
        /*00e6*/ 	.short	(.L_76 - .L_75)
	.align		4
.L_75:
        /*00e8*/ 	.word	index@($__internal_15_$__cuda_sm20_dsqrt_rn_f64_mediumpath_v1)
        /*00ec*/ 	.word	0x00000000


	//----- nvinfo : EIATTR_FRAME_SIZE
	.align		4
.L_76:
        /*00f0*/ 	.byte	0x04, 0x11
        /*00f2*/ 	.short	(.L_78 - .L_77)
	.align		4
.L_77:
        /*00f4*/ 	.word	index@($__internal_14_$__cuda_sm20_div_s64)
        /*00f8*/ 	.word	0x00000000


	//----- nvinfo : EIATTR_FRAME_SIZE
	.align		4
.L_78:
        /*00fc*/ 	.byte	0x04, 0x11
        /*00fe*/ 	.short	(.L_80 - .L_79)
	.align		4
.L_79:
        /*0100*/ 	.word	index@(_ZN2at6native54_GLOBAL__N__3a6f1fcb_21_DistributionNormal_cu_0c5b6e8543distribution_elementwise_grid_stride_kernelIfLi4EZNS0_9templates4cuda20normal_and_transformIffPNS_17CUDAGeneratorImplEZZZNS4_13normal_kernelIS7_EEvRKNS_10TensorBaseEddT_ENKUlvE_clEvENKUlvE0_clEvEUlfE_EEvRNS_18TensorIteratorBaseET1_T2_EUlP24curandStatePhilox4_32_10E_ZNS1_27distribution_nullary_kernelIff7double2S7_SM_SF_EEvSH_SJ_RKT3_T4_EUlifE0_EEvlNS_15PhiloxCudaStateESI_SJ_)
        /*0104*/ 	.word	0x00000000


	//----- nvinfo : EIATTR_REGCOUNT
	.align		4
.L_80:
        /*0108*/ 	.byte	0x04, 0x2f
        /*010a*/ 	.short	(.L_82 - .L_81)
	.align		4
.L_81:
        /*010c*/ 	.word	index@(_ZN2at6native54_GLOBAL__N__3a6f1fcb_21_DistributionNormal_cu_0c5b6e8543distribution_elementwise_grid_stride_kernelIfLi4EZNS0_9templates4cuda20normal_and_transformIffPNS_17CUDAGeneratorImplEZZZNS4_13normal_kernelIS7_EEvRKNS_10TensorBaseEddT_ENKUlvE_clEvENKUlvE0_clEvEUlfE_EEvRNS_18TensorIteratorBaseET1_T2_EUlP24curandStatePhilox4_32_10E0_ZNS1_27distribution_nullary_kernelIff6float4S7_SM_SF_EEvSH_SJ_RKT3_T4_EUlifE_EEvlNS_15PhiloxCudaStateESI_SJ_)
        /*0110*/ 	.word	0x00000037


	//----- nvinfo : EIATTR_FRAME_SIZE
	.align		4
.L_82:
        /*0114*/ 	.byte	0x04, 0x11
        /*0116*/ 	.short	(.L_84 - .L_83)
	.align		4
.L_83:
        /*0118*/ 	.word	index@($__internal_13_$__cuda_sm20_div_s64)
        /*011c*/ 	.word	0x00000000


	//----- nvinfo : EIATTR_FRAME_SIZE
	.align		4
.L_84:
        /*0120*/ 	.byte	0x04, 0x11
        /*0122*/ 	.short	(.L_86 - .L_85)
	.align		4
.L_85:
        /*0124*/ 	.word	index@(_ZN2at6native54_GLOBAL__N__3a6f1fcb_21_DistributionNormal_cu_0c5b6e8543distribution_elementwise_grid_stride_kernelIfLi4EZNS0_9templates4cuda20normal_and_transformIffPNS_17CUDAGeneratorImplEZZZNS4_13normal_kernelIS7_EEvRKNS_10TensorBaseEddT_ENKUlvE_clEvENKUlvE0_clEvEUlfE_EEvRNS_18TensorIteratorBaseET1_T2_EUlP24curandStatePhilox4_32_10E0_ZNS1_27distribution_nullary_kernelIff6float4S7_SM_SF_EEvSH_SJ_RKT3_T4_EUlifE_EEvlNS_15PhiloxCudaStateESI_SJ_)
        /*0128*/ 	.word	0x00000000


	//----- nvinfo : EIATTR_REGCOUNT
	.align		4
.L_86:
        /*012c*/ 	.byte	0x04, 0x2f
        /*012e*/ 	.short	(.L_88 - .L_87)
	.align		4
.L_87:
        /*0130*/ 	.word	index@(_ZN2at6native54_GLOBAL__N__3a6f1fcb_21_DistributionNormal_cu_0c5b6e8543distribution_elementwise_grid_stride_kernelIfLi4EZNS0_9templates4cuda20normal_and_transformIffPNS_17CUDAGeneratorImplEZZZNS4_13normal_kernelIS7_EEvRKNS_10TensorBaseEddT_ENKUlvE_clEvENKUlvE0_clEvEUlfE_EEvRNS_18TensorIteratorBaseET1_T2_EUlP24curandStatePhilox4_32_10E0_ZNS1_27distribution_nullary_kernelIff6float4S7_SM_SF_EEvSH_SJ_RKT3_T4_EUlifE0_EEvlNS_15PhiloxCudaStateESI_SJ_)
        /*0134*/ 	.word	0x00000038


	//----- nvinfo : EIATTR_FRAME_SIZE
	.align		4
.L_88:
        /*0138*/ 	.byte	0x04, 0x11
        /*013a*/ 	.short	(.L_90 - .L_89)
	.align		4
.L_89:
        /*013c*/ 	.word	index@($__internal_12_$__cuda_sm20_div_s64)
        /*0140*/ 	.word	0x00000000


	//----- nvinfo : EIATTR_FRAME_SIZE
	.align		4
.L_90:
        /*0144*/ 	.byte	0x04, 0x11
        /*0146*/ 	.short	(.L_92 - .L_91)
	.align		4
.L_91:
        /*0148*/ 	.word	index@(_ZN2at6native54_GLOBAL__N__3a6f1fcb_21_DistributionNormal_cu_0c5b6e8543distribution_elementwise_grid_stride_kernelIfLi4EZNS0_9templates4cuda20normal_and_transformIffPNS_17CUDAGeneratorImplEZZZNS4_13normal_kernelIS7_EEvRKNS_10TensorBaseEddT_ENKUlvE_clEvENKUlvE0_clEvEUlfE_EEvRNS_18TensorIteratorBaseET1_T2_EUlP24curandStatePhilox4_32_10E0_ZNS1_27distribution_nullary_kernelIff6float4S7_SM_SF_EEvSH_SJ_RKT3_T4_EUlifE0_EEvlNS_15PhiloxCudaStateESI_SJ_)
        /*014c*/ 	.word	0x00000000


	//----- nvinfo : EIATTR_REGCOUNT
	.align		4
.L_92:
        /*0150*/ 	.byte	0x04, 0x2f
        /*0152*/ 	.short	(.L_94 - .L_93)
	.align		4
.L_93:
        /*0154*/ 	.word	index@(_ZN2at6native54_GLOBAL__N__3a6f1fcb_21_DistributionNormal_cu_0c5b6e8543distribution_elementwise_grid_stride_kernelIfLi4EZNS0_9templates4cuda20normal_and_transformIN3c104HalfEfPNS_17CUDAGeneratorImplEZZZNS4_13normal_kernelIS9_EEvRKNS_10TensorBaseEddT_ENKUlvE_clEvENKUlvE1_clEvEUlfE_EEvRNS_18TensorIteratorBaseET1_T2_EUlP24curandStatePhilox4_32_10E_ZNS1_27distribution_nullary_kernelIS7_f7double2S9_SO_SH_EEvSJ_SL_RKT3_T4_EUlifE_EEvlNS_15PhiloxCudaStateESK_SL_)
        /*0158*/ 	.word	0x0000003e


	//----- nvinfo : EIATTR_FRAME_SIZE
	.align		4
.L_94:
        /*015c*/ 	.byte	0x04, 0x11
        /*015e*/ 	.short	(.L_96 - .L_95)
	.align		4
.L_95:
        /*0160*/ 	.word	index@($__internal_11_$__cuda_sm20_dsqrt_rn_f64_mediumpath_v1)
        /*0164*/ 	.word	0x00000000


	//----- nvinfo : EIATTR_FRAME_SIZE
	.align		4
.L_96:
        /*0168*/ 	.byte	0x04, 0x11
        /*016a*/ 	.short	(.L_98 - .L_97)
	.align		4
.L_97:
        /*016c*/ 	.word	index@($__internal_10_$__cuda_sm20_div_s64)
        /*0170*/ 	.word	0x00000000


	//----- nvinfo : EIATTR_FRAME_SIZE
	.align		4
.L_98:
        /*0174*/ 	.byte	0x04, 0x11
        /*0176*/ 	.short	(.L_100 - .L_99)
	.align		4
.L_99:
        /*0178*/ 	.word	index@(_ZN2at6native54_GLOBAL__N__3a6f1fcb_21_DistributionNormal_cu_0c5b6e8543distribution_elementwise_grid_stride_kernelIfLi4EZNS0_9templates4cuda20normal_and_transformIN3c104HalfEfPNS_17CUDAGeneratorImplEZZZNS4_13normal_kernelIS9_EEvRKNS_10TensorBaseEddT_ENKUlvE_clEvENKUlvE1_clEvEUlfE_EEvRNS_18TensorIteratorBaseET1_T2_EUlP24curandStatePhilox4_32_10E_ZNS1_27distribution_nullary_kernelIS7_f7double2S9_SO_SH_EEvSJ_SL_RKT3_T4_EUlifE_EEvlNS_15PhiloxCudaStateESK_SL_)
        /*017c*/ 	.word	0x00000000


	//----- nvinfo : EIATTR_REGCOUNT
	.align		4
.L_100:
        /*0180*/ 	.byte	0x04, 0x2f
        /*0182*/ 	.short	(.L_102 - .L_101)
	.align		4
.L_101:
        /*0184*/ 	.word	index@(_ZN2at6native54_GLOBAL__N__3a6f1fcb_21_DistributionNormal_cu_0c5b6e8543distribution_elementwise_grid_stride_kernelIfLi4EZNS0_9templates4cuda20normal_and_transformIN3c104HalfEfPNS_17CUDAGeneratorImplEZZZNS4_13normal_kernelIS9_EEvRKNS_10TensorBaseEddT_ENKUlvE_clEvENKUlvE1_clEvEUlfE_EEvRNS_18TensorIteratorBaseET1_T2_EUlP24curandStatePhilox4_32_10E_ZNS1_27distribution_nullary_kernelIS7_f7double2S9_SO_SH_EEvSJ_SL_RKT3_T4_EUlifE0_EEvlNS_15PhiloxCudaStateESK_SL_)
        /*0188*/ 	.word	0x0000003a


	//----- nvinfo : EIATTR_FRAME_SIZE
	.align		4
.L_102:
        /*018c*/ 	.byte	0x04, 0x11
        /*018e*/ 	.short	(.L_104 - .L_103)
	.align		4
.L_103:
        /*0190*/ 	.word	index@($__internal_9_$__cuda_sm20_dsqrt_rn_f64_mediumpath_v1)
        /*0194*/ 	.word	0x00000000


	//----- nvinfo : EIATTR_FRAME_SIZE
	.align		4
.L_104:
        /*0198*/ 	.byte	0x04, 0x11
        /*019a*/ 	.short	(.L_106 - .L_105)
	.align		4
.L_105:
        /*019c*/ 	.word	index@($__internal_8_$__cuda_sm20_div_s64)
        /*01a0*/ 	.word	0x00000000


	//----- nvinfo : EIATTR_FRAME_SIZE
	.align		4
.L_106:
        /*01a4*/ 	.byte	0x04, 0x11
        /*01a6*/ 	.short	(.L_108 - .L_107)
	.align		4
.L_107:
        /*01a8*/ 	.word	index@(_ZN2at6native54_GLOBAL__N__3a6f1fcb_21_DistributionNormal_cu_0c5b6e8543distribution_elementwise_grid_stride_kernelIfLi4EZNS0_9templates4cuda20normal_and_transformIN3c104HalfEfPNS_17CUDAGeneratorImplEZZZNS4_13normal_kernelIS9_EEvRKNS_10TensorBaseEddT_ENKUlvE_clEvENKUlvE1_clEvEUlfE_EEvRNS_18TensorIteratorBaseET1_T2_EUlP24curandStatePhilox4_32_10E_ZNS1_27distribution_nullary_kernelIS7_f7double2S9_SO_SH_EEvSJ_SL_RKT3_T4_EUlifE0_EEvlNS_15PhiloxCudaStateESK_SL_)
        /*01ac*/ 	.word	0x00000000


	//----- nvinfo : EIATTR_REGCOUNT
	.align		4
.L_108:
        /*01b0*/ 	.byte	0x04, 0x2f
        /*01b2*/ 	.short	(.L_110 - .L_109)
	.align		4
.L_109:
        /*01b4*/ 	.word	index@(_ZN2at6native54_GLOBAL__N__3a6f1fcb_21_DistributionNormal_cu_0c5b6e8543distribution_elementwise_grid_stride_kernelIfLi4EZNS0_9templates4cuda20normal_and_transformIN3c104HalfEfPNS_17CUDAGeneratorImplEZZZNS4_13normal_kernelIS9_EEvRKNS_10TensorBaseEddT_ENKUlvE_clEvENKUlvE1_clEvEUlfE_EEvRNS_18TensorIteratorBaseET1_T2_EUlP24curandStatePhilox4_32_10E0_ZNS1_27distribution_nullary_kernelIS7_f6float4S9_SO_SH_EEvSJ_SL_RKT3_T4_EUlifE_EEvlNS_15PhiloxCudaStateESK_SL_)
        /*01b8*/ 	.word	0x00000036


	//----- nvinfo : EIATTR_FRAME_SIZE
	.align		4
.L_110:
        /*01bc*/ 	.byte	0x04, 0x11
        /*01be*/ 	.short	(.L_112 - .L_111)
	.align		4
.L_111:
        /*01c0*/ 	.word	index@($__internal_7_$__cuda_sm20_div_s64)
        /*01c4*/ 	.word	0x00000000


	//----- nvinfo : EIATTR_FRAME_SIZE
	.align		4
.L_112:
        /*01c8*/ 	.byte	0x04, 0x11
        /*01ca*/ 	.short	(.L_114 - .L_113)
	.align		4
.L_113:
        /*01cc*/ 	.word	index@(_ZN2at6native54_GLOBAL__N__3a6f1fcb_21_DistributionNormal_cu_0c5b6e8543distribution_elementwise_grid_stride_kernelIfLi4EZNS0_9templates4cuda20normal_and_transformIN3c104HalfEfPNS_17CUDAGeneratorImplEZZZNS4_13normal_kernelIS9_EEvRKNS_10TensorBaseEddT_ENKUlvE_clEvENKUlvE1_clEvEUlfE_EEvRNS_18TensorIteratorBaseET1_T2_EUlP24curandStatePhilox4_32_10E0_ZNS1_27distribution_nullary_kernelIS7_f6float4S9_SO_SH_EEvSJ_SL_RKT3_T4_EUlifE_EEvlNS_15PhiloxCudaStateESK_SL_)
        /*01d0*/ 	.word	0x00000000


	//----- nvinfo : EIATTR_REGCOUNT
	.align		4
.L_114:
        /*01d4*/ 	.byte	0x04, 0x2f
        /*01d6*/ 	.short	(.L_116 - .L_115)
	.align		4
.L_115:
        /*01d8*/ 	.word	index@(_ZN2at6native54_GLOBAL__N__3a6f1fcb_21_DistributionNormal_cu_0c5b6e8543distribution_elementwise_grid_stride_kernelIfLi4EZNS0_9templates4cuda20normal_and_transformIN3c104HalfEfPNS_17CUDAGeneratorImplEZZZNS4_13normal_kernelIS9_EEvRKNS_10TensorBaseEddT_ENKUlvE_clEvENKUlvE1_clEvEUlfE_EEvRNS_18TensorIteratorBaseET1_T2_EUlP24curandStatePhilox4_32_10E0_ZNS1_27distribution_nullary_kernelIS7_f6float4S9_SO_SH_EEvSJ_SL_RKT3_T4_EUlifE0_EEvlNS_15PhiloxCudaStateESK_SL_)
        /*01dc*/ 	.word	0x0000003e


	//----- nvinfo : EIATTR_FRAME_SIZE
	.align		4
.L_116:
        /*01e0*/ 	.byte	0x04, 0x11
        /*01e2*/ 	.short	(.L_118 - .L_117)
	.align		4
.L_117:
        /*01e4*/ 	.word	index@($__internal_6_$__cuda_sm20_div_s64)
        /*01e8*/ 	.word	0x00000000


	//----- nvinfo : EIATTR_FRAME_SIZE
	.align		4
.L_118:
        /*01ec*/ 	.byte	0x04, 0x11
        /*01ee*/ 	.short	(.L_120 - .L_119)
	.align		4
.L_119:
        /*01f0*/ 	.word	index@(_ZN2at6native54_GLOBAL__N__3a6f1fcb_21_DistributionNormal_cu_0c5b6e8543distribution_elementwise_grid_stride_kernelIfLi4EZNS0_9templates4cuda20normal_and_transformIN3c104HalfEfPNS_17CUDAGeneratorImplEZZZNS4_13normal_kernelIS9_EEvRKNS_10TensorBaseEddT_ENKUlvE_clEvENKUlvE1_clEvEUlfE_EEvRNS_18TensorIteratorBaseET1_T2_EUlP24curandStatePhilox4_32_10E0_ZNS1_27distribution_nullary_kernelIS7_f6float4S9_SO_SH_EEvSJ_SL_RKT3_T4_EUlifE0_EEvlNS_15PhiloxCudaStateESK_SL_)
        /*01f4*/ 	.word	0x00000000


	//----- nvinfo : EIATTR_REGCOUNT
	.align		4
.L_120:
        /*01f8*/ 	.byte	0x04, 0x2f
        /*01fa*/ 	.short	(.L_122 - .L_121)
	.align		4
.L_121:
        /*01fc*/ 	.word	index@(_ZN2at6native54_GLOBAL__N__3a6f1fcb_21_DistributionNormal_cu_0c5b6e8543distribution_elementwise_grid_stride_kernelIfLi4EZNS0_9templates4cuda20normal_and_transformIN3c108BFloat16EfPNS_17CUDAGeneratorImplEZZZNS4_13normal_kernelIS9_EEvRKNS_10TensorBaseEddT_ENKUlvE_clEvENKUlvE2_clEvEUlfE_EEvRNS_18TensorIteratorBaseET1_T2_EUlP24curandStatePhilox4_32_10E_ZNS1_27distribution_nullary_kernelIS7_f7double2S9_SO_SH_EEvSJ_SL_RKT3_T4_EUlifE_EEvlNS_15PhiloxCudaStateESK_SL_)
        /*0200*/ 	.word	0x0000003e


	//----- nvinfo : EIATTR_FRAME_SIZE
	.align		4
.L_122:
        /*0204*/ 	.byte	0x04, 0x11
        /*0206*/ 	.short	(.L_124 - .L_123)
	.align		4
.L_123:
        /*0208*/ 	.word	index@($__internal_5_$__cuda_sm20_dsqrt_rn_f64_mediumpath_v1)
        /*020c*/ 	.word	0x00000000


	//----- nvinfo : EIATTR_FRAME_SIZE
	.align		4
.L_124:
        /*0210*/ 	.byte	0x04, 0x11
        /*0212*/ 	.short	(.L_126 - .L_125)
	.align		4
.L_125:
        /*0214*/ 	.word	index@($__internal_4_$__cuda_sm20_div_s64)
        /*0218*/ 	.word	0x00000000


	//----- nvinfo : EIATTR_FRAME_SIZE
	.align		4
.L_126:
        /*021c*/ 	.byte	0x04, 0x11
        /*021e*/ 	.short	(.L_128 - .L_127)
	.align		4
.L_127:
        /*0220*/ 	.word	index@(_ZN2at6native54_GLOBAL__N__3a6f1fcb_21_DistributionNormal_cu_0c5b6e8543distribution_elementwise_grid_stride_kernelIfLi4EZNS0_9templates4cuda20normal_and_transformIN3c108BFloat16EfPNS_17CUDAGeneratorImplEZZZNS4_13normal_kernelIS9_EEvRKNS_10TensorBaseEddT_ENKUlvE_clEvENKUlvE2_clEvEUlfE_EEvRNS_18TensorIteratorBaseET1_T2_EUlP24curandStatePhilox4_32_10E_ZNS1_27distribution_nullary_kernelIS7_f7double2S9_SO_SH_EEvSJ_SL_RKT3_T4_EUlifE_EEvlNS_15PhiloxCudaStateESK_SL_)
        /*0224*/ 	.word	0x00000000


	//----- nvinfo : EIATTR_REGCOUNT
	.align		4
.L_128:
        /*0228*/ 	.byte	0x04, 0x2f
        /*022a*/ 	.short	(.L_130 - .L_129)
	.align		4
.L_129:
        /*022c*/ 	.word	index@(_ZN2at6native54_GLOBAL__N__3a6f1fcb_21_DistributionNormal_cu_0c5b6e8543distribution_elementwise_grid_stride_kernelIfLi4EZNS0_9templates4cuda20normal_and_transformIN3c108BFloat16EfPNS_17CUDAGeneratorImplEZZZNS4_13normal_kernelIS9_EEvRKNS_10TensorBaseEddT_ENKUlvE_clEvENKUlvE2_clEvEUlfE_EEvRNS_18TensorIteratorBaseET1_T2_EUlP24curandStatePhilox4_32_10E_ZNS1_27distribution_nullary_kernelIS7_f7double2S9_SO_SH_EEvSJ_SL_RKT3_T4_EUlifE0_EEvlNS_15PhiloxCudaStateESK_SL_)
        /*0230*/ 	.word	0x0000003a


	//----- nvinfo : EIATTR_FRAME_SIZE
	.align		4
.L_130:
        /*0234*/ 	.byte	0x04, 0x11
        /*0236*/ 	.short	(.L_132 - .L_131)
	.align		4
.L_131:
        /*0238*/ 	.word	index@($__internal_3_$__cuda_sm20_dsqrt_rn_f64_mediumpath_v1)
        /*023c*/ 	.word	0x00000000


	//----- nvinfo : EIATTR_FRAME_SIZE
	.align		4
.L_132:
        /*0240*/ 	.byte	0x04, 0x11
        /*0242*/ 	.short	(.L_134 - .L_133)
	.align		4
.L_133:
        /*0244*/ 	.word	index@($__internal_2_$__cuda_sm20_div_s64)
        /*0248*/ 	.word	0x00000000


	//----- nvinfo : EIATTR_FRAME_SIZE
	.align		4
.L_134:
        /*024c*/ 	.byte	0x04, 0x11
        /*024e*/ 	.short	(.L_136 - .L_135)
	.align		4
.L_135:
        /*0250*/ 	.word	index@(_ZN2at6native54_GLOBAL__N__3a6f1fcb_21_DistributionNormal_cu_0c5b6e8543distribution_elementwise_grid_stride_kernelIfLi4EZNS0_9templates4cuda20normal_and_transformIN3c108BFloat16EfPNS_17CUDAGeneratorImplEZZZNS4_13normal_kernelIS9_EEvRKNS_10TensorBaseEddT_ENKUlvE_clEvENKUlvE2_clEvEUlfE_EEvRNS_18TensorIteratorBaseET1_T2_EUlP24curandStatePhilox4_32_10E_ZNS1_27distribution_nullary_kernelIS7_f7double2S9_SO_SH_EEvSJ_SL_RKT3_T4_EUlifE0_EEvlNS_15PhiloxCudaStateESK_SL_)
        /*0254*/ 	.word	0x00000000


	//----- nvinfo : EIATTR_REGCOUNT
	.align		4
.L_136:
        /*0258*/ 	.byte	0x04, 0x2f
        /*025a*/ 	.short	(.L_138 - .L_137)
	.align		4
.L_137:
        /*025c*/ 	.word	index@(_ZN2at6native54_GLOBAL__N__3a6f1fcb_21_DistributionNormal_cu_0c5b6e8543distribution_elementwise_grid_stride_kernelIfLi4EZNS0_9templates4cuda20normal_and_transformIN3c108BFloat16EfPNS_17CUDAGeneratorImplEZZZNS4_13normal_kernelIS9_EEvRKNS_10TensorBaseEddT_ENKUlvE_clEvENKUlvE2_clEvEUlfE_EEvRNS_18TensorIteratorBaseET1_T2_EUlP24curandStatePhilox4_32_10E0_ZNS1_27distribution_nullary_kernelIS7_f6float4S9_SO_SH_EEvSJ_SL_RKT3_T4_EUlifE_EEvlNS_15PhiloxCudaStateESK_SL_)
        /*0260*/ 	.word	0x00000036


	//----- nvinfo : EIATTR_FRAME_SIZE
	.align		4
.L_138:
        /*0264*/ 	.byte	0x04, 0x11
        /*0266*/ 	.short	(.L_140 - .L_139)
	.align		4
.L_139:
        /*0268*/ 	.word	index@($__internal_1_$__cuda_sm20_div_s64)
        /*026c*/ 	.word	0x00000000


	//----- nvinfo : EIATTR_FRAME_SIZE
	.align		4
.L_140:
        /*0270*/ 	.byte	0x04, 0x11
        /*0272*/ 	.short	(.L_142 - .L_141)
	.align		4
.L_141:
        /*0274*/ 	.word	index@(_ZN2at6native54_GLOBAL__N__3a6f1fcb_21_DistributionNormal_cu_0c5b6e8543distribution_elementwise_grid_stride_kernelIfLi4EZNS0_9templates4cuda20normal_and_transformIN3c108BFloat16EfPNS_17CUDAGeneratorImplEZZZNS4_13normal_kernelIS9_EEvRKNS_10TensorBaseEddT_ENKUlvE_clEvENKUlvE2_clEvEUlfE_EEvRNS_18TensorIteratorBaseET1_T2_EUlP24curandStatePhilox4_32_10E0_ZNS1_27distribution_nullary_kernelIS7_f6float4S9_SO_SH_EEvSJ_SL_RKT3_T4_EUlifE_EEvlNS_15PhiloxCudaStateESK_SL_)
        /*0278*/ 	.word	0x00000000


	//----- nvinfo : EIATTR_REGCOUNT
	.align		4
.L_142:
        /*027c*/ 	.byte	0x04, 0x2f
        /*027e*/ 	.short	(.L_144 - .L_143)
	.align		4
.L_143:
        /*0280*/ 	.word	index@(_ZN2at6native54_GLOBAL__N__3a6f1fcb_21_DistributionNormal_cu_0c5b6e8543distribution_elementwise_grid_stride_kernelIfLi4EZNS0_9templates4cuda20normal_and_transformIN3c108BFloat16EfPNS_17CUDAGeneratorImplEZZZNS4_13normal_kernelIS9_EEvRKNS_10TensorBaseEddT_ENKUlvE_clEvENKUlvE2_clEvEUlfE_EEvRNS_18TensorIteratorBaseET1_T2_EUlP24curandStatePhilox4_32_10E0_ZNS1_27distribution_nullary_kernelIS7_f6float4S9_SO_SH_EEvSJ_SL_RKT3_T4_EUlifE0_EEvlNS_15PhiloxCudaStateESK_SL_)
        /*0284*/ 	.word	0x0000003e


	//----- nvinfo : EIATTR_FRAME_SIZE
	.align		4
.L_144:
        /*0288*/ 	.byte	0x04, 0x11
        /*028a*/ 	.short	(.L_146 - .L_145)
	.align		4
.L_145:
        /*028c*/ 	.word	index@($__internal_0_$__cuda_sm20_div_s64)
        /*0290*/ 	.word	0x00000000


	//----- nvinfo : EIATTR_FRAME_SIZE
	.align		4
.L_146:
        /*0294*/ 	.byte	0x04, 0x11
        /*0296*/ 	.short	(.L_148 - .L_147)
	.align		4
.L_147:
        /*0298*/ 	.word	index@(_ZN2at6native54_GLOBAL__N__3a6f1fcb_21_DistributionNormal_cu_0c5b6e8543distribution_elementwise_grid_stride_kernelIfLi4EZNS0_9templates4cuda20normal_and_transformIN3c108BFloat16EfPNS_17CUDAGeneratorImplEZZZNS4_13normal_kernelIS9_EEvRKNS_10TensorBaseEddT_ENKUlvE_clEvENKUlvE2_clEvEUlfE_EEvRNS_18TensorIteratorBaseET1_T2_EUlP24curandStatePhilox4_32_10E0_ZNS1_27distribution_nullary_kernelIS7_f6float4S9_SO_SH_EEvSJ_SL_RKT3_T4_EUlifE0_EEvlNS_15PhiloxCudaStateESK_SL_)
        /*029c*/ 	.word	0x00000000


	//----- nvinfo : EIATTR_MIN_STACK_SIZE
	.align		4
.L_148:
        /*02a0*/ 	.byte	0x04, 0x12
        /*02a2*/ 	.short	(.L_150 - .L_149)
	.align		4
.L_149:
        /*02a4*/ 	.word	index@(_ZN2at6native54_GLOBAL__N__3a6f1fcb_21_DistributionNormal_cu_0c5b6e8543distribution_elementwise_grid_stride_kernelIfLi4EZNS0_9templates4cuda20normal_and_transformIN3c108BFloat16EfPNS_17CUDAGeneratorImplEZZZNS4_13normal_kernelIS9_EEvRKNS_10TensorBaseEddT_ENKUlvE_clEvENKUlvE2_clEvEUlfE_EEvRNS_18TensorIteratorBaseET1_T2_EUlP24curandStatePhilox4_32_10E0_ZNS1_27distribution_nullary_kernelIS7_f6float4S9_SO_SH_EEvSJ_SL_RKT3_T4_EUlifE0_EEvlNS_15PhiloxCudaStateESK_SL_)
        /*02a8*/ 	.word	0x00000000


	//----- nvinfo : EIATTR_MIN_STACK_SIZE
	.align		4
.L_150:
        /*02ac*/ 	.byte	0x04, 0x12
        /*02ae*/ 	.short	(.L_152 - .L_151)
	.align		4
.L_151:
        /*02b0*/ 	.word	index@(_ZN2at6native54_GLOBAL__N__3a6f1fcb_21_DistributionNormal_cu_0c5b6e8543distribution_elementwise_grid_stride_kernelIfLi4EZNS0_9templates4cuda20normal_and_transformIN3c108BFloat16EfPNS_17CUDAGeneratorImplEZZZNS4_13normal_kernelIS9_EEvRKNS_10TensorBaseEddT_ENKUlvE_clEvENKUlvE2_clEvEUlfE_EEvRNS_18TensorIteratorBaseET1_T2_EUlP24curandStatePhilox4_32_10E0_ZNS1_27distribution_nullary_kernelIS7_f6float4S9_SO_SH_EEvSJ_SL_RKT3_T4_EUlifE_EEvlNS_15PhiloxCudaStateESK_SL_)
        /*02b4*/ 	.word	0x00000000


	//----- nvinfo : EIATTR_MIN_STACK_SIZE
	.align		4
.L_152:
        /*02b8*/ 	.byte	0x04, 0x12
        /*02ba*/ 	.short	(.L_154 - .L_153)
	.align		4
.L_153:
        /*02bc*/ 	.word	index@(_ZN2at6native54_GLOBAL__N__3a6f1fcb_21_DistributionNormal_cu_0c5b6e8543distribution_elementwise_grid_stride_kernelIfLi4EZNS0_9templates4cuda20normal_and_transformIN3c108BFloat16EfPNS_17CUDAGeneratorImplEZZZNS4_13normal_kernelIS9_EEvRKNS_10TensorBaseEddT_ENKUlvE_clEvENKUlvE2_clEvEUlfE_EEvRNS_18TensorIteratorBaseET1_T2_EUlP24curandStatePhilox4_32_10E_ZNS1_27distribution_nullary_kernelIS7_f7double2S9_SO_SH_EEvSJ_SL_RKT3_T4_EUlifE0_EEvlNS_15PhiloxCudaStateESK_SL_)
        /*02c0*/ 	.word	0x00000000


	//----- nvinfo : EIATTR_MIN_STACK_SIZE
	.align		4
.L_154:
        /*02c4*/ 	.byte	0x04, 0x12
        /*02c6*/ 	.short	(.L_156 - .L_155)
	.align		4
.L_155:
        /*02c8*/ 	.word	index@(_ZN2at6native54_GLOBAL__N__3a6f1fcb_21_DistributionNormal_cu_0c5b6e8543distribution_elementwise_grid_stride_kernelIfLi4EZNS0_9templates4cuda20normal_and_transformIN3c108BFloat16EfPNS_17CUDAGeneratorImplEZZZNS4_13normal_kernelIS9_EEvRKNS_10TensorBaseEddT_ENKUlvE_clEvENKUlvE2_clEvEUlfE_EEvRNS_18TensorIteratorBaseET1_T2_EUlP24curandStatePhilox4_32_10E_ZNS1_27distribution_nullary_kernelIS7_f7double2S9_SO_SH_EEvSJ_SL_RKT3_T4_EUlifE_EEvlNS_15PhiloxCudaStateESK_SL_)
        /*02cc*/ 	.word	0x00000000


	//----- nvinfo : EIATTR_MIN_STACK_SIZE
	.align		4
.L_156:
        /*02d0*/ 	.byte	0x04, 0x12
        /*02d2*/ 	.short	(.L_158 - .L_157)
	.align		4
.L_157:
        /*02d4*/ 	.word	index@(_ZN2at6native54_GLOBAL__N__3a6f1fcb_21_DistributionNormal_cu_0c5b6e8543distribution_elementwise_grid_stride_kernelIfLi4EZNS0_9templates4cuda20normal_and_transformIN3c104HalfEfPNS_17CUDAGeneratorImplEZZZNS4_13normal_kernelIS9_EEvRKNS_10TensorBaseEddT_ENKUlvE_clEvENKUlvE1_clEvEUlfE_EEvRNS_18TensorIteratorBaseET1_T2_EUlP24curandStatePhilox4_32_10E0_ZNS1_27distribution_nullary_kernelIS7_f6float4S9_SO_SH_EEvSJ_SL_RKT3_T4_EUlifE0_EEvlNS_15PhiloxCudaStateESK_SL_)
        /*02d8*/ 	.word	0x00000000


	//----- nvinfo : EIATTR_MIN_STACK_SIZE
	.align		4
.L_158:
        /*02dc*/ 	.byte	0x04, 0x12
        /*02de*/ 	.short	(.L_160 - .L_159)
	.align		4
.L_159:
        /*02e0*/ 	.word	index@(_ZN2at6native54_GLOBAL__N__3a6f1fcb_21_DistributionNormal_cu_0c5b6e8543distribution_elementwise_grid_stride_kernelIfLi4EZNS0_9templates4cuda20normal_and_transformIN3c104HalfEfPNS_17CUDAGeneratorImplEZZZNS4_13normal_kernelIS9_EEvRKNS_10TensorBaseEddT_ENKUlvE_clEvENKUlvE1_clEvEUlfE_EEvRNS_18TensorIteratorBaseET1_T2_EUlP24curandStatePhilox4_32_10E0_ZNS1_27distribution_nullary_kernelIS7_f6float4S9_SO_SH_EEvSJ_SL_RKT3_T4_EUlifE_EEvlNS_15PhiloxCudaStateESK_SL_)
        /*02e4*/ 	.word	0x00000000


	//----- nvinfo : EIATTR_MIN_STACK_SIZE
	.align		4
.L_160:
        /*02e8*/ 	.byte	0x04, 0x12
        /*02ea*/ 	.short	(.L_162 - .L_161)
	.align		4
.L_161:
        /*02ec*/ 	.word	index@(_ZN2at6native54_GLOBAL__N__3a6f1fcb_21_DistributionNormal_cu_0c5b6e8543distribution_elementwise_grid_stride_kernelIfLi4EZNS0_9templates4cuda20normal_and_transformIN3c104HalfEfPNS_17CUDAGeneratorImplEZZZNS4_13normal_kernelIS9_EEvRKNS_10TensorBaseEddT_ENKUlvE_clEvENKUlvE1_clEvEUlfE_EEvRNS_18TensorIteratorBaseET1_T2_EUlP24curandStatePhilox4_32_10E_ZNS1_27distribution_nullary_kernelIS7_f7double2S9_SO_SH_EEvSJ_SL_RKT3_T4_EUlifE0_EEvlNS_15PhiloxCudaStateESK_SL_)
        /*02f0*/ 	.word	0x00000000


	//----- nvinfo : EIATTR_MIN_STACK_SIZE
	.align		4
.L_162:
        /*02f4*/ 	.byte	0x04, 0x12
        /*02f6*/ 	.short	(.L_164 - .L_163)
	.align		4
.L_163:
        /*02f8*/ 	.word	index@(_ZN2at6native54_GLOBAL__N__3a6f1fcb_21_DistributionNormal_cu_0c5b6e8543distribution_elementwise_grid_stride_kernelIfLi4EZNS0_9templates4cuda20normal_and_transformIN3c104HalfEfPNS_17CUDAGeneratorImplEZZZNS4_13normal_kernelIS9_EEvRKNS_10TensorBaseEddT_ENKUlvE_clEvENKUlvE1_clEvEUlfE_EEvRNS_18TensorIteratorBaseET1_T2_EUlP24curandStatePhilox4_32_10E_ZNS1_27distribution_nullary_kernelIS7_f7double2S9_SO_SH_EEvSJ_SL_RKT3_T4_EUlifE_EEvlNS_15PhiloxCudaStateESK_SL_)
        /*02fc*/ 	.word	0x00000000


	//----- nvinfo : EIATTR_MIN_STACK_SIZE
	.align		4
.L_164:
        /*0300*/ 	.byte	0x04, 0x12
        /*0302*/ 	.short	(.L_166 - .L_165)
	.align		4
.L_165:
        /*0304*/ 	.word	index@(_ZN2at6native54_GLOBAL__N__3a6f1fcb_21_DistributionNormal_cu_0c5b6e8543distribution_elementwise_grid_stride_kernelIfLi4EZNS0_9templates4cuda20normal_and_transformIffPNS_17CUDAGeneratorImplEZZZNS4_13normal_kernelIS7_EEvRKNS_10TensorBaseEddT_ENKUlvE_clEvENKUlvE0_clEvEUlfE_EEvRNS_18TensorIteratorBaseET1_T2_EUlP24curandStatePhilox4_32_10E0_ZNS1_27distribution_nullary_kernelIff6float4S7_SM_SF_EEvSH_SJ_RKT3_T4_EUlifE0_EEvlNS_15PhiloxCudaStateESI_SJ_)
        /*0308*/ 	.word	0x00000000


	//----- nvinfo : EIATTR_MIN_STACK_SIZE
	.align		4
.L_166:
        /*030c*/ 	.byte	0x04, 0x12
        /*030e*/ 	.short	(.L_168 - .L_167)
	.align		4
.L_167:
        /*0310*/ 	.word	index@(_ZN2at6native54_GLOBAL__N__3a6f1fcb_21_DistributionNormal_cu_0c5b6e8543distribution_elementwise_grid_stride_kernelIfLi4EZNS0_9templates4cuda20normal_and_transformIffPNS_17CUDAGeneratorImplEZZZNS4_13normal_kernelIS7_EEvRKNS_10TensorBaseEddT_ENKUlvE_clEvENKUlvE0_clEvEUlfE_EEvRNS_18TensorIteratorBaseET1_T2_EUlP24curandStatePhilox4_32_10E0_ZNS1_27distribution_nullary_kernelIff6float4S7_SM_SF_EEvSH_SJ_RKT3_T4_EUlifE_EEvlNS_15PhiloxCudaStateESI_SJ_)
        /*0314*/ 	.word	0x00000000


	//----- nvinfo : EIATTR_MIN_STACK_SIZE
	.align		4
.L_168:
        /*0318*/ 	.byte	0x04, 0x12
        /*031a*/ 	.short	(.L_170 - .L_169)
	.align		4
.L_169:
        /*031c*/ 	.word	index@(_ZN2at6native54_GLOBAL__N__3a6f1fcb_21_DistributionNormal_cu_0c5b6e8543distribution_elementwise_grid_stride_kernelIfLi4EZNS0_9templates4cuda20normal_and_transformIffPNS_17CUDAGeneratorImplEZZZNS4_13normal_kernelIS7_EEvRKNS_10TensorBaseEddT_ENKUlvE_clEvENKUlvE0_clEvEUlfE_EEvRNS_18TensorIteratorBaseET1_T2_EUlP24curandStatePhilox4_32_10E_ZNS1_27distribution_nullary_kernelIff7double2S7_SM_SF_EEvSH_SJ_RKT3_T4_EUlifE0_EEvlNS_15PhiloxCudaStateESI_SJ_)
        /*0320*/ 	.word	0x00000000


	//----- nvinfo : EIATTR_MIN_STACK_SIZE
	.align		4
.L_170:
        /*0324*/ 	.byte	0x04, 0x12
        /*0326*/ 	.short	(.L_172 - .L_171)
	.align		4
.L_171:
        /*0328*/ 	.word	index@(_ZN2at6native54_GLOBAL__N__3a6f1fcb_21_DistributionNormal_cu_0c5b6e8543distribution_elementwise_grid_stride_kernelIfLi4EZNS0_9templates4cuda20normal_and_transformIffPNS_17CUDAGeneratorImplEZZZNS4_13normal_kernelIS7_EEvRKNS_10TensorBaseEddT_ENKUlvE_clEvENKUlvE0_clEvEUlfE_EEvRNS_18TensorIteratorBaseET1_T2_EUlP24curandStatePhilox4_32_10E_ZNS1_27distribution_nullary_kernelIff7double2S7_SM_SF_EEvSH_SJ_RKT3_T4_EUlifE_EEvlNS_15PhiloxCudaStateESI_SJ_)
        /*032c*/ 	.word	0x00000000


	//----- nvinfo : EIATTR_MIN_STACK_SIZE
	.align		4
.L_172:
        /*0330*/ 	.byte	0x04, 0x12
        /*0332*/ 	.short	(.L_174 - .L_173)
	.align		4
.L_173:
        /*0334*/ 	.word	index@(_ZN2at6native54_GLOBAL__N__3a6f1fcb_21_DistributionNormal_cu_0c5b6e8543distribution_elementwise_grid_stride_kernelIdLi2EZNS0_9templates4cuda20normal_and_transformIddPNS_17CUDAGeneratorImplEZZZNS4_13normal_kernelIS7_EEvRKNS_10TensorBaseEddT_ENKUlvE_clEvENKUlvE_clEvEUldE_EEvRNS_18TensorIteratorBaseET1_T2_EUlP24curandStatePhilox4_32_10E0_ZNS1_27distribution_nullary_kernelIdd6float4S7_SM_SF_EEvSH_SJ_RKT3_T4_EUlidE0_EEvlNS_15PhiloxCudaStateESI_SJ_)
        /*0338*/ 	.word	0x00000000


	//----- nvinfo : EIATTR_MIN_STACK_SIZE
	.align		4
.L_174:
        /*033c*/ 	.byte	0x04, 0x12
        /*033e*/ 	.short	(.L_176 - .L_175)
	.align		4
.L_175:
        /*0340*/ 	.word	index@(_ZN2at6native54_GLOBAL__N__3a6f1fcb_21_DistributionNormal_cu_0c5b6e8543distribution_elementwise_grid_stride_kernelIdLi2EZNS0_9templates4cuda20normal_and_transformIddPNS_17CUDAGeneratorImplEZZZNS4_13normal_kernelIS7_EEvRKNS_10TensorBaseEddT_ENKUlvE_clEvENKUlvE_clEvEUldE_EEvRNS_18TensorIteratorBaseET1_T2_EUlP24curandStatePhilox4_32_10E0_ZNS1_27distribution_nullary_kernelIdd6float4S7_SM_SF_EEvSH_SJ_RKT3_T4_EUlidE_EEvlNS_15PhiloxCudaStateESI_SJ_)
        /*0344*/ 	.word	0x00000000


	//----- nvinfo : EIATTR_MIN_STACK_SIZE
	.align		4
.L_176:
        /*0348*/ 	.byte	0x04, 0x12
        /*034a*/ 	.short	(.L_178 - .L_177)
	.align		4
.L_177:
        /*034c*/ 	.word	index@(_ZN2at6native54_GLOBAL__N__3a6f1fcb_21_DistributionNormal_cu_0c5b6e8543distribution_elementwise_grid_stride_kernelIdLi2EZNS0_9templates4cuda20normal_and_transformIddPNS_17CUDAGeneratorImplEZZZNS4_13normal_kernelIS7_EEvRKNS_10TensorBaseEddT_ENKUlvE_clEvENKUlvE_clEvEUldE_EEvRNS_18TensorIteratorBaseET1_T2_EUlP24curandStatePhilox4_32_10E_ZNS1_27distribution_nullary_kernelIdd7double2S7_SM_SF_EEvSH_SJ_RKT3_T4_EUlidE0_EEvlNS_15PhiloxCudaStateESI_SJ_)
        /*0350*/ 	.word	0x00000000


	//----- nvinfo : EIATTR_MIN_STACK_SIZE
	.align		4
.L_178:
        /*0354*/ 	.byte	0x04, 0x12
        /*0356*/ 	.short	(.L_180 - .L_179)
	.align		4
.L_179:
        /*0358*/ 	.word	index@(_ZN2at6native54_GLOBAL__N__3a6f1fcb_21_DistributionNormal_cu_0c5b6e8543distribution_elementwise_grid_stride_kernelIdLi2EZNS0_9templates4cuda20normal_and_transformIddPNS_17CUDAGeneratorImplEZZZNS4_13normal_kernelIS7_EEvRKNS_10TensorBaseEddT_ENKUlvE_clEvENKUlvE_clEvEUldE_EEvRNS_18TensorIteratorBaseET1_T2_EUlP24curandStatePhilox4_32_10E_ZNS1_27distribution_nullary_kernelIdd7double2S7_SM_SF_EEvSH_SJ_RKT3_T4_EUlidE_EEvlNS_15PhiloxCudaStateESI_SJ_)
        /*035c*/ 	.word	0x00000000
.L_180:


//--------------------- .nv.compat                --------------------------
	.section	.nv.compat,"",@"SHT_CUDA_COMPAT_INFO"
	.align	4
        /*0000*/ 	.byte	0x02, 0x09, 0x01, 0x00, 0x02, 0x02, 0x01, 0x00, 0x02, 0x05, 0x05, 0x00, 0x03, 0x07, 0x01, 0x01
        /*0010*/ 	.byte	0x02, 0x03, 0x00, 0x00, 0x02, 0x06, 0x01, 0x00, 0x04, 0x0b, 0x08, 0x00, 0x00, 0x00, 0x00, 0x00
        /*0020*/ 	.byte	0x00, 0x00, 0x00, 0x00


//--------------------- .nv.info._ZN2at6native54_GLOBAL__N__3a6f1fcb_21_DistributionNormal_cu_0c5b6e8543distribution_elementwise_grid_stride_kernelIfLi4EZNS0_9templates4cuda20normal_and_transformIN3c108BFloat16EfPNS_17CUDAGeneratorImplEZZZNS4_13normal_kernelIS9_EEvRKNS_10TensorBaseEddT_ENKUlvE_clEvENKUlvE2_clEvEUlfE_EEvRNS_18TensorIteratorBaseET1_T2_EUlP24curandStatePhilox4_32_10E0_ZNS1_27distribution_nullary_kernelIS7_f6float4S9_SO_SH_EEvSJ_SL_RKT3_T4_EUlifE0_EEvlNS_15PhiloxCudaStateESK_SL_ --------------------------
	.section	.nv.info._ZN2at6native54_GLOBAL__N__3a6f1fcb_21_DistributionNormal_cu_0c5b6e8543distribution_elementwise_grid_stride_kernelIfLi4EZNS0_9templates4cuda20normal_and_transformIN3c108BFloat16EfPNS_17CUDAGeneratorImplEZZZNS4_13normal_kernelIS9_EEvRKNS_10TensorBaseEddT_ENKUlvE_clEvENKUlvE2_clEvEUlfE_EEvRNS_18TensorIteratorBaseET1_T2_EUlP24curandStatePhilox4_32_10E0_ZNS1_27distribution_nullary_kernelIS7_f6float4S9_SO_SH_EEvSJ_SL_RKT3_T4_EUlifE0_EEvlNS_15PhiloxCudaStateESK_SL_,"",@"SHT_CUDA_INFO"
	.sectionflags	@""
	.align	4


	//----- nvinfo : EIATTR_CUDA_API_VERSION
	.align		4
        /*0000*/ 	.byte	0x04, 0x37
        /*0002*/ 	.short	(.L_182 - .L_181)
.L_181:
        /*0004*/ 	.word	0x00000082


	//----- nvinfo : EIATTR_KPARAM_INFO
	.align		4
.L_182:
        /*0008*/ 	.byte	0x04, 0x17
        /*000a*/ 	.short	(.L_184 - .L_183)
.L_183:
        /*000c*/ 	.word	0x00000000
        /*0010*/ 	.short	0x0003
        /*0012*/ 	.short	0x0028
        /*0014*/ 	.byte	0x00, 0xf0, 0xa1, 0x06


	//----- nvinfo : EIATTR_KPARAM_INFO
	.align		4
.L_184:
        /*0018*/ 	.byte	0x04, 0x17
        /*001a*/ 	.short	(.L_186 - .L_185)
.L_185:
        /*001c*/ 	.word	0x00000000
        /*0020*/ 	.short	0x0002
        /*0022*/ 	.short	0x0020
        /*0024*/ 	.byte	0x00, 0xf0, 0x05, 0x00


	//----- nvinfo : EIATTR_KPARAM_INFO
	.align		4
.L_186:
        /*0028*/ 	.byte	0x04, 0x17
        /*002a*/ 	.short	(.L_188 - .L_187)
.L_187:
        /*002c*/ 	.word	0x00000000
        /*0030*/ 	.short	0x0001
        /*0032*/ 	.short	0x0008
        /*0034*/ 	.byte	0x00, 0xf0, 0x61, 0x00


	//----- nvinfo : EIATTR_KPARAM_INFO
	.align		4
.L_188:
        /*0038*/ 	.byte	0x04, 0x17
        /*003a*/ 	.short	(.L_190 - .L_189)
.L_189:
        /*003c*/ 	.word	0x00000000
        /*0040*/ 	.short	0x0000
        /*0042*/ 	.short	0x0000
        /*0044*/ 	.byte	0x00, 0xf0, 0x21, 0x00


	//----- nvinfo : EIATTR_SPARSE_MMA_MASK
	.align		4
.L_190:
        /*0048*/ 	.byte	0x03, 0x50
        /*004a*/ 	.short	0x0000


	//----- nvinfo : EIATTR_MAXREG_COUNT
	.align		4
        /*004c*/ 	.byte	0x03, 0x1b
        /*004e*/ 	.short	0x0040


	//----- nvinfo : EIATTR_NUM_BARRIERS
	.align		4
        /*0050*/ 	.byte	0x02, 0x4c
        /*0052*/ 	.byte	0x01
	.zero		1


	//----- nvinfo : EIATTR_MERCURY_ISA_VERSION
	.align		4
        /*0054*/ 	.byte	0x03, 0x5f
        /*0056*/ 	.short	0x0101


	//----- nvinfo : EIATTR_VRC_CTA_INIT_COUNT
	.align		4
        /*0058*/ 	.byte	0x02, 0x4a
	.zero		1
	.zero		1


	//----- nvinfo : EIATTR_EXIT_INSTR_OFFSETS
	.align		4
        /*005c*/ 	.byte	0x04, 0x1c
        /*005e*/ 	.short	(.L_192 - .L_191)


	//   ....[0]....
.L_191:
        /*0060*/ 	.word	0x000007b0


	//   ....[1]....
        /*0064*/ 	.word	0x00005240


	//----- nvinfo : EIATTR_MAX_THREADS
	.align		4
.L_192:
        /*0068*/ 	.byte	0x04, 0x05
        /*006a*/ 	.short	(.L_194 - .L_193)
.L_193:
        /*006c*/ 	.word	0x00000100
        /*0070*/ 	.word	0x00000001
        /*0074*/ 	.word	0x00000001


	//----- nvinfo : EIATTR_CRS_STACK_SIZE
	.align		4
.L_194:
        /*0078*/ 	.byte	0x04, 0x1e
        /*007a*/ 	.short	(.L_196 - .L_195)
.L_195:
        /*007c*/ 	.word	0x00000000


	//----- nvinfo : EIATTR_CBANK_PARAM_SIZE
	.align		4
.L_196:
        /*0080*/ 	.byte	0x03, 0x19
        /*0082*/ 	.short	0x01d0


	//----- nvinfo : EIATTR_PARAM_CBANK
	.align		4
        /*0084*/ 	.byte	0x04, 0x0a
        /*0086*/ 	.short	(.L_198 - .L_197)
	.align		4
.L_197:
        /*0088*/ 	.word	index@(.nv.constant0._ZN2at6native54_GLOBAL__N__3a6f1fcb_21_DistributionNormal_cu_0c5b6e8543distribution_elementwise_grid_stride_kernelIfLi4EZNS0_9templates4cuda20normal_and_transformIN3c108BFloat16EfPNS_17CUDAGeneratorImplEZZZNS4_13normal_kernelIS9_EEvRKNS_10TensorBaseEddT_ENKUlvE_clEvENKUlvE2_clEvEUlfE_EEvRNS_18TensorIteratorBaseET1_T2_EUlP24curandStatePhilox4_32_10E0_ZNS1_27distribution_nullary_kernelIS7_f6float4S9_SO_SH_EEvSJ_SL_RKT3_T4_EUlifE0_EEvlNS_15PhiloxCudaStateESK_SL_)
        /*008c*/ 	.short	0x0380
        /*008e*/ 	.short	0x01d0


	//----- nvinfo : EIATTR_SW_WAR
	.align		4
.L_198:
        /*0090*/ 	.byte	0x04, 0x36
        /*0092*/ 	.short	(.L_200 - .L_199)
.L_199:
        /*0094*/ 	.word	0x00000008
.L_200:


//--------------------- .nv.info._ZN2at6native54_GLOBAL__N__3a6f1fcb_21_DistributionNormal_cu_0c5b6e8543distribution_elementwise_grid_stride_kernelIfLi4EZNS0_9templates4cuda20normal_and_transformIN3c108BFloat16EfPNS_17CUDAGeneratorImplEZZZNS4_13normal_kernelIS9_EEvRKNS_10TensorBaseEddT_ENKUlvE_clEvENKUlvE2_clEvEUlfE_EEvRNS_18TensorIteratorBaseET1_T2_EUlP24curandStatePhilox4_32_10E0_ZNS1_27distribution_nullary_kernelIS7_f6float4S9_SO_SH_EEvSJ_SL_RKT3_T4_EUlifE_EEvlNS_15PhiloxCudaStateESK_SL_ --------------------------
	.section	.nv.info._ZN2at6native54_GLOBAL__N__3a6f1fcb_21_DistributionNormal_cu_0c5b6e8543distribution_elementwise_grid_stride_kernelIfLi4EZNS0_9templates4cuda20normal_and_transformIN3c108BFloat16EfPNS_17CUDAGeneratorImplEZZZNS4_13normal_kernelIS9_EEvRKNS_10TensorBaseEddT_ENKUlvE_clEvENKUlvE2_clEvEUlfE_EEvRNS_18TensorIteratorBaseET1_T2_EUlP24curandStatePhilox4_32_10E0_ZNS1_27distribution_nullary_kernelIS7_f6float4S9_SO_SH_EEvSJ_SL_RKT3_T4_EUlifE_EEvlNS_15PhiloxCudaStateESK_SL_,"",@"SHT_CUDA_INFO"
	.sectionflags	@""
	.align	4


	//----- nvinfo : EIATTR_CUDA_API_VERSION
	.align		4
        /*0000*/ 	.byte	0x04, 0x37
        /*0002*/ 	.short	(.L_202 - .L_201)
.L_201:
        /*0004*/ 	.word	0x00000082


	//----- nvinfo : EIATTR_KPARAM_INFO
	.align		4
.L_202:
        /*0008*/ 	.byte	0x04, 0x17
        /*000a*/ 	.short	(.L_204 - .L_203)
.L_203:
        /*000c*/ 	.word	0x00000000
        /*0010*/ 	.short	0x0003
        /*0012*/ 	.short	0x0028
        /*0014*/ 	.byte	0x00, 0xf0, 0x61, 0x00


	//----- nvinfo : EIATTR_KPARAM_INFO
	.align		4
.L_204:
        /*0018*/ 	.byte	0x04, 0x17
        /*001a*/ 	.short	(.L_206 - .L_205)
.L_205:
        /*001c*/ 	.word	0x00000000
        /*0020*/ 	.short	0x0002
        /*0022*/ 	.short	0x0020
        /*0024*/ 	.byte	0x00, 0xf0, 0x05, 0x00


	//----- nvinfo : EIATTR_KPARAM_INFO
	.align		4
.L_206:
        /*0028*/ 	.byte	0x04, 0x17
        /*002a*/ 	.short	(.L_208 - .L_207)
.L_207:
        /*002c*/ 	.word	0x00000000
        /*0030*/ 	.short	0x0001
        /*0032*/ 	.short	0x0008
        /*0034*/ 	.byte	0x00, 0xf0, 0x61, 0x00


	//----- nvinfo : EIATTR_KPARAM_INFO
	.align		4
.L_208:
        /*0038*/ 	.byte	0x04, 0x17
        /*003a*/ 	.short	(.L_210 - .L_209)
.L_209:
        /*003c*/ 	.word	0x00000000
        /*0040*/ 	.short	0x0000
        /*0042*/ 	.short	0x0000
        /*0044*/ 	.byte	0x00, 0xf0, 0x21, 0x00


	//----- nvinfo : EIATTR_SPARSE_MMA_MASK
	.align		4
.L_210:
        /*0048*/ 	.byte	0x03, 0x50
        /*004a*/ 	.short	0x0000


	//----- nvinfo : EIATTR_MAXREG_COUNT
	.align		4
        /*004c*/ 	.byte	0x03, 0x1b
        /*004e*/ 	.short	0x0040


	//----- nvinfo : EIATTR_NUM_BARRIERS
	.align		4
        /*0050*/ 	.byte	0x02, 0x4c
        /*0052*/ 	.byte	0x01
	.zero		1


	//----- nvinfo : EIATTR_MERCURY_ISA_VERSION
	.align		4
        /*0054*/ 	.byte	0x03, 0x5f
        /*0056*/ 	.short	0x0101


	//----- nvinfo : EIATTR_VRC_CTA_INIT_COUNT
	.align		4
        /*0058*/ 	.byte	0x02, 0x4a
	.zero		1
	.zero		1


	//----- nvinfo : EIATTR_EXIT_INSTR_OFFSETS
	.align		4
        /*005c*/ 	.byte	0x04, 0x1c
        /*005e*/ 	.short	(.L_212 - .L_211)


	//   ....[0]....
.L_211:
        /*0060*/ 	.word	0x000007d0


	//   ....[1]....
        /*0064*/ 	.word	0x00001280


	//----- nvinfo : EIATTR_MAX_THREADS
	.align		4
.L_212:
        /*0068*/ 	.byte	0x04, 0x05
        /*006a*/ 	.short	(.L_214 - .L_213)
.L_213:
        /*006c*/ 	.word	0x00000100
        /*0070*/ 	.word	0x00000001
        /*0074*/ 	.word	0x00000001


	//----- nvinfo : EIATTR_CRS_STACK_SIZE
	.align		4
.L_214:
        /*0078*/ 	.byte	0x04, 0x1e
        /*007a*/ 	.short	(.L_216 - .L_215)
.L_215:
        /*007c*/ 	.word	0x00000000


	//----- nvinfo : EIATTR_CBANK_PARAM_SIZE
	.align		4
.L_216:
        /*0080*/ 	.byte	0x03, 0x19
        /*0082*/ 	.short	0x0040


	//----- nvinfo : EIATTR_PARAM_CBANK
	.align		4
        /*0084*/ 	.byte	0x04, 0x0a
        /*0086*/ 	.short	(.L_218 - .L_217)
	.align		4
.L_217:
        /*0088*/ 	.word	index@(.nv.constant0._ZN2at6native54_GLOBAL__N__3a6f1fcb_21_DistributionNormal_cu_0c5b6e8543distribution_elementwise_grid_stride_kernelIfLi4EZNS0_9templates4cuda20normal_and_transformIN3c108BFloat16EfPNS_17CUDAGeneratorImplEZZZNS4_13normal_kernelIS9_EEvRKNS_10TensorBaseEddT_ENKUlvE_clEvENKUlvE2_clEvEUlfE_EEvRNS_18TensorIteratorBaseET1_T2_EUlP24curandStatePhilox4_32_10E0_ZNS1_27distribution_nullary_kernelIS7_f6float4S9_SO_SH_EEvSJ_SL_RKT3_T4_EUlifE_EEvlNS_15PhiloxCudaStateESK_SL_)
        /*008c*/ 	.short	0x0380
        /*008e*/ 	.short	0x0040


	//----- nvinfo : EIATTR_SW_WAR
	.align		4
.L_218:
        /*0090*/ 	.byte	0x04, 0x36
        /*0092*/ 	.short	(.L_220 - .L_219)
.L_219:
        /*0094*/ 	.word	0x00000008
.L_220:


//--------------------- .nv.info._ZN2at6native54_GLOBAL__N__3a6f1fcb_21_DistributionNormal_cu_0c5b6e8543distribution_elementwise_grid_stride_kernelIfLi4EZNS0_9templates4cuda20normal_and_transformIN3c108BFloat16EfPNS_17CUDAGeneratorImplEZZZNS4_13normal_kernelIS9_EEvRKNS_10TensorBaseEddT_ENKUlvE_clEvENKUlvE2_clEvEUlfE_EEvRNS_18TensorIteratorBaseET1_T2_EUlP24curandStatePhilox4_32_10E_ZNS1_27distribution_nullary_kernelIS7_f7double2S9_SO_SH_EEvSJ_SL_RKT3_T4_EUlifE0_EEvlNS_15PhiloxCudaStateESK_SL_ --------------------------
	.section	.nv.info._ZN2at6native54_GLOBAL__N__3a6f1fcb_21_DistributionNormal_cu_0c5b6e8543distribution_elementwise_grid_stride_kernelIfLi4EZNS0_9templates4cuda20normal_and_transformIN3c108BFloat16EfPNS_17CUDAGeneratorImplEZZZNS4_13normal_kernelIS9_EEvRKNS_10TensorBaseEddT_ENKUlvE_clEvENKUlvE2_clEvEUlfE_EEvRNS_18TensorIteratorBaseET1_T2_EUlP24curandStatePhilox4_32_10E_ZNS1_27distribution_nullary_kernelIS7_f7double2S9_SO_SH_EEvSJ_SL_RKT3_T4_EUlifE0_EEvlNS_15PhiloxCudaStateESK_SL_,"",@"SHT_CUDA_INFO"
	.sectionflags	@""
	.align	4


	//----- nvinfo : EIATTR_CUDA_API_VERSION
	.align		4
        /*0000*/ 	.byte	0x04, 0x37
        /*0002*/ 	.short	(.L_222 - .L_221)
.L_221:
        /*0004*/ 	.word	0x00000082


	//----- nvinfo : EIATTR_KPARAM_INFO
	.align		4
.L_222:
        /*0008*/ 	.byte	0x04, 0x17
        /*000a*/ 	.short	(.L_224 - .L_223)
.L_223:
        /*000c*/ 	.word	0x00000000
        /*0010*/ 	.short	0x0003
        /*0012*/ 	.short	0x0028
        /*0014*/ 	.byte	0x00, 0xf0, 0xa1, 0x06


	//----- nvinfo : EIATTR_KPARAM_INFO
	.align		4
.L_224:
        /*0018*/ 	.byte	0x04, 0x17
        /*001a*/ 	.short	(.L_226 - .L_225)
.L_225:
        /*001c*/ 	.word	0x00000000
        /*0020*/ 	.short	0x0002
        /*0022*/ 	.short	0x0020
        /*0024*/ 	.byte	0x00, 0xf0, 0x05, 0x00


	//----- nvinfo : EIATTR_KPARAM_INFO
	.align		4
.L_226:
        /*0028*/ 	.byte	0x04, 0x17
        /*002a*/ 	.short	(.L_228 - .L_227)
.L_227:
        /*002c*/ 	.word	0x00000000
        /*0030*/ 	.short	0x0001
        /*0032*/ 	.short	0x0008
        /*0034*/ 	.byte	0x00, 0xf0, 0x61, 0x00


	//----- nvinfo : EIATTR_KPARAM_INFO
	.align		4
.L_228:
        /*0038*/ 	.byte	0x04, 0x17
        /*003a*/ 	.short	(.L_230 - .L_229)
.L_229:
        /*003c*/ 	.word	0x00000000
        /*0040*/ 	.short	0x0000
        /*0042*/ 	.short	0x0000
        /*0044*/ 	.byte	0x00, 0xf0, 0x21, 0x00


	//----- nvinfo : EIATTR_SPARSE_MMA_MASK
	.align		4
.L_230:
        /*0048*/ 	.byte	0x03, 0x50
        /*004a*/ 	.short	0x0000


	//----- nvinfo : EIATTR_MAXREG_COUNT
	.align		4
        /*004c*/ 	.byte	0x03, 0x1b
        /*004e*/ 	.short	0x0040


	//----- nvinfo : EIATTR_NUM_BARRIERS
	.align		4
        /*0050*/ 	.byte	0x02, 0x4c
        /*0052*/ 	.byte	0x01
	.zero		1


	//----- nvinfo : EIATTR_MERCURY_ISA_VERSION
	.align		4
        /*0054*/ 	.byte	0x03, 0x5f
        /*0056*/ 	.short	0x0101


	//----- nvinfo : EIATTR_VRC_CTA_INIT_COUNT
	.align		4
        /*0058*/ 	.byte	0x02, 0x4a
	.zero		1
	.zero		1


	//----- nvinfo : EIATTR_EXIT_INSTR_OFFSETS
	.align		4
        /*005c*/ 	.byte	0x04, 0x1c
        /*005e*/ 	.short	(.L_232 - .L_231)


	//   ....[0]....
.L_231:
        /*0060*/ 	.word	0x000007b0


	//   ....[1]....
        /*0064*/ 	.word	0x00006e60


	//----- nvinfo : EIATTR_MAX_THREADS
	.align		4
.L_232:
        /*0068*/ 	.byte	0x04, 0x05
        /*006a*/ 	.short	(.L_234 - .L_233)
.L_233:
        /*006c*/ 	.word	0x00000100
        /*0070*/ 	.word	0x00000001
        /*0074*/ 	.word	0x00000001


	//----- nvinfo : EIATTR_CRS_STACK_SIZE
	.align		4
.L_234:
        /*0078*/ 	.byte	0x04, 0x1e
        /*007a*/ 	.short	(.L_236 - .L_235)
.L_235:
        /*007c*/ 	.word	0x00000000


	//----- nvinfo : EIATTR_CBANK_PARAM_SIZE
	.align		4
.L_236:
        /*0080*/ 	.byte	0x03, 0x19
        /*0082*/ 	.short	0x01d0


	//----- nvinfo : EIATTR_PARAM_CBANK
	.align		4
        /*0084*/ 	.byte	0x04, 0x0a
        /*0086*/ 	.short	(.L_238 - .L_237)
	.align		4
.L_237:
        /*0088*/ 	.word	index@(.nv.constant0._ZN2at6native54_GLOBAL__N__3a6f1fcb_21_DistributionNormal_cu_0c5b6e8543distribution_elementwise_grid_stride_kernelIfLi4EZNS0_9templates4cuda20normal_and_transformIN3c108BFloat16EfPNS_17CUDAGeneratorImplEZZZNS4_13normal_kernelIS9_EEvRKNS_10TensorBaseEddT_ENKUlvE_clEvENKUlvE2_clEvEUlfE_EEvRNS_18TensorIteratorBaseET1_T2_EUlP24curandStatePhilox4_32_10E_ZNS1_27distribution_nullary_kernelIS7_f7double2S9_SO_SH_EEvSJ_SL_RKT3_T4_EUlifE0_EEvlNS_15PhiloxCudaStateESK_SL_)
        /*008c*/ 	.short	0x0380
        /*008e*/ 	.short	0x01d0


	//----- nvinfo : EIATTR_SW_WAR
	.align		4
.L_238:
        /*0090*/ 	.byte	0x04, 0x36
        /*0092*/ 	.short	(.L_240 - .L_239)
.L_239:
        /*0094*/ 	.word	0x00000008
.L_240:


//--------------------- .nv.info._ZN2at6native54_GLOBAL__N__3a6f1fcb_21_DistributionNormal_cu_0c5b6e8543distribution_elementwise_grid_stride_kernelIfLi4EZNS0_9templates4cuda20normal_and_transformIN3c108BFloat16EfPNS_17CUDAGeneratorImplEZZZNS4_13normal_kernelIS9_EEvRKNS_10TensorBaseEddT_ENKUlvE_clEvENKUlvE2_clEvEUlfE_EEvRNS_18TensorIteratorBaseET1_T2_EUlP24curandStatePhilox4_32_10E_ZNS1_27distribution_nullary_kernelIS7_f7double2S9_SO_SH_EEvSJ_SL_RKT3_T4_EUlifE_EEvlNS_15PhiloxCudaStateESK_SL_ --------------------------
	.section	.nv.info._ZN2at6native54_GLOBAL__N__3a6f1fcb_21_DistributionNormal_cu_0c5b6e8543distribution_elementwise_grid_stride_kernelIfLi4EZNS0_9templates4cuda20normal_and_transformIN3c108BFloat16EfPNS_17CUDAGeneratorImplEZZZNS4_13normal_kernelIS9_EEvRKNS_10TensorBaseEddT_ENKUlvE_clEvENKUlvE2_clEvEUlfE_EEvRNS_18TensorIteratorBaseET1_T2_EUlP24curandStatePhilox4_32_10E_ZNS1_27distribution_nullary_kernelIS7_f7double2S9_SO_SH_EEvSJ_SL_RKT3_T4_EUlifE_EEvlNS_15PhiloxCudaStateESK_SL_,"",@"SHT_CUDA_INFO"
	.sectionflags	@""
	.align	4


	//----- nvinfo : EIATTR_CUDA_API_VERSION
	.align		4
        /*0000*/ 	.byte	0x04, 0x37
        /*0002*/ 	.short	(.L_242 - .L_241)
.L_241:
        /*0004*/ 	.word	0x00000082


	//----- nvinfo : EIATTR_KPARAM_INFO
	.align		4
.L_242:
        /*0008*/ 	.byte	0x04, 0x17
        /*000a*/ 	.short	(.L_244 - .L_243)
.L_243:
        /*000c*/ 	.word	0x00000000
        /*0010*/ 	.short	0x0003
        /*0012*/ 	.short	0x0028
        /*0014*/ 	.byte	0x00, 0xf0, 0x61, 0x00


	//----- nvinfo : EIATTR_KPARAM_INFO
	.align		4
.L_244:
        /*0018*/ 	.byte	0x04, 0x17
        /*001a*/ 	.short	(.L_246 - .L_245)
.L_245:
        /*001c*/ 	.word	0x00000000
        /*0020*/ 	.short	0x0002
        /*0022*/ 	.short	0x0020
        /*0024*/ 	.byte	0x00, 0xf0, 0x05, 0x00


	//----- nvinfo : EIATTR_KPARAM_INFO
	.align		4
.L_246:
        /*0028*/ 	.byte	0x04, 0x17
        /*002a*/ 	.short	(.L_248 - .L_247)
.L_247:
        /*002c*/ 	.word	0x00000000
        /*0030*/ 	.short	0x0001
        /*0032*/ 	.short	0x0008
        /*0034*/ 	.byte	0x00, 0xf0, 0x61, 0x00


	//----- nvinfo : EIATTR_KPARAM_INFO
	.align		4
.L_248:
        /*0038*/ 	.byte	0x04, 0x17
        /*003a*/ 	.short	(.L_250 - .L_249)
.L_249:
        /*003c*/ 	.word	0x00000000
        /*0040*/ 	.short	0x0000
        /*0042*/ 	.short	0x0000
        /*0044*/ 	.byte	0x00, 0xf0, 0x21, 0x00


	//----- nvinfo : EIATTR_SPARSE_MMA_MASK
	.align		4
.L_250:
        /*0048*/ 	.byte	0x03, 0x50
        /*004a*/ 	.short	0x0000


	//----- nvinfo : EIATTR_MAXREG_COUNT
	.align		4
        /*004c*/ 	.byte	0x03, 0x1b
        /*004e*/ 	.short	0x0040


	//----- nvinfo : EIATTR_NUM_BARRIERS
	.align		4
        /*0050*/ 	.byte	0x02, 0x4c
        /*0052*/ 	.byte	0x01
	.zero		1


	//----- nvinfo : EIATTR_MERCURY_ISA_VERSION
	.align		4
        /*0054*/ 	.byte	0x03, 0x5f
        /*0056*/ 	.short	0x0101


	//----- nvinfo : EIATTR_VRC_CTA_INIT_COUNT
	.align		4
        /*0058*/ 	.byte	0x02, 0x4a
	.zero		1
	.zero		1


	//----- nvinfo : EIATTR_EXIT_INSTR_OFFSETS
	.align		4
        /*005c*/ 	.byte	0x04, 0x1c
        /*005e*/ 	.short	(.L_252 - .L_251)


	//   ....[0]....
.L_251:
        /*0060*/ 	.word	0x000007c0


	//   ....[1]....
        /*0064*/ 	.word	0x00002d20


	//----- nvinfo : EIATTR_MAX_THREADS
	.align		4
.L_252:
        /*0068*/ 	.byte	0x04, 0x05
        /*006a*/ 	.short	(.L_254 - .L_253)
.L_253:
        /*006c*/ 	.word	0x00000100
        /*0070*/ 	.word	0x00000001
        /*0074*/ 	.word	0x00000001


	//----- nvinfo : EIATTR_CRS_STACK_SIZE
	.align		4
.L_254:
        /*0078*/ 	.byte	0x04, 0x1e
        /*007a*/ 	.short	(.L_256 - .L_255)
.L_255:
        /*007c*/ 	.word	0x00000000


	//----- nvinfo : EIATTR_CBANK_PARAM_SIZE
	.align		4
.L_256:
        /*0080*/ 	.byte	0x03, 0x19
        /*0082*/ 	.short	0x0040


	//----- nvinfo : EIATTR_PARAM_CBANK
	.align		4
        /*0084*/ 	.byte	0x04, 0x0a
        /*0086*/ 	.short	(.L_258 - .L_257)
	.align		4
.L_257:
        /*0088*/ 	.word	index@(.nv.constant0._ZN2at6native54_GLOBAL__N__3a6f1fcb_21_DistributionNormal_cu_0c5b6e8543distribution_elementwise_grid_stride_kernelIfLi4EZNS0_9templates4cuda20normal_and_transformIN3c108BFloat16EfPNS_17CUDAGeneratorImplEZZZNS4_13normal_kernelIS9_EEvRKNS_10TensorBaseEddT_ENKUlvE_clEvENKUlvE2_clEvEUlfE_EEvRNS_18TensorIteratorBaseET1_T2_EUlP24curandStatePhilox4_32_10E_ZNS1_27distribution_nullary_kernelIS7_f7double2S9_SO_SH_EEvSJ_SL_RKT3_T4_EUlifE_EEvlNS_15PhiloxCudaStateESK_SL_)
        /*008c*/ 	.short	0x0380
        /*008e*/ 	.short	0x0040


	//----- nvinfo : EIATTR_SW_WAR
	.align		4
.L_258:
        /*0090*/ 	.byte	0x04, 0x36
        /*0092*/ 	.short	(.L_260 - .L_259)
.L_259:
        /*0094*/ 	.word	0x00000008
.L_260:


//--------------------- .nv.info._ZN2at6native54_GLOBAL__N__3a6f1fcb_21_DistributionNormal_cu_0c5b6e8543distribution_elementwise_grid_stride_kernelIfLi4EZNS0_9templates4cuda20normal_and_transformIN3c104HalfEfPNS_17CUDAGeneratorImplEZZZNS4_13normal_kernelIS9_EEvRKNS_10TensorBaseEddT_ENKUlvE_clEvENKUlvE1_clEvEUlfE_EEvRNS_18TensorIteratorBaseET1_T2_EUlP24curandStatePhilox4_32_10E0_ZNS1_27distribution_nullary_kernelIS7_f6float4S9_SO_SH_EEvSJ_SL_RKT3_T4_EUlifE0_EEvlNS_15PhiloxCudaStateESK_SL_ --------------------------
	.section	.nv.info._ZN2at6native54_GLOBAL__N__3a6f1fcb_21_DistributionNormal_cu_0c5b6e8543distribution_elementwise_grid_stride_kernelIfLi4EZNS0_9templates4cuda20normal_and_transformIN3c104HalfEfPNS_17CUDAGeneratorImplEZZZNS4_13normal_kernelIS9_EEvRKNS_10TensorBaseEddT_ENKUlvE_clEvENKUlvE1_clEvEUlfE_EEvRNS_18TensorIteratorBaseET1_T2_EUlP24curandStatePhilox4_32_10E0_ZNS1_27distribution_nullary_kernelIS7_f6float4S9_SO_SH_EEvSJ_SL_RKT3_T4_EUlifE0_EEvlNS_15PhiloxCudaStateESK_SL_,"",@"SHT_CUDA_INFO"
	.sectionflags	@""
	.align	4


	//----- nvinfo : EIATTR_CUDA_API_VERSION
	.align		4
        /*0000*/ 	.byte	0x04, 0x37
        /*0002*/ 	.short	(.L_262 - .L_261)
.L_261:
        /*0004*/ 	.word	0x00000082


	//----- nvinfo : EIATTR_KPARAM_INFO
	.align		4
.L_262:
        /*0008*/ 	.byte	0x04, 0x17
        /*000a*/ 	.short	(.L_264 - .L_263)
.L_263:
        /*000c*/ 	.word	0x00000000
        /*0010*/ 	.short	0x0003
        /*0012*/ 	.short	0x0028
        /*0014*/ 	.byte	0x00, 0xf0, 0xa1, 0x06


	//----- nvinfo : EIATTR_KPARAM_INFO
	.align		4
.L_264:
        /*0018*/ 	.byte	0x04, 0x17
        /*001a*/ 	.short	(.L_266 - .L_265)
.L_265:
        /*001c*/ 	.word	0x00000000
        /*0020*/ 	.short	0x0002
        /*0022*/ 	.short	0x0020
        /*0024*/ 	.byte	0x00, 0xf0, 0x05, 0x00


	//----- nvinfo : EIATTR_KPARAM_INFO
	.align		4
.L_266:
        /*0028*/ 	.byte	0x04, 0x17
        /*002a*/ 	.short	(.L_268 - .L_267)
.L_267:
        /*002c*/ 	.word	0x00000000
        /*0030*/ 	.short	0x0001
        /*0032*/ 	.short	0x0008
        /*0034*/ 	.byte	0x00, 0xf0, 0x61, 0x00


	//----- nvinfo : EIATTR_KPARAM_INFO
	.align		4
.L_268:
        /*0038*/ 	.byte	0x04, 0x17
        /*003a*/ 	.short	(.L_270 - .L_269)
.L_269:
        /*003c*/ 	.word	0x00000000
        /*0040*/ 	.short	0x0000
        /*0042*/ 	.short	0x0000
        /*0044*/ 	.byte	0x00, 0xf0, 0x21, 0x00


	//----- nvinfo : EIATTR_SPARSE_MMA_MASK
	.align		4
.L_270:
        /*0048*/ 	.byte	0x03, 0x50
        /*004a*/ 	.short	0x0000


	//----- nvinfo : EIATTR_MAXREG_COUNT
	.align		4
        /*004c*/ 	.byte	0x03, 0x1b
        /*004e*/ 	.short	0x0040


	//----- nvinfo : EIATTR_NUM_BARRIERS
	.align		4
        /*0050*/ 	.byte	0x02, 0x4c
        /*0052*/ 	.byte	0x01
	.zero		1


	//----- nvinfo : EIATTR_MERCURY_ISA_VERSION
	.align		4
        /*0054*/ 	.byte	0x03, 0x5f
        /*0056*/ 	.short	0x0101


	//----- nvinfo : EIATTR_VRC_CTA_INIT_COUNT
	.align		4
        /*0058*/ 	.byte	0x02, 0x4a
	.zero		1
	.zero		1


	//----- nvinfo : EIATTR_EXIT_INSTR_OFFSETS
	.align		4
        /*005c*/ 	.byte	0x04, 0x1c
        /*005e*/ 	.short	(.L_272 - .L_271)


	//   ....[0]....
.L_271:
        /*0060*/ 	.word	0x000007b0


	//   ....[1]....
        /*0064*/ 	.word	0x00005240


	//----- nvinfo : EIATTR_MAX_THREADS
	.align		4
.L_272:
        /*0068*/ 	.byte	0x04, 0x05
        /*006a*/ 	.short	(.L_274 - .L_273)
.L_273:
        /*006c*/ 	.word	0x00000100
        /*0070*/ 	.word	0x00000001
        /*0074*/ 	.word	0x00000001


	//----- nvinfo : EIATTR_CRS_STACK_SIZE
	.align		4
.L_274:
        /*0078*/ 	.byte	0x04, 0x1e
        /*007a*/ 	.short	(.L_276 - .L_275)
.L_275:
        /*007c*/ 	.word	0x00000000


	//----- nvinfo : EIATTR_CBANK_PARAM_SIZE
	.align		4
.L_276:
        /*0080*/ 	.byte	0x03, 0x19
        /*0082*/ 	.short	0x01d0


	//----- nvinfo : EIATTR_PARAM_CBANK
	.align		4
        /*0084*/ 	.byte	0x04, 0x0a
        /*0086*/ 	.short	(.L_278 - .L_277)
	.align		4
.L_277:
        /*0088*/ 	.word	index@(.nv.constant0._ZN2at6native54_GLOBAL__N__3a6f1fcb_21_DistributionNormal_cu_0c5b6e8543distribution_elementwise_grid_stride_kernelIfLi4EZNS0_9templates4cuda20normal_and_transformIN3c104HalfEfPNS_17CUDAGeneratorImplEZZZNS4_13normal_kernelIS9_EEvRKNS_10TensorBaseEddT_ENKUlvE_clEvENKUlvE1_clEvEUlfE_EEvRNS_18TensorIteratorBaseET1_T2_EUlP24curandStatePhilox4_32_10E0_ZNS1_27distribution_nullary_kernelIS7_f6float4S9_SO_SH_EEvSJ_SL_RKT3_T4_EUlifE0_EEvlNS_15PhiloxCudaStateESK_SL_)
        /*008c*/ 	.short	0x0380
        /*008e*/ 	.short	0x01d0


	//----- nvinfo : EIATTR_SW_WAR
	.align		4
.L_278:
        /*0090*/ 	.byte	0x04, 0x36
        /*0092*/ 	.short	(.L_280 - .L_279)
.L_279:
        /*0094*/ 	.word	0x00000008
.L_280:


//--------------------- .nv.info._ZN2at6native54_GLOBAL__N__3a6f1fcb_21_DistributionNormal_cu_0c5b6e8543distribution_elementwise_grid_stride_kernelIfLi4EZNS0_9templates4cuda20normal_and_transformIN3c104HalfEfPNS_17CUDAGeneratorImplEZZZNS4_13normal_kernelIS9_EEvRKNS_10TensorBaseEddT_ENKUlvE_clEvENKUlvE1_clEvEUlfE_EEvRNS_18TensorIteratorBaseET1_T2_EUlP24curandStatePhilox4_32_10E0_ZNS1_27distribution_nullary_kernelIS7_f6float4S9_SO_SH_EEvSJ_SL_RKT3_T4_EUlifE_EEvlNS_15PhiloxCudaStateESK_SL_ --------------------------
	.section	.nv.info._ZN2at6native54_GLOBAL__N__3a6f1fcb_21_DistributionNormal_cu_0c5b6e8543distribution_elementwise_grid_stride_kernelIfLi4EZNS0_9templates4cuda20normal_and_transformIN3c104HalfEfPNS_17CUDAGeneratorImplEZZZNS4_13normal_kernelIS9_EEvRKNS_10TensorBaseEddT_ENKUlvE_clEvENKUlvE1_clEvEUlfE_EEvRNS_18TensorIteratorBaseET1_T2_EUlP24curandStatePhilox4_32_10E0_ZNS1_27distribution_nullary_kernelIS7_f6float4S9_SO_SH_EEvSJ_SL_RKT3_T4_EUlifE_EEvlNS_15PhiloxCudaStateESK_SL_,"",@"SHT_CUDA_INFO"
	.sectionflags	@""
	.align	4


	//----- nvinfo : EIATTR_CUDA_API_VERSION
	.align		4
        /*0000*/ 	.byte	0x04, 0x37
        /*0002*/ 	.short	(.L_282 - .L_281)
.L_281:
        /*0004*/ 	.word	0x00000082


	//----- nvinfo : EIATTR_KPARAM_INFO
	.align		4
.L_282:
        /*0008*/ 	.byte	0x04, 0x17
        /*000a*/ 	.short	(.L_284 - .L_283)
.L_283:
        /*000c*/ 	.word	0x00000000
        /*0010*/ 	.short	0x0003
        /*0012*/ 	.short	0x0028
        /*0014*/ 	.byte	0x00, 0xf0, 0x61, 0x00


	//----- nvinfo : EIATTR_KPARAM_INFO
	.align		4
.L_284:
        /*0018*/ 	.byte	0x04, 0x17
        /*001a*/ 	.short	(.L_286 - .L_285)
.L_285:
        /*001c*/ 	.word	0x00000000
        /*0020*/ 	.short	0x0002
        /*0022*/ 	.short	0x0020
        /*0024*/ 	.byte	0x00, 0xf0, 0x05, 0x00


	//----- nvinfo : EIATTR_KPARAM_INFO
	.align		4
.L_286:
        /*0028*/ 	.byte	0x04, 0x17
        /*002a*/ 	.short	(.L_288 - .L_287)
.L_287:
        /*002c*/ 	.word	0x00000000
        /*0030*/ 	.short	0x0001
        /*0032*/ 	.short	0x0008
        /*0034*/ 	.byte	0x00, 0xf0, 0x61, 0x00


	//----- nvinfo : EIATTR_KPARAM_INFO
	.align		4
.L_288:
        /*0038*/ 	.byte	0x04, 0x17
        /*003a*/ 	.short	(.L_290 - .L_289)
.L_289:
        /*003c*/ 	.word	0x00000000
        /*0040*/ 	.short	0x0000
        /*0042*/ 	.short	0x0000
        /*0044*/ 	.byte	0x00, 0xf0, 0x21, 0x00


	//----- nvinfo : EIATTR_SPARSE_MMA_MASK
	.align		4
.L_290:
        /*0048*/ 	.byte	0x03, 0x50
        /*004a*/ 	.short	0x0000


	//----- nvinfo : EIATTR_MAXREG_COUNT
	.align		4
        /*004c*/ 	.byte	0x03, 0x1b
        /*004e*/ 	.short	0x0040


	//----- nvinfo : EIATTR_NUM_BARRIERS
	.align		4
        /*0050*/ 	.byte	0x02, 0x4c
        /*0052*/ 	.byte	0x01
	.zero		1


	//----- nvinfo : EIATTR_MERCURY_ISA_VERSION
	.align		4
        /*0054*/ 	.byte	0x03, 0x5f
        /*0056*/ 	.short	0x0101


	//----- nvinfo : EIATTR_VRC_CTA_INIT_COUNT
	.align		4
        /*0058*/ 	.byte	0x02, 0x4a
	.zero		1
	.zero		1


	//----- nvinfo : EIATTR_EXIT_INSTR_OFFSETS
	.align		4
        /*005c*/ 	.byte	0x04, 0x1c
        /*005e*/ 	.short	(.L_292 - .L_291)


	//   ....[0]....
.L_291:
        /*0060*/ 	.word	0x000007d0


	//   ....[1]....
        /*0064*/ 	.word	0x00001280


	//----- nvinfo : EIATTR_MAX_THREADS
	.align		4
.L_292:
        /*0068*/ 	.byte	0x04, 0x05
        /*006a*/ 	.short	(.L_294 - .L_293)
.L_293:
        /*006c*/ 	.word	0x00000100
        /*0070*/ 	.word	0x00000001
        /*0074*/ 	.word	0x00000001


	//----- nvinfo : EIATTR_CRS_STACK_SIZE
	.align		4
.L_294:
        /*0078*/ 	.byte	0x04, 0x1e
        /*007a*/ 	.short	(.L_296 - .L_295)
.L_295:
        /*007c*/ 	.word	0x00000000


	//----- nvinfo : EIATTR_CBANK_PARAM_SIZE
	.align		4
.L_296:
        /*0080*/ 	.byte	0x03, 0x19
        /*0082*/ 	.short	0x0040


	//----- nvinfo : EIATTR_PARAM_CBANK
	.align		4
        /*0084*/ 	.byte	0x04, 0x0a
        /*0086*/ 	.short	(.L_298 - .L_297)
	.align		4
.L_297:
        /*0088*/ 	.word	index@(.nv.constant0._ZN2at6native54_GLOBAL__N__3a6f1fcb_21_DistributionNormal_cu_0c5b6e8543distribution_elementwise_grid_stride_kernelIfLi4EZNS0_9templates4cuda20normal_and_transformIN3c104HalfEfPNS_17CUDAGeneratorImplEZZZNS4_13normal_kernelIS9_EEvRKNS_10TensorBaseEddT_ENKUlvE_clEvENKUlvE1_clEvEUlfE_EEvRNS_18TensorIteratorBaseET1_T2_EUlP24curandStatePhilox4_32_10E0_ZNS1_27distribution_nullary_kernelIS7_f6float4S9_SO_SH_EEvSJ_SL_RKT3_T4_EUlifE_EEvlNS_15PhiloxCudaStateESK_SL_)
        /*008c*/ 	.short	0x0380
        /*008e*/ 	.short	0x0040


	//----- nvinfo : EIATTR_SW_WAR
	.align		4
.L_298:
        /*0090*/ 	.byte	0x04, 0x36
        /*0092*/ 	.short	(.L_300 - .L_299)
.L_299:
        /*0094*/ 	.word	0x00000008
.L_300:


//--------------------- .nv.info._ZN2at6native54_GLOBAL__N__3a6f1fcb_21_DistributionNormal_cu_0c5b6e8543distribution_elementwise_grid_stride_kernelIfLi4EZNS0_9templates4cuda20normal_and_transformIN3c104HalfEfPNS_17CUDAGeneratorImplEZZZNS4_13normal_kernelIS9_EEvRKNS_10TensorBaseEddT_ENKUlvE_clEvENKUlvE1_clEvEUlfE_EEvRNS_18TensorIteratorBaseET1_T2_EUlP24curandStatePhilox4_32_10E_ZNS1_27distribution_nullary_kernelIS7_f7double2S9_SO_SH_EEvSJ_SL_RKT3_T4_EUlifE0_EEvlNS_15PhiloxCudaStateESK_SL_ --------------------------
	.section	.nv.info._ZN2at6native54_GLOBAL__N__3a6f1fcb_21_DistributionNormal_cu_0c5b6e8543distribution_elementwise_grid_stride_kernelIfLi4EZNS0_9templates4cuda20normal_and_transformIN3c104HalfEfPNS_17CUDAGeneratorImplEZZZNS4_13normal_kernelIS9_EEvRKNS_10TensorBaseEddT_ENKUlvE_clEvENKUlvE1_clEvEUlfE_EEvRNS_18TensorIteratorBaseET1_T2_EUlP24curandStatePhilox4_32_10E_ZNS1_27distribution_nullary_kernelIS7_f7double2S9_SO_SH_EEvSJ_SL_RKT3_T4_EUlifE0_EEvlNS_15PhiloxCudaStateESK_SL_,"",@"SHT_CUDA_INFO"
	.sectionflags	@""
	.align	4


	//----- nvinfo : EIATTR_CUDA_API_VERSION
	.align		4
        /*0000*/ 	.byte	0x04, 0x37
        /*0002*/ 	.short	(.L_302 - .L_301)
.L_301:
        /*0004*/ 	.word	0x00000082


	//----- nvinfo : EIATTR_KPARAM_INFO
	.align		4
.L_302:
        /*0008*/ 	.byte	0x04, 0x17
        /*000a*/ 	.short	(.L_304 - .L_303)
.L_303:
        /*000c*/ 	.word	0x00000000
        /*0010*/ 	.short	0x0003
        /*0012*/ 	.short	0x0028
        /*0014*/ 	.byte	0x00, 0xf0, 0xa1, 0x06


	//----- nvinfo : EIATTR_KPARAM_INFO
	.align		4
.L_304:
        /*0018*/ 	.byte	0x04, 0x17
        /*001a*/ 	.short	(.L_306 - .L_305)
.L_305:
        /*001c*/ 	.word	0x00000000
        /*0020*/ 	.short	0x0002
        /*0022*/ 	.short	0x0020
        /*0024*/ 	.byte	0x00, 0xf0, 0x05, 0x00


	//----- nvinfo : EIATTR_KPARAM_INFO
	.align		4
.L_306:
        /*0028*/ 	.byte	0x04, 0x17
        /*002a*/ 	.short	(.L_308 - .L_307)
.L_307:
        /*002c*/ 	.word	0x00000000
        /*0030*/ 	.short	0x0001
        /*0032*/ 	.short	0x0008
        /*0034*/ 	.byte	0x00, 0xf0, 0x61, 0x00


	//----- nvinfo : EIATTR_KPARAM_INFO
	.align		4
.L_308:
        /*0038*/ 	.byte	0x04, 0x17
        /*003a*/ 	.short	(.L_310 - .L_309)
.L_309:
        /*003c*/ 	.word	0x00000000
        /*0040*/ 	.short	0x0000
        /*0042*/ 	.short	0x0000
        /*0044*/ 	.byte	0x00, 0xf0, 0x21, 0x00


	//----- nvinfo : EIATTR_SPARSE_MMA_MASK
	.align		4
.L_310:
        /*0048*/ 	.byte	0x03, 0x50
        /*004a*/ 	.short	0x0000


	//----- nvinfo : EIATTR_MAXREG_COUNT
	.align		4
        /*004c*/ 	.byte	0x03, 0x1b
        /*004e*/ 	.short	0x0040


	//----- nvinfo : EIATTR_NUM_BARRIERS
	.align		4
        /*0050*/ 	.byte	0x02, 0x4c
        /*0052*/ 	.byte	0x01
	.zero		1


	//----- nvinfo : EIATTR_MERCURY_ISA_VERSION
	.align		4
        /*0054*/ 	.byte	0x03, 0x5f
        /*0056*/ 	.short	0x0101


	//----- nvinfo : EIATTR_VRC_CTA_INIT_COUNT
	.align		4
        /*0058*/ 	.byte	0x02, 0x4a
	.zero		1
	.zero		1


	//----- nvinfo : EIATTR_EXIT_INSTR_OFFSETS
	.align		4
        /*005c*/ 	.byte	0x04, 0x1c
        /*005e*/ 	.short	(.L_312 - .L_311)


	//   ....[0]....
.L_311:
        /*0060*/ 	.word	0x000007b0


	//   ....[1]....
        /*0064*/ 	.word	0x00006e60


	//----- nvinfo : EIATTR_MAX_THREADS
	.align		4
.L_312:
        /*0068*/ 	.byte	0x04, 0x05
        /*006a*/ 	.short	(.L_314 - .L_313)
.L_313:
        /*006c*/ 	.word	0x00000100
        /*0070*/ 	.word	0x00000001
        /*0074*/ 	.word	0x00000001


	//----- nvinfo : EIATTR_CRS_STACK_SIZE
	.align		4
.L_314:
        /*0078*/ 	.byte	0x04, 0x1e
        /*007a*/ 	.short	(.L_316 - .L_315)
.L_315:
        /*007c*/ 	.word	0x00000000


	//----- nvinfo : EIATTR_CBANK_PARAM_SIZE
	.align		4
.L_316:
        /*0080*/ 	.byte	0x03, 0x19
        /*0082*/ 	.short	0x01d0


	//----- nvinfo : EIATTR_PARAM_CBANK
	.align		4
        /*0084*/ 	.byte	0x04, 0x0a
        /*0086*/ 	.short	(.L_318 - .L_317)
	.align		4
.L_317:
        /*0088*/ 	.word	index@(.nv.constant0._ZN2at6native54_GLOBAL__N__3a6f1fcb_21_DistributionNormal_cu_0c5b6e8543distribution_elementwise_grid_stride_kernelIfLi4EZNS0_9templates4cuda20normal_and_transformIN3c104HalfEfPNS_17CUDAGeneratorImplEZZZNS4_13normal_kernelIS9_EEvRKNS_10TensorBaseEddT_ENKUlvE_clEvENKUlvE1_clEvEUlfE_EEvRNS_18TensorIteratorBaseET1_T2_EUlP24curandStatePhilox4_32_10E_ZNS1_27distribution_nullary_kernelIS7_f7double2S9_SO_SH_EEvSJ_SL_RKT3_T4_EUlifE0_EEvlNS_15PhiloxCudaStateESK_SL_)
        /*008c*/ 	.short	0x0380
        /*008e*/ 	.short	0x01d0


	//----- nvinfo : EIATTR_SW_WAR
	.align		4
.L_318:
        /*0090*/ 	.byte	0x04, 0x36
        /*0092*/ 	.short	(.L_320 - .L_319)
.L_319:
        /*0094*/ 	.word	0x00000008
.L_320:


//--------------------- .nv.info._ZN2at6native54_GLOBAL__N__3a6f1fcb_21_DistributionNormal_cu_0c5b6e8543distribution_elementwise_grid_stride_kernelIfLi4EZNS0_9templates4cuda20normal_and_transformIN3c104HalfEfPNS_17CUDAGeneratorImplEZZZNS4_13normal_kernelIS9_EEvRKNS_10TensorBaseEddT_ENKUlvE_clEvENKUlvE1_clEvEUlfE_EEvRNS_18TensorIteratorBaseET1_T2_EUlP24curandStatePhilox4_32_10E_ZNS1_27distribution_nullary_kernelIS7_f7double2S9_SO_SH_EEvSJ_SL_RKT3_T4_EUlifE_EEvlNS_15PhiloxCudaStateESK_SL_ --------------------------
	.section	.nv.info._ZN2at6native54_GLOBAL__N__3a6f1fcb_21_DistributionNormal_cu_0c5b6e8543distribution_elementwise_grid_stride_kernelIfLi4EZNS0_9templates4cuda20normal_and_transformIN3c104HalfEfPNS_17CUDAGeneratorImplEZZZNS4_13normal_kernelIS9_EEvRKNS_10TensorBaseEddT_ENKUlvE_clEvENKUlvE1_clEvEUlfE_EEvRNS_18TensorIteratorBaseET1_T2_EUlP24curandStatePhilox4_32_10E_ZNS1_27distribution_nullary_kernelIS7_f7double2S9_SO_SH_EEvSJ_SL_RKT3_T4_EUlifE_EEvlNS_15PhiloxCudaStateESK_SL_,"",@"SHT_CUDA_INFO"
	.sectionflags	@""
	.align	4


	//----- nvinfo : EIATTR_CUDA_API_VERSION
	.align		4
        /*0000*/ 	.byte	0x04, 0x37
        /*0002*/ 	.short	(.L_322 - .L_321)
.L_321:
        /*0004*/ 	.word	0x00000082


	//----- nvinfo : EIATTR_KPARAM_INFO
	.align		4
.L_322:
        /*0008*/ 	.byte	0x04, 0x17
        /*000a*/ 	.short	(.L_324 - .L_323)
.L_323:
        /*000c*/ 	.word	0x00000000
        /*0010*/ 	.short	0x0003
        /*0012*/ 	.short	0x0028
        /*0014*/ 	.byte	0x00, 0xf0, 0x61, 0x00


	//----- nvinfo : EIATTR_KPARAM_INFO
	.align		4
.L_324:
        /*0018*/ 	.byte	0x04, 0x17
        /*001a*/ 	.short	(.L_326 - .L_325)
.L_325:
        /*001c*/ 	.word	0x00000000
        /*0020*/ 	.short	0x0002
        /*0022*/ 	.short	0x0020
        /*0024*/ 	.byte	0x00, 0xf0, 0x05, 0x00


	//----- nvinfo : EIATTR_KPARAM_INFO
	.align		4
.L_326:
        /*0028*/ 	.byte	0x04, 0x17
        /*002a*/ 	.short	(.L_328 - .L_327)
.L_327:
        /*002c*/ 	.word	0x00000000
        /*0030*/ 	.short	0x0001
        /*0032*/ 	.short	0x0008
        /*0034*/ 	.byte	0x00, 0xf0, 0x61, 0x00


	//----- nvinfo : EIATTR_KPARAM_INFO
	.align		4
.L_328:
        /*0038*/ 	.byte	0x04, 0x17
        /*003a*/ 	.short	(.L_330 - .L_329)
.L_329:
        /*003c*/ 	.word	0x00000000
        /*0040*/ 	.short	0x0000
        /*0042*/ 	.short	0x0000
        /*0044*/ 	.byte	0x00, 0xf0, 0x21, 0x00


	//----- nvinfo : EIATTR_SPARSE_MMA_MASK
	.align		4
.L_330:
        /*0048*/ 	.byte	0x03, 0x50
        /*004a*/ 	.short	0x0000


	//----- nvinfo : EIATTR_MAXREG_COUNT
	.align		4
        /*004c*/ 	.byte	0x03, 0x1b
        /*004e*/ 	.short	0x0040


	//----- nvinfo : EIATTR_NUM_BARRIERS
	.align		4
        /*0050*/ 	.byte	0x02, 0x4c
        /*0052*/ 	.byte	0x01
	.zero		1


	//----- nvinfo : EIATTR_MERCURY_ISA_VERSION
	.align		4
        /*0054*/ 	.byte	0x03, 0x5f
        /*0056*/ 	.short	0x0101


	//----- nvinfo : EIATTR_VRC_CTA_INIT_COUNT
	.align		4
        /*0058*/ 	.byte	0x02, 0x4a
	.zero		1
	.zero		1


	//----- nvinfo : EIATTR_EXIT_INSTR_OFFSETS
	.align		4
        /*005c*/ 	.byte	0x04, 0x1c
        /*005e*/ 	.short	(.L_332 - .L_331)


	//   ....[0]....
.L_331:
        /*0060*/ 	.word	0x000007c0


	//   ....[1]....
        /*0064*/ 	.word	0x00002d20


	//----- nvinfo : EIATTR_MAX_THREADS
	.align		4
.L_332:
        /*0068*/ 	.byte	0x04, 0x05
        /*006a*/ 	.short	(.L_334 - .L_333)
.L_333:
        /*006c*/ 	.word	0x00000100
        /*0070*/ 	.word	0x00000001
        /*0074*/ 	.word	0x00000001


	//----- nvinfo : EIATTR_CRS_STACK_SIZE
	.align		4
.L_334:
        /*0078*/ 	.byte	0x04, 0x1e
        /*007a*/ 	.short	(.L_336 - .L_335)
.L_335:
        /*007c*/ 	.word	0x00000000


	//----- nvinfo : EIATTR_CBANK_PARAM_SIZE
	.align		4
.L_336:
        /*0080*/ 	.byte	0x03, 0x19
        /*0082*/ 	.short	0x0040


	//----- nvinfo : EIATTR_PARAM_CBANK
	.align		4
        /*0084*/ 	.byte	0x04, 0x0a
        /*0086*/ 	.short	(.L_338 - .L_337)
	.align		4
.L_337:
        /*0088*/ 	.word	index@(.nv.constant0._ZN2at6native54_GLOBAL__N__3a6f1fcb_21_DistributionNormal_cu_0c5b6e8543distribution_elementwise_grid_stride_kernelIfLi4EZNS0_9templates4cuda20normal_and_transformIN3c104HalfEfPNS_17CUDAGeneratorImplEZZZNS4_13normal_kernelIS9_EEvRKNS_10TensorBaseEddT_ENKUlvE_clEvENKUlvE1_clEvEUlfE_EEvRNS_18TensorIteratorBaseET1_T2_EUlP24curandStatePhilox4_32_10E_ZNS1_27distribution_nullary_kernelIS7_f7double2S9_SO_SH_EEvSJ_SL_RKT3_T4_EUlifE_EEvlNS_15PhiloxCudaStateESK_SL_)
        /*008c*/ 	.short	0x0380
        /*008e*/ 	.short	0x0040


	//----- nvinfo : EIATTR_SW_WAR
	.align		4
.L_338:
        /*0090*/ 	.byte	0x04, 0x36
        /*0092*/ 	.short	(.L_340 - .L_339)
.L_339:
        /*0094*/ 	.word	0x00000008
.L_340:


//--------------------- .nv.info._ZN2at6native54_GLOBAL__N__3a6f1fcb_21_DistributionNormal_cu_0c5b6e8543distribution_elementwise_grid_stride_kernelIfLi4EZNS0_9templates4cuda20normal_and_transformIffPNS_17CUDAGeneratorImplEZZZNS4_13normal_kernelIS7_EEvRKNS_10TensorBaseEddT_ENKUlvE_clEvENKUlvE0_clEvEUlfE_EEvRNS_18TensorIteratorBaseET1_T2_EUlP24curandStatePhilox4_32_10E0_ZNS1_27distribution_nullary_kernelIff6float4S7_SM_SF_EEvSH_SJ_RKT3_T4_EUlifE0_EEvlNS_15PhiloxCudaStateESI_SJ_ --------------------------
	.section	.nv.info._ZN2at6native54_GLOBAL__N__3a6f1fcb_21_DistributionNormal_cu_0c5b6e8543distribution_elementwise_grid_stride_kernelIfLi4EZNS0_9templates4cuda20normal_and_transformIffPNS_17CUDAGeneratorImplEZZZNS4_13normal_kernelIS7_EEvRKNS_10TensorBaseEddT_ENKUlvE_clEvENKUlvE0_clEvEUlfE_EEvRNS_18TensorIteratorBaseET1_T2_EUlP24curandStatePhilox4_32_10E0_ZNS1_27distribution_nullary_kernelIff6float4S7_SM_SF_EEvSH_SJ_RKT3_T4_EUlifE0_EEvlNS_15PhiloxCudaStateESI_SJ_,"",@"SHT_CUDA_INFO"
	.sectionflags	@""
	.align	4


	//----- nvinfo : EIATTR_CUDA_API_VERSION
	.align		4
        /*0000*/ 	.byte	0x04, 0x37
        /*0002*/ 	.short	(.L_342 - .L_341)
.L_341:
        /*0004*/ 	.word	0x00000082


	//----- nvinfo : EIATTR_KPARAM_INFO
	.align		4
.L_342:
        /*0008*/ 	.byte	0x04, 0x17
        /*000a*/ 	.short	(.L_344 - .L_343)
.L_343:
        /*000c*/ 	.word	0x00000000
        /*0010*/ 	.short	0x0003
        /*0012*/ 	.short	0x0028
        /*0014*/ 	.byte	0x00, 0xf0, 0xa1, 0x06


	//----- nvinfo : EIATTR_KPARAM_INFO
	.align		4
.L_344:
        /*0018*/ 	.byte	0x04, 0x17
        /*001a*/ 	.short	(.L_346 - .L_345)
.L_345:
        /*001c*/ 	.word	0x00000000
        /*0020*/ 	.short	0x0002
        /*0022*/ 	.short	0x0020
        /*0024*/ 	.byte	0x00, 0xf0, 0x05, 0x00


	//----- nvinfo : EIATTR_KPARAM_INFO
	.align		4
.L_346:
        /*0028*/ 	.byte	0x04, 0x17
        /*002a*/ 	.short	(.L_348 - .L_347)
.L_347:
        /*002c*/ 	.word	0x00000000
        /*0030*/ 	.short	0x0001
        /*0032*/ 	.short	0x0008
        /*0034*/ 	.byte	0x00, 0xf0, 0x61, 0x00


	//----- nvinfo : EIATTR_KPARAM_INFO
	.align		4
.L_348:
        /*0038*/ 	.byte	0x04, 0x17
        /*003a*/ 	.short	(.L_350 - .L_349)
.L_349:
        /*003c*/ 	.word	0x00000000
        /*0040*/ 	.short	0x0000
        /*0042*/ 	.short	0x0000
        /*0044*/ 	.byte	0x00, 0xf0, 0x21, 0x00


	//----- nvinfo : EIATTR_SPARSE_MMA_MASK
	.align		4
.L_350:
        /*0048*/ 	.byte	0x03, 0x50
        /*004a*/ 	.short	0x0000


	//----- nvinfo : EIATTR_MAXREG_COUNT
	.align		4
        /*004c*/ 	.byte	0x03, 0x1b
        /*004e*/ 	.short	0x0040


	//----- nvinfo : EIATTR_NUM_BARRIERS
	.align		4
        /*0050*/ 	.byte	0x02, 0x4c
        /*0052*/ 	.byte	0x01
	.zero		1


	//----- nvinfo : EIATTR_MERCURY_ISA_VERSION
	.align		4
        /*0054*/ 	.byte	0x03, 0x5f
        /*0056*/ 	.short	0x0101


	//----- nvinfo : EIATTR_VRC_CTA_INIT_COUNT
	.align		4
        /*0058*/ 	.byte	0x02, 0x4a
	.zero		1
	.zero		1


	//----- nvinfo : EIATTR_EXIT_INSTR_OFFSETS
	.align		4
        /*005c*/ 	.byte	0x04, 0x1c
        /*005e*/ 	.short	(.L_352 - .L_351)


	//   ....[0]....
.L_351:
        /*0060*/ 	.word	0x000007b0


	//   ....[1]....
        /*0064*/ 	.word	0x00005150


	//----- nvinfo : EIATTR_MAX_THREADS
	.align		4
.L_352:
        /*0068*/ 	.byte	0x04, 0x05
        /*006a*/ 	.short	(.L_354 - .L_353)
.L_353:
        /*006c*/ 	.word	0x00000100
        /*0070*/ 	.word	0x00000001
        /*0074*/ 	.word	0x00000001


	//----- nvinfo : EIATTR_CRS_STACK_SIZE
	.align		4
.L_354:
        /*0078*/ 	.byte	0x04, 0x1e
        /*007a*/ 	.short	(.L_356 - .L_355)
.L_355:
        /*007c*/ 	.word	0x00000000


	//----- nvinfo : EIATTR_CBANK_PARAM_SIZE
	.align		4
.L_356:
        /*0080*/ 	.byte	0x03, 0x19
        /*0082*/ 	.short	0x01d0


	//----- nvinfo : EIATTR_PARAM_CBANK
	.align		4
        /*0084*/ 	.byte	0x04, 0x0a
        /*0086*/ 	.short	(.L_358 - .L_357)
	.align		4
.L_357:
        /*0088*/ 	.word	index@(.nv.constant0._ZN2at6native54_GLOBAL__N__3a6f1fcb_21_DistributionNormal_cu_0c5b6e8543distribution_elementwise_grid_stride_kernelIfLi4EZNS0_9templates4cuda20normal_and_transformIffPNS_17CUDAGeneratorImplEZZZNS4_13normal_kernelIS7_EEvRKNS_10TensorBaseEddT_ENKUlvE_clEvENKUlvE0_clEvEUlfE_EEvRNS_18TensorIteratorBaseET1_T2_EUlP24curandStatePhilox4_32_10E0_ZNS1_27distribution_nullary_kernelIff6float4S7_SM_SF_EEvSH_SJ_RKT3_T4_EUlifE0_EEvlNS_15PhiloxCudaStateESI_SJ_)
        /*008c*/ 	.short	0x0380
        /*008e*/ 	.short	0x01d0


	//----- nvinfo : EIATTR_SW_WAR
	.align		4
.L_358:
        /*0090*/ 	.byte	0x04, 0x36
        /*0092*/ 	.short	(.L_360 - .L_359)
.L_359:
        /*0094*/ 	.word	0x00000008
.L_360:


//--------------------- .nv.info._ZN2at6native54_GLOBAL__N__3a6f1fcb_21_DistributionNormal_cu_0c5b6e8543distribution_elementwise_grid_stride_kernelIfLi4EZNS0_9templates4cuda20normal_and_transformIffPNS_17CUDAGeneratorImplEZZZNS4_13normal_kernelIS7_EEvRKNS_10TensorBaseEddT_ENKUlvE_clEvENKUlvE0_clEvEUlfE_EEvRNS_18TensorIteratorBaseET1_T2_EUlP24curandStatePhilox4_32_10E0_ZNS1_27distribution_nullary_kernelIff6float4S7_SM_SF_EEvSH_SJ_RKT3_T4_EUlifE_EEvlNS_15PhiloxCudaStateESI_SJ_ --------------------------
	.section	.nv.info._ZN2at6native54_GLOBAL__N__3a6f1fcb_21_DistributionNormal_cu_0c5b6e8543distribution_elementwise_grid_stride_kernelIfLi4EZNS0_9templates4cuda20normal_and_transformIffPNS_17CUDAGeneratorImplEZZZNS4_13normal_kernelIS7_EEvRKNS_10TensorBaseEddT_ENKUlvE_clEvENKUlvE0_clEvEUlfE_EEvRNS_18TensorIteratorBaseET1_T2_EUlP24curandStatePhilox4_32_10E0_ZNS1_27distribution_nullary_kernelIff6float4S7_SM_SF_EEvSH_SJ_RKT3_T4_EUlifE_EEvlNS_15PhiloxCudaStateESI_SJ_,"",@"SHT_CUDA_INFO"
	.sectionflags	@""
	.align	4


	//----- nvinfo : EIATTR_CUDA_API_VERSION
	.align		4
        /*0000*/ 	.byte	0x04, 0x37
        /*0002*/ 	.short	(.L_362 - .L_361)
.L_361:
        /*0004*/ 	.word	0x00000082


	//----- nvinfo : EIATTR_KPARAM_INFO
	.align		4
.L_362:
        /*0008*/ 	.byte	0x04, 0x17
        /*000a*/ 	.short	(.L_364 - .L_363)
.L_363:
        /*000c*/ 	.word	0x00000000
        /*0010*/ 	.short	0x0003
        /*0012*/ 	.short	0x0028
        /*0014*/ 	.byte	0x00, 0xf0, 0x61, 0x00


	//----- nvinfo : EIATTR_KPARAM_INFO
	.align		4
.L_364:
        /*0018*/ 	.byte	0x04, 0x17
        /*001a*/ 	.short	(.L_366 - .L_365)
.L_365:
        /*001c*/ 	.word	0x00000000
        /*0020*/ 	.short	0x0002
        /*0022*/ 	.short	0x0020
        /*0024*/ 	.byte	0x00, 0xf0, 0x05, 0x00


	//----- nvinfo : EIATTR_KPARAM_INFO
	.align		4
.L_366:
        /*0028*/ 	.byte	0x04, 0x17
        /*002a*/ 	.short	(.L_368 - .L_367)
.L_367:
        /*002c*/ 	.word	0x00000000
        /*0030*/ 	.short	0x0001
        /*0032*/ 	.short	0x0008
        /*0034*/ 	.byte	0x00, 0xf0, 0x61, 0x00


	//----- nvinfo : EIATTR_KPARAM_INFO
	.align		4
.L_368:
        /*0038*/ 	.byte	0x04, 0x17
        /*003a*/ 	.short	(.L_370 - .L_369)
.L_369:
        /*003c*/ 	.word	0x00000000
        /*0040*/ 	.short	0x0000
        /*0042*/ 	.short	0x0000
        /*0044*/ 	.byte	0x00, 0xf0, 0x21, 0x00


	//----- nvinfo : EIATTR_SPARSE_MMA_MASK
	.align		4
.L_370:
        /*0048*/ 	.byte	0x03, 0x50
        /*004a*/ 	.short	0x0000


	//----- nvinfo : EIATTR_MAXREG_COUNT
	.align		4
        /*004c*/ 	.byte	0x03, 0x1b
        /*004e*/ 	.short	0x0040


	//----- nvinfo : EIATTR_NUM_BARRIERS
	.align		4
        /*0050*/ 	.byte	0x02, 0x4c
        /*0052*/ 	.byte	0x01
	.zero		1


	//----- nvinfo : EIATTR_MERCURY_ISA_VERSION
	.align		4
        /*0054*/ 	.byte	0x03, 0x5f
        /*0056*/ 	.short	0x0101


	//----- nvinfo : EIATTR_VRC_CTA_INIT_COUNT
	.align		4
        /*0058*/ 	.byte	0x02, 0x4a
	.zero		1
	.zero		1


	//----- nvinfo : EIATTR_EXIT_INSTR_OFFSETS
	.align		4
        /*005c*/ 	.byte	0x04, 0x1c
        /*005e*/ 	.short	(.L_372 - .L_371)


	//   ....[0]....
.L_371:
        /*0060*/ 	.word	0x000007d0


	//   ....[1]....
        /*0064*/ 	.word	0x00001240


	//----- nvinfo : EIATTR_MAX_THREADS
	.align		4
.L_372:
        /*0068*/ 	.byte	0x04, 0x05
        /*006a*/ 	.short	(.L_374 - .L_373)
.L_373:
        /*006c*/ 	.word	0x00000100
        /*0070*/ 	.word	0x00000001
        /*0074*/ 	.word	0x00000001


	//----- nvinfo : EIATTR_CRS_STACK_SIZE
	.align		4
.L_374:
        /*0078*/ 	.byte	0x04, 0x1e
        /*007a*/ 	.short	(.L_376 - .L_375)
.L_375:
        /*007c*/ 	.word	0x00000000


	//----- nvinfo : EIATTR_CBANK_PARAM_SIZE
	.align		4
.L_376:
        /*0080*/ 	.byte	0x03, 0x19
        /*0082*/ 	.short	0x0040


	//----- nvinfo : EIATTR_PARAM_CBANK
	.align		4
        /*0084*/ 	.byte	0x04, 0x0a
        /*0086*/ 	.short	(.L_378 - .L_377)
	.align		4
.L_377:
        /*0088*/ 	.word	index@(.nv.constant0._ZN2at6native54_GLOBAL__N__3a6f1fcb_21_DistributionNormal_cu_0c5b6e8543distribution_elementwise_grid_stride_kernelIfLi4EZNS0_9templates4cuda20normal_and_transformIffPNS_17CUDAGeneratorImplEZZZNS4_13normal_kernelIS7_EEvRKNS_10TensorBaseEddT_ENKUlvE_clEvENKUlvE0_clEvEUlfE_EEvRNS_18TensorIteratorBaseET1_T2_EUlP24curandStatePhilox4_32_10E0_ZNS1_27distribution_nullary_kernelIff6float4S7_SM_SF_EEvSH_SJ_RKT3_T4_EUlifE_EEvlNS_15PhiloxCudaStateESI_SJ_)
        /*008c*/ 	.short	0x0380
        /*008e*/ 	.short	0x0040


	//----- nvinfo : EIATTR_SW_WAR
	.align		4
.L_378:
        /*0090*/ 	.byte	0x04, 0x36
        /*0092*/ 	.short	(.L_380 - .L_379)
.L_379:
        /*0094*/ 	.word	0x00000008
.L_380:


//--------------------- .nv.info._ZN2at6native54_GLOBAL__N__3a6f1fcb_21_DistributionNormal_cu_0c5b6e8543distribution_elementwise_grid_stride_kernelIfLi4EZNS0_9templates4cuda20normal_and_transformIffPNS_17CUDAGeneratorImplEZZZNS4_13normal_kernelIS7_EEvRKNS_10TensorBaseEddT_ENKUlvE_clEvENKUlvE0_clEvEUlfE_EEvRNS_18TensorIteratorBaseET1_T2_EUlP24curandStatePhilox4_32_10E_ZNS1_27distribution_nullary_kernelIff7double2S7_SM_SF_EEvSH_SJ_RKT3_T4_EUlifE0_EEvlNS_15PhiloxCudaStateESI_SJ_ --------------------------
	.section	.nv.info._ZN2at6native54_GLOBAL__N__3a6f1fcb_21_DistributionNormal_cu_0c5b6e8543distribution_elementwise_grid_stride_kernelIfLi4EZNS0_9templates4cuda20normal_and_transformIffPNS_17CUDAGeneratorImplEZZZNS4_13normal_kernelIS7_EEvRKNS_10TensorBaseEddT_ENKUlvE_clEvENKUlvE0_clEvEUlfE_EEvRNS_18TensorIteratorBaseET1_T2_EUlP24curandStatePhilox4_32_10E_ZNS1_27distribution_nullary_kernelIff7double2S7_SM_SF_EEvSH_SJ_RKT3_T4_EUlifE0_EEvlNS_15PhiloxCudaStateESI_SJ_,"",@"SHT_CUDA_INFO"
	.sectionflags	@""
	.align	4


	//----- nvinfo : EIATTR_CUDA_API_VERSION
	.align		4
        /*0000*/ 	.byte	0x04, 0x37
        /*0002*/ 	.short	(.L_382 - .L_381)
.L_381:
        /*0004*/ 	.word	0x00000082


	//----- nvinfo : EIATTR_KPARAM_INFO
	.align		4
.L_382:
        /*0008*/ 	.byte	0x04, 0x17
        /*000a*/ 	.short	(.L_384 - .L_383)
.L_383:
        /*000c*/ 	.word	0x00000000
        /*0010*/ 	.short	0x0003
        /*0012*/ 	.short	0x0028
        /*0014*/ 	.byte	0x00, 0xf0, 0xa1, 0x06


	//----- nvinfo : EIATTR_KPARAM_INFO
	.align		4
.L_384:
        /*0018*/ 	.byte	0x04, 0x17
        /*001a*/ 	.short	(.L_386 - .L_385)
.L_385:
        /*001c*/ 	.word	0x00000000
        /*0020*/ 	.short	0x0002
        /*0022*/ 	.short	0x0020
        /*0024*/ 	.byte	0x00, 0xf0, 0x05, 0x00


	//----- nvinfo : EIATTR_KPARAM_INFO
	.align		4
.L_386:
        /*0028*/ 	.byte	0x04, 0x17
        /*002a*/ 	.short	(.L_388 - .L_387)
.L_387:
        /*002c*/ 	.word	0x00000000
        /*0030*/ 	.short	0x0001
        /*0032*/ 	.short	0x0008
        /*0034*/ 	.byte	0x00, 0xf0, 0x61, 0x00


	//----- nvinfo : EIATTR_KPARAM_INFO
	.align		4
.L_388:
        /*0038*/ 	.byte	0x04, 0x17
        /*003a*/ 	.short	(.L_390 - .L_389)
.L_389:
        /*003c*/ 	.word	0x00000000
        /*0040*/ 	.short	0x0000
        /*0042*/ 	.short	0x0000
        /*0044*/ 	.byte	0x00, 0xf0, 0x21, 0x00


	//----- nvinfo : EIATTR_SPARSE_MMA_MASK
	.align		4
.L_390:
        /*0048*/ 	.byte	0x03, 0x50
        /*004a*/ 	.short	0x0000


	//----- nvinfo : EIATTR_MAXREG_COUNT
	.align		4
        /*004c*/ 	.byte	0x03, 0x1b
        /*004e*/ 	.short	0x0040


	//----- nvinfo : EIATTR_NUM_BARRIERS
	.align		4
        /*0050*/ 	.byte	0x02, 0x4c
        /*0052*/ 	.byte	0x01
	.zero		1


	//----- nvinfo : EIATTR_MERCURY_ISA_VERSION
	.align		4
        /*0054*/ 	.byte	0x03, 0x5f
        /*0056*/ 	.short	0x0101


	//----- nvinfo : EIATTR_VRC_CTA_INIT_COUNT
	.align		4
        /*0058*/ 	.byte	0x02, 0x4a
	.zero		1
	.zero		1


	//----- nvinfo : EIATTR_EXIT_INSTR_OFFSETS
	.align		4
        /*005c*/ 	.byte	0x04, 0x1c
        /*005e*/ 	.short	(.L_392 - .L_391)


	//   ....[0]....
.L_391:
        /*0060*/ 	.word	0x000007b0


	//   ....[1]....
        /*0064*/ 	.word	0x00004e80


	//----- nvinfo : EIATTR_MAX_THREADS
	.align		4
.L_392:
        /*0068*/ 	.byte	0x04, 0x05
        /*006a*/ 	.short	(.L_394 - .L_393)
.L_393:
        /*006c*/ 	.word	0x00000100
        /*0070*/ 	.word	0x00000001
        /*0074*/ 	.word	0x00000001


	//----- nvinfo : EIATTR_CRS_STACK_SIZE
	.align		4
.L_394:
        /*0078*/ 	.byte	0x04, 0x1e
        /*007a*/ 	.short	(.L_396 - .L_395)
.L_395:
        /*007c*/ 	.word	0x00000000


	//----- nvinfo : EIATTR_CBANK_PARAM_SIZE
	.align		4
.L_396:
        /*0080*/ 	.byte	0x03, 0x19
        /*0082*/ 	.short	0x01d0


	//----- nvinfo : EIATTR_PARAM_CBANK
	.align		4
        /*0084*/ 	.byte	0x04, 0x0a
        /*0086*/ 	.short	(.L_398 - .L_397)
	.align		4
.L_397:
        /*0088*/ 	.word	index@(.nv.constant0._ZN2at6native54_GLOBAL__N__3a6f1fcb_21_DistributionNormal_cu_0c5b6e8543distribution_elementwise_grid_stride_kernelIfLi4EZNS0_9templates4cuda20normal_and_transformIffPNS_17CUDAGeneratorImplEZZZNS4_13normal_kernelIS7_EEvRKNS_10TensorBaseEddT_ENKUlvE_clEvENKUlvE0_clEvEUlfE_EEvRNS_18TensorIteratorBaseET1_T2_EUlP24curandStatePhilox4_32_10E_ZNS1_27distribution_nullary_kernelIff7double2S7_SM_SF_EEvSH_SJ_RKT3_T4_EUlifE0_EEvlNS_15PhiloxCudaStateESI_SJ_)
        /*008c*/ 	.short	0x0380
        /*008e*/ 	.short	0x01d0


	//----- nvinfo : EIATTR_SW_WAR
	.align		4
.L_398:
        /*0090*/ 	.byte	0x04, 0x36
        /*0092*/ 	.short	(.L_400 - .L_399)
.L_399:
        /*0094*/ 	.word	0x00000008
.L_400:


//--------------------- .nv.info._ZN2at6native54_GLOBAL__N__3a6f1fcb_21_DistributionNormal_cu_0c5b6e8543distribution_elementwise_grid_stride_kernelIfLi4EZNS0_9templates4cuda20normal_and_transformIffPNS_17CUDAGeneratorImplEZZZNS4_13normal_kernelIS7_EEvRKNS_10TensorBaseEddT_ENKUlvE_clEvENKUlvE0_clEvEUlfE_EEvRNS_18TensorIteratorBaseET1_T2_EUlP24curandStatePhilox4_32_10E_ZNS1_27distribution_nullary_kernelIff7double2S7_SM_SF_EEvSH_SJ_RKT3_T4_EUlifE_EEvlNS_15PhiloxCudaStateESI_SJ_ --------------------------
	.section	.nv.info._ZN2at6native54_GLOBAL__N__3a6f1fcb_21_DistributionNormal_cu_0c5b6e8543distribution_elementwise_grid_stride_kernelIfLi4EZNS0_9templates4cuda20normal_and_transformIffPNS_17CUDAGeneratorImplEZZZNS4_13normal_kernelIS7_EEvRKNS_10TensorBaseEddT_ENKUlvE_clEvENKUlvE0_clEvEUlfE_EEvRNS_18TensorIteratorBaseET1_T2_EUlP24curandStatePhilox4_32_10E_ZNS1_27distribution_nullary_kernelIff7double2S7_SM_SF_EEvSH_SJ_RKT3_T4_EUlifE_EEvlNS_15PhiloxCudaStateESI_SJ_,"",@"SHT_CUDA_INFO"
	.sectionflags	@""
	.align	4


	//----- nvinfo : EIATTR_CUDA_API_VERSION
	.align		4
        /*0000*/ 	.byte	0x04, 0x37
        /*0002*/ 	.short	(.L_402 - .L_401)
.L_401:
        /*0004*/ 	.word	0x00000082


	//----- nvinfo : EIATTR_KPARAM_INFO
	.align		4
.L_402:
        /*0008*/ 	.byte	0x04, 0x17
        /*000a*/ 	.short	(.L_404 - .L_403)
.L_403:
        /*000c*/ 	.word	0x00000000
        /*0010*/ 	.short	0x0003
        /*0012*/ 	.short	0x0028
        /*0014*/ 	.byte	0x00, 0xf0, 0x61, 0x00


	//----- nvinfo : EIATTR_KPARAM_INFO
	.align		4
.L_404:
        /*0018*/ 	.byte	0x04, 0x17
        /*001a*/ 	.short	(.L_406 - .L_405)
.L_405:
        /*001c*/ 	.word	0x00000000
        /*0020*/ 	.short	0x0002
        /*0022*/ 	.short	0x0020
        /*0024*/ 	.byte	0x00, 0xf0, 0x05, 0x00


	//----- nvinfo : EIATTR_KPARAM_INFO
	.align		4
.L_406:
        /*0028*/ 	.byte	0x04, 0x17
        /*002a*/ 	.short	(.L_408 - .L_407)
.L_407:
        /*002c*/ 	.word	0x00000000
        /*0030*/ 	.short	0x0001
        /*0032*/ 	.short	0x0008
        /*0034*/ 	.byte	0x00, 0xf0, 0x61, 0x00


	//----- nvinfo : EIATTR_KPARAM_INFO
	.align		4
.L_408:
        /*0038*/ 	.byte	0x04, 0x17
        /*003a*/ 	.short	(.L_410 - .L_409)
.L_409:
        /*003c*/ 	.word	0x00000000
        /*0040*/ 	.short	0x0000
        /*0042*/ 	.short	0x0000
        /*0044*/ 	.byte	0x00, 0xf0, 0x21, 0x00


	//----- nvinfo : EIATTR_SPARSE_MMA_MASK
	.align		4
.L_410:
        /*0048*/ 	.byte	0x03, 0x50
        /*004a*/ 	.short	0x0000


	//----- nvinfo : EIATTR_MAXREG_COUNT
	.align		4
        /*004c*/ 	.byte	0x03, 0x1b
        /*004e*/ 	.short	0x0040


	//----- nvinfo : EIATTR_NUM_BARRIERS
	.align		4
        /*0050*/ 	.byte	0x02, 0x4c
        /*0052*/ 	.byte	0x01
	.zero		1


	//----- nvinfo : EIATTR_MERCURY_ISA_VERSION
	.align		4
        /*0054*/ 	.byte	0x03, 0x5f
        /*0056*/ 	.short	0x0101


	//----- nvinfo : EIATTR_VRC_CTA_INIT_COUNT
	.align		4
        /*0058*/ 	.byte	0x02, 0x4a
	.zero		1
	.zero		1


	//----- nvinfo : EIATTR_EXIT_INSTR_OFFSETS
	.align		4
        /*005c*/ 	.byte	0x04, 0x1c
        /*005e*/ 	.short	(.L_412 - .L_411)


	//   ....[0]....
.L_411:
        /*0060*/ 	.word	0x000007b0


	//   ....[1]....
        /*0064*/ 	.word	0x00002b60


	//----- nvinfo : EIATTR_MAX_THREADS
	.align		4
.L_412:
        /*0068*/ 	.byte	0x04, 0x05
        /*006a*/ 	.short	(.L_414 - .L_413)
.L_413:
        /*006c*/ 	.word	0x00000100
        /*0070*/ 	.word	0x00000001
        /*0074*/ 	.word	0x00000001


	//----- nvinfo : EIATTR_CRS_STACK_SIZE
	.align		4
.L_414:
        /*0078*/ 	.byte	0x04, 0x1e
        /*007a*/ 	.short	(.L_416 - .L_415)
.L_415:
        /*007c*/ 	.word	0x00000000


	//----- nvinfo : EIATTR_CBANK_PARAM_SIZE
	.align		4
.L_416:
        /*0080*/ 	.byte	0x03, 0x19
        /*0082*/ 	.short	0x0040


	//----- nvinfo : EIATTR_PARAM_CBANK
	.align		4
        /*0084*/ 	.byte	0x04, 0x0a
        /*0086*/ 	.short	(.L_418 - .L_417)
	.align		4
.L_417:
        /*0088*/ 	.word	index@(.nv.constant0._ZN2at6native54_GLOBAL__N__3a6f1fcb_21_DistributionNormal_cu_0c5b6e8543distribution_elementwise_grid_stride_kernelIfLi4EZNS0_9templates4cuda20normal_and_transformIffPNS_17CUDAGeneratorImplEZZZNS4_13normal_kernelIS7_EEvRKNS_10TensorBaseEddT_ENKUlvE_clEvENKUlvE0_clEvEUlfE_EEvRNS_18TensorIteratorBaseET1_T2_EUlP24curandStatePhilox4_32_10E_ZNS1_27distribution_nullary_kernelIff7double2S7_SM_SF_EEvSH_SJ_RKT3_T4_EUlifE_EEvlNS_15PhiloxCudaStateESI_SJ_)
        /*008c*/ 	.short	0x0380
        /*008e*/ 	.short	0x0040


	//----- nvinfo : EIATTR_SW_WAR
	.align		4
.L_418:
        /*0090*/ 	.byte	0x04, 0x36
        /*0092*/ 	.short	(.L_420 - .L_419)
.L_419:
        /*0094*/ 	.word	0x00000008
.L_420:


//--------------------- .nv.info._ZN2at6native54_GLOBAL__N__3a6f1fcb_21_DistributionNormal_cu_0c5b6e8543distribution_elementwise_grid_stride_kernelIdLi2EZNS0_9templates4cuda20normal_and_transformIddPNS_17CUDAGeneratorImplEZZZNS4_13normal_kernelIS7_EEvRKNS_10TensorBaseEddT_ENKUlvE_clEvENKUlvE_clEvEUldE_EEvRNS_18TensorIteratorBaseET1_T2_EUlP24curandStatePhilox4_32_10E0_ZNS1_27distribution_nullary_kernelIdd6float4S7_SM_SF_EEvSH_SJ_RKT3_T4_EUlidE0_EEvlNS_15PhiloxCudaStateESI_SJ_ --------------------------
	.section	.nv.info._ZN2at6native54_GLOBAL__N__3a6f1fcb_21_DistributionNormal_cu_0c5b6e8543distribution_elementwise_grid_stride_kernelIdLi2EZNS0_9templates4cuda20normal_and_transformIddPNS_17CUDAGeneratorImplEZZZNS4_13normal_kernelIS7_EEvRKNS_10TensorBaseEddT_ENKUlvE_clEvENKUlvE_clEvEUldE_EEvRNS_18TensorIteratorBaseET1_T2_EUlP24curandStatePhilox4_32_10E0_ZNS1_27distribution_nullary_kernelIdd6float4S7_SM_SF_EEvSH_SJ_RKT3_T4_EUlidE0_EEvlNS_15PhiloxCudaStateESI_SJ_,"",@"SHT_CUDA_INFO"
	.sectionflags	@""
	.align	4


	//----- nvinfo : EIATTR_CUDA_API_VERSION
	.align		4
        /*0000*/ 	.byte	0x04, 0x37
        /*0002*/ 	.short	(.L_422 - .L_421)
.L_421:
        /*0004*/ 	.word	0x00000082


	//----- nvinfo : EIATTR_KPARAM_INFO
	.align		4
.L_422:
        /*0008*/ 	.byte	0x04, 0x17
        /*000a*/ 	.short	(.L_424 - .L_423)
.L_423:
        /*000c*/ 	.word	0x00000000
        /*0010*/ 	.short	0x0003
        /*0012*/ 	.short	0x0028
        /*0014*/ 	.byte	0x00, 0xf0, 0xc1, 0x06


	//----- nvinfo : EIATTR_KPARAM_INFO
	.align		4
.L_424:
        /*0018*/ 	.byte	0x04, 0x17
        /*001a*/ 	.short	(.L_426 - .L_425)
.L_425:
        /*001c*/ 	.word	0x00000000
        /*0020*/ 	.short	0x0002
        /*0022*/ 	.short	0x0020
        /*0024*/ 	.byte	0x00, 0xf0, 0x05, 0x00


	//----- nvinfo : EIATTR_KPARAM_INFO
	.align		4
.L_426:
        /*0028*/ 	.byte	0x04, 0x17
        /*002a*/ 	.short	(.L_428 - .L_427)
.L_427:
        /*002c*/ 	.word	0x00000000
        /*0030*/ 	.short	0x0001
        /*0032*/ 	.short	0x0008
        /*0034*/ 	.byte	0x00, 0xf0, 0x61, 0x00


	//----- nvinfo : EIATTR_KPARAM_INFO
	.align		4
.L_428:
        /*0038*/ 	.byte	0x04, 0x17
        /*003a*/ 	.short	(.L_430 - .L_429)
.L_429:
        /*003c*/ 	.word	0x00000000
        /*0040*/ 	.short	0x0000
        /*0042*/ 	.short	0x0000
        /*0044*/ 	.byte	0x00, 0xf0, 0x21, 0x00


	//----- nvinfo : EIATTR_SPARSE_MMA_MASK
	.align		4
.L_430:
        /*0048*/ 	.byte	0x03, 0x50
        /*004a*/ 	.short	0x0000


	//----- nvinfo : EIATTR_MAXREG_COUNT
	.align		4
        /*004c*/ 	.byte	0x03, 0x1b
        /*004e*/ 	.short	0x0040


	//----- nvinfo : EIATTR_NUM_BARRIERS
	.align		4
        /*0050*/ 	.byte	0x02, 0x4c
        /*0052*/ 	.byte	0x01
	.zero		1


	//----- nvinfo : EIATTR_MERCURY_ISA_VERSION
	.align		4
        /*0054*/ 	.byte	0x03, 0x5f
        /*0056*/ 	.short	0x0101


	//----- nvinfo : EIATTR_VRC_CTA_INIT_COUNT
	.align		4
        /*0058*/ 	.byte	0x02, 0x4a
	.zero		1
	.zero		1


	//----- nvinfo : EIATTR_EXIT_INSTR_OFFSETS
	.align		4
        /*005c*/ 	.byte	0x04, 0x1c
        /*005e*/ 	.short	(.L_432 - .L_431)


	//   ....[0]....
.L_431:
        /*0060*/ 	.word	0x00000750


	//   ....[1]....
        /*0064*/ 	.word	0x000033b0


	//----- nvinfo : EIATTR_MAX_THREADS
	.align		4
.L_432:
        /*0068*/ 	.byte	0x04, 0x05
        /*006a*/ 	.short	(.L_434 - .L_433)
.L_433:
        /*006c*/ 	.word	0x00000100
        /*0070*/ 	.word	0x00000001
        /*0074*/ 	.word	0x00000001


	//----- nvinfo : EIATTR_CRS_STACK_SIZE
	.align		4
.L_434:
        /*0078*/ 	.byte	0x04, 0x1e
        /*007a*/ 	.short	(.L_436 - .L_435)
.L_435:
        /*007c*/ 	.word	0x00000000


	//----- nvinfo : EIATTR_CBANK_PARAM_SIZE
	.align		4
.L_436:
        /*0080*/ 	.byte	0x03, 0x19
        /*0082*/ 	.short	0x01d8


	//----- nvinfo : EIATTR_PARAM_CBANK
	.align		4
        /*0084*/ 	.byte	0x04, 0x0a
        /*0086*/ 	.short	(.L_438 - .L_437)
	.align		4
.L_437:
        /*0088*/ 	.word	index@(.nv.constant0._ZN2at6native54_GLOBAL__N__3a6f1fcb_21_DistributionNormal_cu_0c5b6e8543distribution_elementwise_grid_stride_kernelIdLi2EZNS0_9templates4cuda20normal_and_transformIddPNS_17CUDAGeneratorImplEZZZNS4_13normal_kernelIS7_EEvRKNS_10TensorBaseEddT_ENKUlvE_clEvENKUlvE_clEvEUldE_EEvRNS_18TensorIteratorBaseET1_T2_EUlP24curandStatePhilox4_32_10E0_ZNS1_27distribution_nullary_kernelIdd6float4S7_SM_SF_EEvSH_SJ_RKT3_T4_EUlidE0_EEvlNS_15PhiloxCudaStateESI_SJ_)
        /*008c*/ 	.short	0x0380
        /*008e*/ 	.short	0x01d8


	//----- nvinfo : EIATTR_SW_WAR
	.align		4
.L_438:
        /*0090*/ 	.byte	0x04, 0x36
        /*0092*/ 	.short	(.L_440 - .L_439)
.L_439:
        /*0094*/ 	.word	0x00000008
.L_440:


//--------------------- .nv.info._ZN2at6native54_GLOBAL__N__3a6f1fcb_21_DistributionNormal_cu_0c5b6e8543distribution_elementwise_grid_stride_kernelIdLi2EZNS0_9templates4cuda20normal_and_transformIddPNS_17CUDAGeneratorImplEZZZNS4_13normal_kernelIS7_EEvRKNS_10TensorBaseEddT_ENKUlvE_clEvENKUlvE_clEvEUldE_EEvRNS_18TensorIteratorBaseET1_T2_EUlP24curandStatePhilox4_32_10E0_ZNS1_27distribution_nullary_kernelIdd6float4S7_SM_SF_EEvSH_SJ_RKT3_T4_EUlidE_EEvlNS_15PhiloxCudaStateESI_SJ_ --------------------------
	.section	.nv.info._ZN2at6native54_GLOBAL__N__3a6f1fcb_21_DistributionNormal_cu_0c5b6e8543distribution_elementwise_grid_stride_kernelIdLi2EZNS0_9templates4cuda20normal_and_transformIddPNS_17CUDAGeneratorImplEZZZNS4_13normal_kernelIS7_EEvRKNS_10TensorBaseEddT_ENKUlvE_clEvENKUlvE_clEvEUldE_EEvRNS_18TensorIteratorBaseET1_T2_EUlP24curandStatePhilox4_32_10E0_ZNS1_27distribution_nullary_kernelIdd6float4S7_SM_SF_EEvSH_SJ_RKT3_T4_EUlidE_EEvlNS_15PhiloxCudaStateESI_SJ_,"",@"SHT_CUDA_INFO"
	.sectionflags	@""
	.align	4


	//----- nvinfo : EIATTR_CUDA_API_VERSION
	.align		4
        /*0000*/ 	.byte	0x04, 0x37
        /*0002*/ 	.short	(.L_442 - .L_441)
.L_441:
        /*0004*/ 	.word	0x00000082


	//----- nvinfo : EIATTR_KPARAM_INFO
	.align		4
.L_442:
        /*0008*/ 	.byte	0x04, 0x17
        /*000a*/ 	.short	(.L_444 - .L_443)
.L_443:
        /*000c*/ 	.word	0x00000000
        /*0010*/ 	.short	0x0003
        /*0012*/ 	.short	0x0028
        /*0014*/ 	.byte	0x00, 0xf0, 0x81, 0x00


	//----- nvinfo : EIATTR_KPARAM_INFO
	.align		4
.L_444:
        /*0018*/ 	.byte	0x04, 0x17
        /*001a*/ 	.short	(.L_446 - .L_445)
.L_445:
        /*001c*/ 	.word	0x00000000
        /*0020*/ 	.short	0x0002
        /*0022*/ 	.short	0x0020
        /*0024*/ 	.byte	0x00, 0xf0, 0x05, 0x00


	//----- nvinfo : EIATTR_KPARAM_INFO
	.align		4
.L_446:
        /*0028*/ 	.byte	0x04, 0x17
        /*002a*/ 	.short	(.L_448 - .L_447)
.L_447:
        /*002c*/ 	.word	0x00000000
        /*0030*/ 	.short	0x0001
        /*0032*/ 	.short	0x0008
        /*0034*/ 	.byte	0x00, 0xf0, 0x61, 0x00


	//----- nvinfo : EIATTR_KPARAM_INFO
	.align		4
.L_448:
        /*0038*/ 	.byte	0x04, 0x17
        /*003a*/ 	.short	(.L_450 - .L_449)
.L_449:
        /*003c*/ 	.word	0x00000000
        /*0040*/ 	.short	0x0000
        /*0042*/ 	.short	0x0000
        /*0044*/ 	.byte	0x00, 0xf0, 0x21, 0x00


	//----- nvinfo : EIATTR_SPARSE_MMA_MASK
	.align		4
.L_450:
        /*0048*/ 	.byte	0x03, 0x50
        /*004a*/ 	.short	0x0000


	//----- nvinfo : EIATTR_MAXREG_COUNT
	.align		4
        /*004c*/ 	.byte	0x03, 0x1b
        /*004e*/ 	.short	0x0040


	//----- nvinfo : EIATTR_NUM_BARRIERS
	.align		4
        /*0050*/ 	.byte	0x02, 0x4c
        /*0052*/ 	.byte	0x01
	.zero		1


	//----- nvinfo : EIATTR_MERCURY_ISA_VERSION
	.align		4
        /*0054*/ 	.byte	0x03, 0x5f
        /*0056*/ 	.short	0x0101


	//----- nvinfo : EIATTR_VRC_CTA_INIT_COUNT
	.align		4
        /*0058*/ 	.byte	0x02, 0x4a
	.zero		1
	.zero		1


	//----- nvinfo : EIATTR_EXIT_INSTR_OFFSETS
	.align		4
        /*005c*/ 	.byte	0x04, 0x1c
        /*005e*/ 	.short	(.L_452 - .L_451)


	//   ....[0]....
.L_451:
        /*0060*/ 	.word	0x00000780


	//   ....[1]....
        /*0064*/ 	.word	0x00000ff0


	//----- nvinfo : EIATTR_MAX_THREADS
	.align		4
.L_452:
        /*0068*/ 	.byte	0x04, 0x05
        /*006a*/ 	.short	(.L_454 - .L_453)
.L_453:
        /*006c*/ 	.word	0x00000100
        /*0070*/ 	.word	0x00000001
        /*0074*/ 	.word	0x00000001


	//----- nvinfo : EIATTR_CRS_STACK_SIZE
	.align		4
.L_454:
        /*0078*/ 	.byte	0x04, 0x1e
        /*007a*/ 	.short	(.L_456 - .L_455)
.L_455:
        /*007c*/ 	.word	0x00000000


	//----- nvinfo : EIATTR_CBANK_PARAM_SIZE
	.align		4
.L_456:
        /*0080*/ 	.byte	0x03, 0x19
        /*0082*/ 	.short	0x0048


	//----- nvinfo : EIATTR_PARAM_CBANK
	.align		4
        /*0084*/ 	.byte	0x04, 0x0a
        /*0086*/ 	.short	(.L_458 - .L_457)
	.align		4
.L_457:
        /*0088*/ 	.word	index@(.nv.constant0._ZN2at6native54_GLOBAL__N__3a6f1fcb_21_DistributionNormal_cu_0c5b6e8543distribution_elementwise_grid_stride_kernelIdLi2EZNS0_9templates4cuda20normal_and_transformIddPNS_17CUDAGeneratorImplEZZZNS4_13normal_kernelIS7_EEvRKNS_10TensorBaseEddT_ENKUlvE_clEvENKUlvE_clEvEUldE_EEvRNS_18TensorIteratorBaseET1_T2_EUlP24curandStatePhilox4_32_10E0_ZNS1_27distribution_nullary_kernelIdd6float4S7_SM_SF_EEvSH_SJ_RKT3_T4_EUlidE_EEvlNS_15PhiloxCudaStateESI_SJ_)
        /*008c*/ 	.short	0x0380
        /*008e*/ 	.short	0x0048


	//----- nvinfo : EIATTR_SW_WAR
	.align		4
.L_458:
        /*0090*/ 	.byte	0x04, 0x36
        /*0092*/ 	.short	(.L_460 - .L_459)
.L_459:
        /*0094*/ 	.word	0x00000008
.L_460:


//--------------------- .nv.info._ZN2at6native54_GLOBAL__N__3a6f1fcb_21_DistributionNormal_cu_0c5b6e8543distribution_elementwise_grid_stride_kernelIdLi2EZNS0_9templates4cuda20normal_and_transformIddPNS_17CUDAGeneratorImplEZZZNS4_13normal_kernelIS7_EEvRKNS_10TensorBaseEddT_ENKUlvE_clEvENKUlvE_clEvEUldE_EEvRNS_18TensorIteratorBaseET1_T2_EUlP24curandStatePhilox4_32_10E_ZNS1_27distribution_nullary_kernelIdd7double2S7_SM_SF_EEvSH_SJ_RKT3_T4_EUlidE0_EEvlNS_15PhiloxCudaStateESI_SJ_ --------------------------
	.section	.nv.info._ZN2at6native54_GLOBAL__N__3a6f1fcb_21_DistributionNormal_cu_0c5b6e8543distribution_elementwise_grid_stride_kernelIdLi2EZNS0_9templates4cuda20normal_and_transformIddPNS_17CUDAGeneratorImplEZZZNS4_13normal_kernelIS7_EEvRKNS_10TensorBaseEddT_ENKUlvE_clEvENKUlvE_clEvEUldE_EEvRNS_18TensorIteratorBaseET1_T2_EUlP24curandStatePhilox4_32_10E_ZNS1_27distribution_nullary_kernelIdd7double2S7_SM_SF_EEvSH_SJ_RKT3_T4_EUlidE0_EEvlNS_15PhiloxCudaStateESI_SJ_,"",@"SHT_CUDA_INFO"
	.sectionflags	@""
	.align	4


	//----- nvinfo : EIATTR_CUDA_API_VERSION
	.align		4
        /*0000*/ 	.byte	0x04, 0x37
        /*0002*/ 	.short	(.L_462 - .L_461)
.L_461:
        /*0004*/ 	.word	0x00000082


	//----- nvinfo : EIATTR_KPARAM_INFO
	.align		4
.L_462:
        /*0008*/ 	.byte	0x04, 0x17
        /*000a*/ 	.short	(.L_464 - .L_463)
.L_463:
        /*000c*/ 	.word	0x00000000
        /*0010*/ 	.short	0x0003
        /*0012*/ 	.short	0x0028
        /*0014*/ 	.byte	0x00, 0xf0, 0xc1, 0x06


	//----- nvinfo : EIATTR_KPARAM_INFO
	.align		4
.L_464:
        /*0018*/ 	.byte	0x04, 0x17
        /*001a*/ 	.short	(.L_466 - .L_465)
.L_465:
        /*001c*/ 	.word	0x00000000
        /*0020*/ 	.short	0x0002
        /*0022*/ 	.short	0x0020
        /*0024*/ 	.byte	0x00, 0xf0, 0x05, 0x00


	//----- nvinfo : EIATTR_KPARAM_INFO
	.align		4
.L_466:
        /*0028*/ 	.byte	0x04, 0x17
        /*002a*/ 	.short	(.L_468 - .L_467)
.L_467:
        /*002c*/ 	.word	0x00000000
        /*0030*/ 	.short	0x0001
        /*0032*/ 	.short	0x0008
        /*0034*/ 	.byte	0x00, 0xf0, 0x61, 0x00


	//----- nvinfo : EIATTR_KPARAM_INFO
	.align		4
.L_468:
        /*0038*/ 	.byte	0x04, 0x17
        /*003a*/ 	.short	(.L_470 - .L_469)
.L_469:
        /*003c*/ 	.word	0x00000000
        /*0040*/ 	.short	0x0000
        /*0042*/ 	.short	0x0000
        /*0044*/ 	.byte	0x00, 0xf0, 0x21, 0x00


	//----- nvinfo : EIATTR_SPARSE_MMA_MASK
	.align		4
.L_470:
        /*0048*/ 	.byte	0x03, 0x50
        /*004a*/ 	.short	0x0000


	//----- nvinfo : EIATTR_MAXREG_COUNT
	.align		4
        /*004c*/ 	.byte	0x03, 0x1b
        /*004e*/ 	.short	0x0040


	//----- nvinfo : EIATTR_NUM_BARRIERS
	.align		4
        /*0050*/ 	.byte	0x02, 0x4c
        /*0052*/ 	.byte	0x01
	.zero		1


	//----- nvinfo : EIATTR_MERCURY_ISA_VERSION
	.align		4
        /*0054*/ 	.byte	0x03, 0x5f
        /*0056*/ 	.short	0x0101


	//----- nvinfo : EIATTR_VRC_CTA_INIT_COUNT
	.align		4
        /*0058*/ 	.byte	0x02, 0x4a
	.zero		1
	.zero		1


	//----- nvinfo : EIATTR_EXIT_INSTR_OFFSETS
	.align		4
        /*005c*/ 	.byte	0x04, 0x1c
        /*005e*/ 	.short	(.L_472 - .L_471)


	//   ....[0]....
.L_471:
        /*0060*/ 	.word	0x000007c0


	//   ....[1]....
        /*0064*/ 	.word	0x00004df0


	//----- nvinfo : EIATTR_MAX_THREADS
	.align		4
.L_472:
        /*0068*/ 	.byte	0x04, 0x05
        /*006a*/ 	.short	(.L_474 - .L_473)
.L_473:
        /*006c*/ 	.word	0x00000100
        /*0070*/ 	.word	0x00000001
        /*0074*/ 	.word	0x00000001


	//----- nvinfo : EIATTR_CRS_STACK_SIZE
	.align		4
.L_474:
        /*0078*/ 	.byte	0x04, 0x1e
        /*007a*/ 	.short	(.L_476 - .L_475)
.L_475:
        /*007c*/ 	.word	0x00000000


	//----- nvinfo : EIATTR_CBANK_PARAM_SIZE
	.align		4
.L_476:
        /*0080*/ 	.byte	0x03, 0x19
        /*0082*/ 	.short	0x01d8


	//----- nvinfo : EIATTR_PARAM_CBANK
	.align		4
        /*0084*/ 	.byte	0x04, 0x0a
        /*0086*/ 	.short	(.L_478 - .L_477)
	.align		4
.L_477:
        /*0088*/ 	.word	index@(.nv.constant0._ZN2at6native54_GLOBAL__N__3a6f1fcb_21_DistributionNormal_cu_0c5b6e8543distribution_elementwise_grid_stride_kernelIdLi2EZNS0_9templates4cuda20normal_and_transformIddPNS_17CUDAGeneratorImplEZZZNS4_13normal_kernelIS7_EEvRKNS_10TensorBaseEddT_ENKUlvE_clEvENKUlvE_clEvEUldE_EEvRNS_18TensorIteratorBaseET1_T2_EUlP24curandStatePhilox4_32_10E_ZNS1_27distribution_nullary_kernelIdd7double2S7_SM_SF_EEvSH_SJ_RKT3_T4_EUlidE0_EEvlNS_15PhiloxCudaStateESI_SJ_)
        /*008c*/ 	.short	0x0380
        /*008e*/ 	.short	0x01d8


	//----- nvinfo : EIATTR_SW_WAR
	.align		4
.L_478:
        /*0090*/ 	.byte	0x04, 0x36
        /*0092*/ 	.short	(.L_480 - .L_479)
.L_479:
        /*0094*/ 	.word	0x00000008
.L_480:


//--------------------- .nv.info._ZN2at6native54_GLOBAL__N__3a6f1fcb_21_DistributionNormal_cu_0c5b6e8543distribution_elementwise_grid_stride_kernelIdLi2EZNS0_9templates4cuda20normal_and_transformIddPNS_17CUDAGeneratorImplEZZZNS4_13normal_kernelIS7_EEvRKNS_10TensorBaseEddT_ENKUlvE_clEvENKUlvE_clEvEUldE_EEvRNS_18TensorIteratorBaseET1_T2_EUlP24curandStatePhilox4_32_10E_ZNS1_27distribution_nullary_kernelIdd7double2S7_SM_SF_EEvSH_SJ_RKT3_T4_EUlidE_EEvlNS_15PhiloxCudaStateESI_SJ_ --------------------------
	.section	.nv.info._ZN2at6native54_GLOBAL__N__3a6f1fcb_21_DistributionNormal_cu_0c5b6e8543distribution_elementwise_grid_stride_kernelIdLi2EZNS0_9templates4cuda20normal_and_transformIddPNS_17CUDAGeneratorImplEZZZNS4_13normal_kernelIS7_EEvRKNS_10TensorBaseEddT_ENKUlvE_clEvENKUlvE_clEvEUldE_EEvRNS_18TensorIteratorBaseET1_T2_EUlP24curandStatePhilox4_32_10E_ZNS1_27distribution_nullary_kernelIdd7double2S7_SM_SF_EEvSH_SJ_RKT3_T4_EUlidE_EEvlNS_15PhiloxCudaStateESI_SJ_,"",@"SHT_CUDA_INFO"
	.sectionflags	@""
	.align	4


	//----- nvinfo : EIATTR_CUDA_API_VERSION
	.align		4
        /*0000*/ 	.byte	0x04, 0x37
        /*0002*/ 	.short	(.L_482 - .L_481)
.L_481:
        /*0004*/ 	.word	0x00000082


	//----- nvinfo : EIATTR_KPARAM_INFO
	.align		4
.L_482:
        /*0008*/ 	.byte	0x04, 0x17
        /*000a*/ 	.short	(.L_484 - .L_483)
.L_483:
        /*000c*/ 	.word	0x00000000
        /*0010*/ 	.short	0x0003
        /*0012*/ 	.short	0x0028
        /*0014*/ 	.byte	0x00, 0xf0, 0x81, 0x00


	//----- nvinfo : EIATTR_KPARAM_INFO
	.align		4
.L_484:
        /*0018*/ 	.byte	0x04, 0x17
        /*001a*/ 	.short	(.L_486 - .L_485)
.L_485:
        /*001c*/ 	.word	0x00000000
        /*0020*/ 	.short	0x0002
        /*0022*/ 	.short	0x0020
        /*0024*/ 	.byte	0x00, 0xf0, 0x05, 0x00


	//----- nvinfo : EIATTR_KPARAM_INFO
	.align		4
.L_486:
        /*0028*/ 	.byte	0x04, 0x17
        /*002a*/ 	.short	(.L_488 - .L_487)
.L_487:
        /*002c*/ 	.word	0x00000000
        /*0030*/ 	.short	0x0001
        /*0032*/ 	.short	0x0008
        /*0034*/ 	.byte	0x00, 0xf0, 0x61, 0x00


	//----- nvinfo : EIATTR_KPARAM_INFO
	.align		4
.L_488:
        /*0038*/ 	.byte	0x04, 0x17
        /*003a*/ 	.short	(.L_490 - .L_489)
.L_489:
        /*003c*/ 	.word	0x00000000
        /*0040*/ 	.short	0x0000
        /*0042*/ 	.short	0x0000
        /*0044*/ 	.byte	0x00, 0xf0, 0x21, 0x00


	//----- nvinfo : EIATTR_SPARSE_MMA_MASK
	.align		4
.L_490:
        /*0048*/ 	.byte	0x03, 0x50
        /*004a*/ 	.short	0x0000


	//----- nvinfo : EIATTR_MAXREG_COUNT
	.align		4
        /*004c*/ 	.byte	0x03, 0x1b
        /*004e*/ 	.short	0x0040


	//----- nvinfo : EIATTR_NUM_BARRIERS
	.align		4
        /*0050*/ 	.byte	0x02, 0x4c
        /*0052*/ 	.byte	0x01
	.zero		1


	//----- nvinfo : EIATTR_MERCURY_ISA_VERSION
	.align		4
        /*0054*/ 	.byte	0x03, 0x5f
        /*0056*/ 	.short	0x0101


	//----- nvinfo : EIATTR_VRC_CTA_INIT_COUNT
	.align		4
        /*0058*/ 	.byte	0x02, 0x4a
	.zero		1
	.zero		1


	//----- nvinfo : EIATTR_EXIT_INSTR_OFFSETS
	.align		4
        /*005c*/ 	.byte	0x04, 0x1c
        /*005e*/ 	.short	(.L_492 - .L_491)


	//   ....[0]....
.L_491:
        /*0060*/ 	.word	0x000007b0


	//   ....[1]....
        /*0064*/ 	.word	0x00002a50


	//----- nvinfo : EIATTR_MAX_THREADS
	.align		4
.L_492:
        /*0068*/ 	.byte	0x04, 0x05
        /*006a*/ 	.short	(.L_494 - .L_493)
.L_493:
        /*006c*/ 	.word	0x00000100
        /*0070*/ 	.word	0x00000001
        /*0074*/ 	.word	0x00000001


	//----- nvinfo : EIATTR_CRS_STACK_SIZE
	.align		4
.L_494:
        /*0078*/ 	.byte	0x04, 0x1e
        /*007a*/ 	.short	(.L_496 - .L_495)
.L_495:
        /*007c*/ 	.word	0x00000000


	//----- nvinfo : EIATTR_CBANK_PARAM_SIZE
	.align		4
.L_496:
        /*0080*/ 	.byte	0x03, 0x19
        /*0082*/ 	.short	0x0048


	//----- nvinfo : EIATTR_PARAM_CBANK
	.align		4
        /*0084*/ 	.byte	0x04, 0x0a
        /*0086*/ 	.short	(.L_498 - .L_497)
	.align		4
.L_497:
        /*0088*/ 	.word	index@(.nv.constant0._ZN2at6native54_GLOBAL__N__3a6f1fcb_21_DistributionNormal_cu_0c5b6e8543distribution_elementwise_grid_stride_kernelIdLi2EZNS0_9templates4cuda20normal_and_transformIddPNS_17CUDAGeneratorImplEZZZNS4_13normal_kernelIS7_EEvRKNS_10TensorBaseEddT_ENKUlvE_clEvENKUlvE_clEvEUldE_EEvRNS_18TensorIteratorBaseET1_T2_EUlP24curandStatePhilox4_32_10E_ZNS1_27distribution_nullary_kernelIdd7double2S7_SM_SF_EEvSH_SJ_RKT3_T4_EUlidE_EEvlNS_15PhiloxCudaStateESI_SJ_)
        /*008c*/ 	.short	0x0380
        /*008e*/ 	.short	0x0048


	//----- nvinfo : EIATTR_SW_WAR
	.align		4
.L_498:
        /*0090*/ 	.byte	0x04, 0x36
        /*0092*/ 	.short	(.L_500 - .L_499)
.L_499:
        /*0094*/ 	.word	0x00000008
.L_500:


//--------------------- .nv.callgraph             --------------------------
	.section	.nv.callgraph,"",@"SHT_CUDA_CALLGRAPH"
	.align	4
	.sectionentsize	8
	.align		4
        /*0000*/ 	.word	0x00000000
	.align		4
        /*0004*/ 	.word	0xffffffff
	.align		4
        /*0008*/ 	.word	0x00000000
	.align		4
        /*000c*/ 	.word	0xfffffffe
	.align		4
        /*0010*/ 	.word	0x00000000
	.align		4
        /*0014*/ 	.word	0xfffffffd
	.align		4
        /*0018*/ 	.word	0x00000000
	.align		4
        /*001c*/ 	.word	0xfffffffc


//--------------------- .nv.constant4             --------------------------
	.section	.nv.constant4,"a",@progbits
	.align	8
	.align		8
.nv.constant4:
        /*0000*/ 	.dword	precalc_xorwow_matrix
	.align		8
        /*0008*/ 	.dword	precalc_xorwow_offset_matrix
	.align		8
        /*0010*/ 	.dword	mrg32k3aM1
	.align		8
        /*0018*/ 	.dword	mrg32k3aM2
	.align		8
        /*0020*/ 	.dword	mrg32k3aM1SubSeq
	.align		8
        /*0028*/ 	.dword	mrg32k3aM2SubSeq
	.align		8
        /*0030*/ 	.dword	mrg32k3aM1Seq
	.align		8
        /*0038*/ 	.dword	mrg32k3aM2Seq
	.align		8
        /*0040*/ 	.dword	_ZN52_INTERNAL_3a6f1fcb_21_DistributionNormal_cu_0c5b6e854cuda3std3__45__cpo5beginE
	.align		8
        /*0048*/ 	.dword	_ZN52_INTERNAL_3a6f1fcb_21_DistributionNormal_cu_0c5b6e854cuda3std3__45__cpo3endE
	.align		8
        /*0050*/ 	.dword	_ZN52_INTERNAL_3a6f1fcb_21_DistributionNormal_cu_0c5b6e854cuda3std3__45__cpo6cbeginE
	.align		8
        /*0058*/ 	.dword	_ZN52_INTERNAL_3a6f1fcb_21_DistributionNormal_cu_0c5b6e854cuda3std3__45__cpo4cendE
	.align		8
        /*0060*/ 	.dword	_ZN52_INTERNAL_3a6f1fcb_21_DistributionNormal_cu_0c5b6e854cuda3std3__45__cpo6rbeginE
	.align		8
        /*0068*/ 	.dword	_ZN52_INTERNAL_3a6f1fcb_21_DistributionNormal_cu_0c5b6e854cuda3std3__45__cpo4rendE
	.align		8
        /*0070*/ 	.dword	_ZN52_INTERNAL_3a6f1fcb_21_DistributionNormal_cu_0c5b6e854cuda3std3__45__cpo7crbeginE
	.align		8
        /*0078*/ 	.dword	_ZN52_INTERNAL_3a6f1fcb_21_DistributionNormal_cu_0c5b6e854cuda3std3__45__cpo5crendE
	.align		8
        /*0080*/ 	.dword	_ZN52_INTERNAL_3a6f1fcb_21_DistributionNormal_cu_0c5b6e854cuda3std3__454_GLOBAL__N__3a6f1fcb_21_DistributionNormal_cu_0c5b6e856ignoreE
	.align		8
        /*0088*/ 	.dword	_ZN52_INTERNAL_3a6f1fcb_21_DistributionNormal_cu_0c5b6e854cuda3std3__419piecewise_constructE
	.align		8
        /*0090*/ 	.dword	_ZN52_INTERNAL_3a6f1fcb_21_DistributionNormal_cu_0c5b6e854cuda3std3__48in_placeE
	.align		8
        /*0098*/ 	.dword	_ZN52_INTERNAL_3a6f1fcb_21_DistributionNormal_cu_0c5b6e854cuda3std3__420unreachable_sentinelE
	.align		8
        /*00a0*/ 	.dword	_ZN52_INTERNAL_3a6f1fcb_21_DistributionNormal_cu_0c5b6e854cuda3std6ranges3__45__cpo4swapE
	.align		8
        /*00a8*/ 	.dword	_ZN52_INTERNAL_3a6f1fcb_21_DistributionNormal_cu_0c5b6e854cuda3std6ranges3__45__cpo9iter_moveE
	.align		8
        /*00b0*/ 	.dword	_ZN52_INTERNAL_3a6f1fcb_21_DistributionNormal_cu_0c5b6e854cuda3std6ranges3__45__cpo5beginE
	.align		8
        /*00b8*/ 	.dword	_ZN52_INTERNAL_3a6f1fcb_21_DistributionNormal_cu_0c5b6e854cuda3std6ranges3__45__cpo3endE
	.align		8
        /*00c0*/ 	.dword	_ZN52_INTERNAL_3a6f1fcb_21_DistributionNormal_cu_0c5b6e854cuda3std6ranges3__45__cpo6cbeginE
	.align		8
        /*00c8*/ 	.dword	_ZN52_INTERNAL_3a6f1fcb_21_DistributionNormal_cu_0c5b6e854cuda3std6ranges3__45__cpo4cendE
	.align		8
        /*00d0*/ 	.dword	_ZN52_INTERNAL_3a6f1fcb_21_DistributionNormal_cu_0c5b6e854cuda3std6ranges3__45__cpo7advanceE
	.align		8
        /*00d8*/ 	.dword	_ZN52_INTERNAL_3a6f1fcb_21_DistributionNormal_cu_0c5b6e854cuda3std6ranges3__45__cpo9iter_swapE
	.align		8
        /*00e0*/ 	.dword	_ZN52_INTERNAL_3a6f1fcb_21_DistributionNormal_cu_0c5b6e854cuda3std6ranges3__45__cpo4nextE
	.align		8
        /*00e8*/ 	.dword	_ZN52_INTERNAL_3a6f1fcb_21_DistributionNormal_cu_0c5b6e854cuda3std6ranges3__45__cpo4prevE
	.align		8
        /*00f0*/ 	.dword	_ZN52_INTERNAL_3a6f1fcb_21_DistributionNormal_cu_0c5b6e854cuda3std6ranges3__45__cpo4dataE
	.align		8
        /*00f8*/ 	.dword	_ZN52_INTERNAL_3a6f1fcb_21_DistributionNormal_cu_0c5b6e854cuda3std6ranges3__45__cpo5cdataE
	.align		8
        /*0100*/ 	.dword	_ZN52_INTERNAL_3a6f1fcb_21_DistributionNormal_cu_0c5b6e854cuda3std6ranges3__45__cpo4sizeE
	.align		8
        /*0108*/ 	.dword	_ZN52_INTERNAL_3a6f1fcb_21_DistributionNormal_cu_0c5b6e854cuda3std6ranges3__45__cpo5ssizeE
	.align		8
        /*0110*/ 	.dword	_ZN52_INTERNAL_3a6f1fcb_21_DistributionNormal_cu_0c5b6e854cuda3std6ranges3__45__cpo8distanceE
	.align		8
        /*0118*/ 	.dword	_ZN52_INTERNAL_3a6f1fcb_21_DistributionNormal_cu_0c5b6e856thrust24THRUST_300001_SM_1030_NS6system6detail10sequential3seqE


//--------------------- .nv.constant3             --------------------------
	.section	.nv.constant3,"a",@progbits
	.align	8
.nv.constant3:
	.type		__cr_lgamma_table,@object
	.size		__cr_lgamma_table,(.L_8 - __cr_lgamma_table)
__cr_lgamma_table:
        /*0000*/ 	.byte	0x00, 0x00, 0x00, 0x00, 0x00, 0x00, 0x00, 0x00, 0x00, 0x00, 0x00, 0x00, 0x00, 0x00, 0x00, 0x00
        /*0010*/ 	.byte	0xef, 0x39, 0xfa, 0xfe, 0x42, 0x2e, 0xe6, 0x3f, 0x02, 0x20, 0x2a, 0xfa, 0x0b, 0xab, 0xfc, 0x3f
        /*0020*/ 	.byte	0xf9, 0x2c, 0x92, 0x7c, 0xa7, 0x6c, 0x09, 0x40, 0xc9, 0x79, 0x44, 0x3c, 0x64, 0x26, 0x13, 0x40
        /*0030*/ 	.byte	0xca, 0x01, 0xcf, 0x3a, 0x27, 0x51, 0x1a, 0x40, 0x30, 0xcc, 0x2d, 0xf3, 0xe1, 0x0c, 0x21, 0x40
        /*0040*/ 	.byte	0x0d, 0xb7, 0xfc, 0x82, 0x8e, 0x35, 0x25, 0x40
.L_8:


//--------------------- .text._ZN2at6native54_GLOBAL__N__3a6f1fcb_21_DistributionNormal_cu_0c5b6e8543distribution_elementwise_grid_stride_kernelIfLi4EZNS0_9templates4cuda20normal_and_transformIN3c108BFloat16EfPNS_17CUDAGeneratorImplEZZZNS4_13normal_kernelIS9_EEvRKNS_10TensorBaseEddT_ENKUlvE_clEvENKUlvE2_clEvEUlfE_EEvRNS_18TensorIteratorBaseET1_T2_EUlP24curandStatePhilox4_32_10E0_ZNS1_27distribution_nullary_kernelIS7_f6float4S9_SO_SH_EEvSJ_SL_RKT3_T4_EUlifE0_EEvlNS_15PhiloxCudaStateESK_SL_ --------------------------
	.section	.text._ZN2at6native54_GLOBAL__N__3a6f1fcb_21_DistributionNormal_cu_0c5b6e8543distribution_elementwise_grid_stride_kernelIfLi4EZNS0_9templates4cuda20normal_and_transformIN3c108BFloat16EfPNS_17CUDAGeneratorImplEZZZNS4_13normal_kernelIS9_EEvRKNS_10TensorBaseEddT_ENKUlvE_clEvENKUlvE2_clEvEUlfE_EEvRNS_18TensorIteratorBaseET1_T2_EUlP24curandStatePhilox4_32_10E0_ZNS1_27distribution_nullary_kernelIS7_f6float4S9_SO_SH_EEvSJ_SL_RKT3_T4_EUlifE0_EEvlNS_15PhiloxCudaStateESK_SL_,"ax",@progbits
	.align	128
.text._ZN2at6native54_GLOBAL__N__3a6f1fcb_21_DistributionNormal_cu_0c5b6e8543distribution_elementwise_grid_stride_kernelIfLi4EZNS0_9templates4cuda20normal_and_transformIN3c108BFloat16EfPNS_17CUDAGeneratorImplEZZZNS4_13normal_kernelIS9_EEvRKNS_10TensorBaseEddT_ENKUlvE_clEvENKUlvE2_clEvEUlfE_EEvRNS_18TensorIteratorBaseET1_T2_EUlP24curandStatePhilox4_32_10E0_ZNS1_27distribution_nullary_kernelIS7_f6float4S9_SO_SH_EEvSJ_SL_RKT3_T4_EUlifE0_EEvlNS_15PhiloxCudaStateESK_SL_:
        .type           _ZN2at6native54_GLOBAL__N__3a6f1fcb_21_DistributionNormal_cu_0c5b6e8543distribution_elementwise_grid_stride_kernelIfLi4EZNS0_9templates4cuda20normal_and_transformIN3c108BFloat16EfPNS_17CUDAGeneratorImplEZZZNS4_13normal_kernelIS9_EEvRKNS_10TensorBaseEddT_ENKUlvE_clEvENKUlvE2_clEvEUlfE_EEvRNS_18TensorIteratorBaseET1_T2_EUlP24curandStatePhilox4_32_10E0_ZNS1_27distribution_nullary_kernelIS7_f6float4S9_SO_SH_EEvSJ_SL_RKT3_T4_EUlifE0_EEvlNS_15PhiloxCudaStateESK_SL_,@function
        .size           _ZN2at6native54_GLOBAL__N__3a6f1fcb_21_DistributionNormal_cu_0c5b6e8543distribution_elementwise_grid_stride_kernelIfLi4EZNS0_9templates4cuda20normal_and_transformIN3c108BFloat16EfPNS_17CUDAGeneratorImplEZZZNS4_13normal_kernelIS9_EEvRKNS_10TensorBaseEddT_ENKUlvE_clEvENKUlvE2_clEvEUlfE_EEvRNS_18TensorIteratorBaseET1_T2_EUlP24curandStatePhilox4_32_10E0_ZNS1_27distribution_nullary_kernelIS7_f6float4S9_SO_SH_EEvSJ_SL_RKT3_T4_EUlifE0_EEvlNS_15PhiloxCudaStateESK_SL_,(.L_x_326 - _ZN2at6native54_GLOBAL__N__3a6f1fcb_21_DistributionNormal_cu_0c5b6e8543distribution_elementwise_grid_stride_kernelIfLi4EZNS0_9templates4cuda20normal_and_transformIN3c108BFloat16EfPNS_17CUDAGeneratorImplEZZZNS4_13normal_kernelIS9_EEvRKNS_10TensorBaseEddT_ENKUlvE_clEvENKUlvE2_clEvEUlfE_EEvRNS_18TensorIteratorBaseET1_T2_EUlP24curandStatePhilox4_32_10E0_ZNS1_27distribution_nullary_kernelIS7_f6float4S9_SO_SH_EEvSJ_SL_RKT3_T4_EUlifE0_EEvlNS_15PhiloxCudaStateESK_SL_)
        .other          _ZN2at6native54_GLOBAL__N__3a6f1fcb_21_DistributionNormal_cu_0c5b6e8543distribution_elementwise_grid_stride_kernelIfLi4EZNS0_9templates4cuda20normal_and_transformIN3c108BFloat16EfPNS_17CUDAGeneratorImplEZZZNS4_13normal_kernelIS9_EEvRKNS_10TensorBaseEddT_ENKUlvE_clEvENKUlvE2_clEvEUlfE_EEvRNS_18TensorIteratorBaseET1_T2_EUlP24curandStatePhilox4_32_10E0_ZNS1_27distribution_nullary_kernelIS7_f6float4S9_SO_SH_EEvSJ_SL_RKT3_T4_EUlifE0_EEvlNS_15PhiloxCudaStateESK_SL_,@"STO_CUDA_ENTRY STV_DEFAULT"
_ZN2at6native54_GLOBAL__N__3a6f1fcb_21_DistributionNormal_cu_0c5b6e8543distribution_elementwise_grid_stride_kernelIfLi4EZNS0_9templates4cuda20normal_and_transformIN3c108BFloat16EfPNS_17CUDAGeneratorImplEZZZNS4_13normal_kernelIS9_EEvRKNS_10TensorBaseEddT_ENKUlvE_clEvENKUlvE2_clEvEUlfE_EEvRNS_18TensorIteratorBaseET1_T2_EUlP24curandStatePhilox4_32_10E0_ZNS1_27distribution_nullary_kernelIS7_f6float4S9_SO_SH_EEvSJ_SL_RKT3_T4_EUlifE0_EEvlNS_15PhiloxCudaStateESK_SL_:
[----:B------:R-:W-:Y:S01]  /*0000*/  LDC R1, c[0x0][0x37c] ;  /* 0x0000df00ff017b82 */ /* 0x000fe20000000800 */
[----:B------:R-:W0:Y:S07]  /*0010*/  LDCU UR4, c[0x0][0x39c] ;  /* 0x00007380ff0477ac */ /* 0x000e2e0008000800 */
[----:B------:R-:W1:Y:S01]  /*0020*/  LDC R32, c[0x0][0x390] ;  /* 0x0000e400ff207b82 */ /* 0x000e620000000800 */
[----:B------:R-:W2:Y:S07]  /*0030*/  LDCU.64 UR76, c[0x0][0x358] ;  /* 0x00006b00ff4c77ac */ /* 0x000eae0008000a00 */
[----:B------:R-:W3:Y:S01]  /*0040*/  LDC R33, c[0x0][0x394] ;  /* 0x0000e500ff217b82 */ /* 0x000ee20000000800 */
[----:B0-----:R-:W-:-:S06]  /*0050*/  UPRMT UR4, UR4, 0x7770, URZ ;  /* 0x0000777004047896 */ /* 0x001fcc00080000ff */
[----:B------:R-:W-:-:S05]  /*0060*/  ISETP.NE.AND P0, PT, RZ, UR4, PT ;  /* 0x00000004ff007c0c */ /* 0x000fca000bf05270 */
[----:B------:R-:W0:Y:S08]  /*0070*/  LDCU.64 UR4, c[0x0][0x388] ;  /* 0x00007100ff0477ac */ /* 0x000e300008000a00 */
[----:B-1----:R-:W-:Y:S01]  /*0080*/  @P0 MOV R2, R32 ;  /* 0x0000002000020202 */ /* 0x002fe20000000f00 */
[----:B------:R-:W1:Y:S01]  /*0090*/  S2R R18, SR_TID.X ;  /* 0x0000000000127919 */ /* 0x000e620000002100 */
[----:B---3--:R-:W-:Y:S01]  /*00a0*/  @P0 MOV R3, R33 ;  /* 0x0000002100030202 */ /* 0x008fe20000000f00 */
[----:B------:R-:W3:Y:S05]  /*00b0*/  @P0 LDC R5, c[0x0][0x398] ;  /* 0x0000e600ff050b82 */ /* 0x000eea0000000800 */
[----:B--2---:R-:W3:Y:S01]  /*00c0*/  @P0 LDG.E.64 R2, desc[UR76][R2.64] ;  /* 0x0000004c02020981 */ /* 0x004ee2000c1e1b00 */
[----:B0-----:R-:W-:Y:S01]  /*00d0*/  IMAD.U32 R20, RZ, RZ, UR4 ;  /* 0x00000004ff147e24 */ /* 0x001fe2000f8e00ff */
[----:B------:R-:W-:-:S06]  /*00e0*/  MOV R21, UR5 ;  /* 0x0000000500157c02 */ /* 0x000fcc0008000f00 */
[----:B------:R-:W2:Y:S01]  /*00f0*/  @P0 LDG.E.64 R20, desc[UR76][R20.64] ;  /* 0x0000004c14140981 */ /* 0x000ea2000c1e1b00 */
[----:B------:R-:W1:Y:S01]  /*0100*/  S2UR UR4, SR_CTAID.X ;  /* 0x00000000000479c3 */ /* 0x000e620000002500 */
[----:B------:R-:W-:-:S07]  /*0110*/  IMAD.MOV.U32 R19, RZ, RZ, RZ ;  /* 0x000000ffff137224 */ /* 0x000fce00078e00ff */
[----:B------:R-:W1:Y:S01]  /*0120*/  LDC R24, c[0x0][0x360] ;  /* 0x0000d800ff187b82 */ /* 0x000e620000000800 */
[----:B------:R-:W0:Y:S01]  /*0130*/  LDCU UR6, c[0x0][0x370] ;  /* 0x00006e00ff0677ac */ /* 0x000e220008000800 */
[----:B-1----:R-:W-:Y:S01]  /*0140*/  IMAD.WIDE.U32 R18, R24, UR4, R18 ;  /* 0x0000000418127c25 */ /* 0x002fe2000f8e0012 */
[----:B------:R-:W1:Y:S03]  /*0150*/  LDCU.64 UR4, c[0x0][0x380] ;  /* 0x00007000ff0477ac */ /* 0x000e660008000a00 */
[----:B------:R-:W-:Y:S01]  /*0160*/  IMAD.WIDE.U32 R8, R18, -0x326172a9, RZ ;  /* 0xcd9e8d5712087825 */ /* 0x000fe200078e00ff */
[----:B-1----:R-:W-:-:S04]  /*0170*/  UIADD3 UR4, UP0, UPT, UR4, -0x1, URZ ;  /* 0xffffffff04047890 */ /* 0x002fc8000ff1e0ff */
[----:B------:R-:W-:-:S04]  /*0180*/  UIADD3.X UR5, UPT, UPT, UR5, -0x1, URZ, UP0, !UPT ;  /* 0xffffffff05057890 */ /* 0x000fc800087fe4ff */
[----:B------:R-:W-:Y:S01]  /*0190*/  UISETP.NE.U32.AND UP0, UPT, UR5, URZ, UPT ;  /* 0x000000ff0500728c */ /* 0x000fe2000bf05070 */
[----:B---3--:R-:W-:-:S04]  /*01a0*/  @P0 IADD3 R32, P1, PT, R2, R5, RZ ;  /* 0x0000000502200210 */ /* 0x008fc80007f3e0ff */
[----:B------:R-:W-:-:S04]  /*01b0*/  @P0 IADD3.X R33, PT, PT, RZ, R3, RZ, P1, !PT ;  /* 0x00000003ff210210 */ /* 0x000fc80000ffe4ff */
[--C-:B------:R-:W-:Y:S01]  /*01c0*/  SHF.R.U64 R0, R32, 0x2, R33.reuse ;  /* 0x0000000220007819 */ /* 0x100fe20000001221 */
[C---:B--2---:R-:W-:Y:S01]  /*01d0*/  VIADD R5, R20.reuse, 0x3c6ef372 ;  /* 0x3c6ef37214057836 */ /* 0x044fe20000000000 */
[----:B------:R-:W-:Y:S01]  /*01e0*/  SHF.R.U32.HI R2, RZ, 0x2, R33 ;  /* 0x00000002ff027819 */ /* 0x000fe20000011621 */
[----:B------:R-:W-:Y:S01]  /*01f0*/  VIADD R25, R20, 0xf1bbcdc8 ;  /* 0xf1bbcdc814197836 */ /* 0x000fe20000000000 */
[C---:B------:R-:W-:Y:S01]  /*0200*/  IADD3 R3, PT, PT, R21.reuse, -0x4498517b, RZ ;  /* 0xbb67ae8515037810 */ /* 0x040fe20007ffe0ff */
[----:B------:R-:W-:Y:S01]  /*0210*/  IMAD.WIDE.U32 R6, R0, -0x2daee0ad, RZ ;  /* 0xd2511f5300067825 */ /* 0x000fe200078e00ff */
[----:B------:R-:W-:Y:S02]  /*0220*/  LOP3.LUT R10, R2, R9, R20, 0x96, !PT ;  /* 0x00000009020a7212 */ /* 0x000fe400078e9614 */
[----:B------:R-:W-:Y:S02]  /*0230*/  IADD3 R4, PT, PT, R20, -0x61c88647, RZ ;  /* 0x9e3779b914047810 */ /* 0x000fe40007ffe0ff */
[C---:B------:R-:W-:Y:S01]  /*0240*/  LOP3.LUT R12, R21.reuse, R7, R19, 0x96, !PT ;  /* 0x00000007150c7212 */ /* 0x040fe200078e9613 */
[----:B------:R-:W-:Y:S01]  /*0250*/  IMAD.WIDE.U32 R10, R10, -0x2daee0ad, RZ ;  /* 0xd2511f530a0a7825 */ /* 0x000fe200078e00ff */
[----:B------:R-:W-:-:S02]  /*0260*/  IADD3 R7, PT, PT, R21, 0x32370b8f, RZ ;  /* 0x32370b8f15077810 */ /* 0x000fc40007ffe0ff */
[----:B------:R-:W-:Y:S01]  /*0270*/  IADD3 R9, PT, PT, R20, 0x78dde6e4, RZ ;  /* 0x78dde6e414097810 */ /* 0x000fe20007ffe0ff */
[----:B------:R-:W-:Y:S01]  /*0280*/  IMAD.WIDE.U32 R12, R12, -0x326172a9, RZ ;  /* 0xcd9e8d570c0c7825 */ /* 0x000fe200078e00ff */
[----:B------:R-:W-:Y:S02]  /*0290*/  LOP3.LUT R16, R3, R6, R11, 0x96, !PT ;  /* 0x0000000603107212 */ /* 0x000fe400078e960b */
[C---:B------:R-:W-:Y:S01]  /*02a0*/  IADD3 R6, PT, PT, R21.reuse, 0x76cf5d0a, RZ ;  /* 0x76cf5d0a15067810 */ /* 0x040fe20007ffe0ff */
[----:B------:R-:W-:Y:S01]  /*02b0*/  VIADD R11, R21, 0xa9066899 ;  /* 0xa9066899150b7836 */ /* 0x000fe20000000000 */
[----:B------:R-:W-:Y:S01]  /*02c0*/  LOP3.LUT R14, R4, R8, R13, 0x96, !PT ;  /* 0x00000008040e7212 */ /* 0x000fe200078e960d */
[----:B------:R-:W-:-:S04]  /*02d0*/  IMAD.WIDE.U32 R16, R16, -0x326172a9, RZ ;  /* 0xcd9e8d5710107825 */ /* 0x000fc800078e00ff */
[----:B------:R-:W-:Y:S01]  /*02e0*/  IMAD.WIDE.U32 R14, R14, -0x2daee0ad, RZ ;  /* 0xd2511f530e0e7825 */ /* 0x000fe200078e00ff */
[----:B------:R-:W-:-:S03]  /*02f0*/  LOP3.LUT R12, R5, R12, R17, 0x96, !PT ;  /* 0x0000000c050c7212 */ /* 0x000fc600078e9611 */
[----:B------:R-:W-:Y:S01]  /*0300*/  VIADD R8, R20, 0xdaa66d2b ;  /* 0xdaa66d2b14087836 */ /* 0x000fe20000000000 */
[----:B------:R-:W-:Y:S01]  /*0310*/  LOP3.LUT R22, R6, R10, R15, 0x96, !PT ;  /* 0x0000000a06167212 */ /* 0x000fe200078e960f */
[----:B------:R-:W-:Y:S01]  /*0320*/  IMAD.WIDE.U32 R12, R12, -0x2daee0ad, RZ ;  /* 0xd2511f530c0c7825 */ /* 0x000fe200078e00ff */
[----:B------:R-:W-:-:S03]  /*0330*/  IADD3 R10, PT, PT, R21, -0x126145ec, RZ ;  /* 0xed9eba14150a7810 */ /* 0x000fc60007ffe0ff */
[----:B------:R-:W-:Y:S01]  /*0340*/  IMAD.WIDE.U32 R22, R22, -0x326172a9, RZ ;  /* 0xcd9e8d5716167825 */ /* 0x000fe200078e00ff */
[----:B------:R-:W-:Y:S02]  /*0350*/  LOP3.LUT R17, R7, R14, R13, 0x96, !PT ;  /* 0x0000000e07117212 */ /* 0x000fe400078e960d */
[----:B------:R-:W-:Y:S02]  /*0360*/  IADD3 R13, PT, PT, R20, -0x4ab325aa, RZ ;  /* 0xb54cda56140d7810 */ /* 0x000fe40007ffe0ff */
[----:B------:R-:W-:Y:S01]  /*0370*/  LOP3.LUT R14, R8, R16, R23, 0x96, !PT ;  /* 0x00000010080e7212 */ /* 0x000fe200078e9617 */
[----:B------:R-:W-:-:S04]  /*0380*/  IMAD.WIDE.U32 R16, R17, -0x326172a9, RZ ;  /* 0xcd9e8d5711107825 */ /* 0x000fc800078e00ff */
[----:B------:R-:W-:Y:S01]  /*0390*/  IMAD.WIDE.U32 R14, R14, -0x2daee0ad, RZ ;  /* 0xd2511f530e0e7825 */ /* 0x000fe200078e00ff */
[----:B------:R-:W-:-:S04]  /*03a0*/  LOP3.LUT R22, R9, R22, R17, 0x96, !PT ;  /* 0x0000001609167212 */ /* 0x000fc800078e9611 */
[----:B------:R-:W-:Y:S01]  /*03b0*/  LOP3.LUT R26, R10, R12, R15, 0x96, !PT ;  /* 0x0000000c0a1a7212 */ /* 0x000fe200078e960f */
[----:B------:R-:W-:Y:S01]  /*03c0*/  IMAD.WIDE.U32 R22, R22, -0x2daee0ad, RZ ;  /* 0xd2511f5316167825 */ /* 0x000fe200078e00ff */
[----:B------:R-:W-:-:S03]  /*03d0*/  IADD3 R12, PT, PT, R20, 0x1715609d, RZ ;  /* 0x1715609d140c7810 */ /* 0x000fc60007ffe0ff */
[----:B------:R-:W-:Y:S01]  /*03e0*/  IMAD.WIDE.U32 R26, R26, -0x326172a9, RZ ;  /* 0xcd9e8d571a1a7825 */ /* 0x000fe200078e00ff */
[----:B------:R-:W-:-:S03]  /*03f0*/  LOP3.LUT R17, R11, R14, R23, 0x96, !PT ;  /* 0x0000000e0b117212 */ /* 0x000fc600078e9617 */
[----:B------:R-:W-:Y:S01]  /*0400*/  VIADD R23, R21, 0x646e171e ;  /* 0x646e171e15177836 */ /* 0x000fe20000000000 */
[----:B------:R-:W-:Y:S01]  /*0410*/  LOP3.LUT R14, R12, R16, R27, 0x96, !PT ;  /* 0x000000100c0e7212 */ /* 0x000fe200078e961b */
[----:B------:R-:W-:-:S04]  /*0420*/  IMAD.WIDE.U32 R16, R17, -0x326172a9, RZ ;  /* 0xcd9e8d5711107825 */ /* 0x000fc800078e00ff */
[----:B------:R-:W-:Y:S01]  /*0430*/  IMAD.WIDE.U32 R14, R14, -0x2daee0ad, RZ ;  /* 0xd2511f530e0e7825 */ /* 0x000fe200078e00ff */
[----:B------:R-:W-:Y:S02]  /*0440*/  LOP3.LUT R48, R13, R26, R17, 0x96, !PT ;  /* 0x0000001a0d307212 */ /* 0x000fe400078e9611 */
[----:B------:R-:W-:Y:S02]  /*0450*/  IADD3 R17, PT, PT, R21, 0x1fd5c5a3, RZ ;  /* 0x1fd5c5a315117810 */ /* 0x000fe40007ffe0ff */
[----:B------:R-:W-:Y:S01]  /*0460*/  LOP3.LUT R23, R23, R22, R15, 0x96, !PT ;  /* 0x0000001617177212 */ /* 0x000fe200078e960f */
[----:B------:R-:W-:Y:S01]  /*0470*/  IMAD.WIDE.U32 R48, R48, -0x2daee0ad, RZ ;  /* 0xd2511f5330307825 */ /* 0x000fe200078e00ff */
[----:B------:R-:W-:-:S03]  /*0480*/  IADD3 R15, PT, PT, R20, 0x5384540f, RZ ;  /* 0x5384540f140f7810 */ /* 0x000fc60007ffe0ff */
[----:B------:R-:W-:Y:S01]  /*0490*/  IMAD.WIDE.U32 R26, R23, -0x326172a9, RZ ;  /* 0xcd9e8d57171a7825 */ /* 0x000fe200078e00ff */
[----:B------:R-:W-:-:S04]  /*04a0*/  LOP3.LUT R17, R17, R14, R49, 0x96, !PT ;  /* 0x0000000e11117212 */ /* 0x000fc800078e9631 */
[----:B------:R-:W-:Y:S01]  /*04b0*/  LOP3.LUT R15, R15, R16, R27, 0x96, !PT ;  /* 0x000000100f0f7212 */ /* 0x000fe200078e961b */
[----:B------:R-:W-:Y:S01]  /*04c0*/  IMAD.WIDE.U32 R44, R17, -0x326172a9, RZ ;  /* 0xcd9e8d57112c7825 */ /* 0x000fe200078e00ff */
[----:B------:R-:W-:-:S03]  /*04d0*/  MOV R16, R18 ;  /* 0x0000001200107202 */ /* 0x000fc60000000f00 */
[----:B------:R-:W-:Y:S01]  /*04e0*/  IMAD.WIDE.U32 R22, R15, -0x2daee0ad, RZ ;  /* 0xd2511f530f167825 */ /* 0x000fe200078e00ff */
[----:B------:R-:W-:Y:S02]  /*04f0*/  IADD3 R15, PT, PT, R21, -0x24c28bd8, RZ ;  /* 0xdb3d7428150f7810 */ /* 0x000fe40007ffe0ff */
[----:B------:R-:W-:Y:S01]  /*0500*/  LOP3.LUT R14, R25, R26, R45, 0x96, !PT ;  /* 0x0000001a190e7212 */ /* 0x000fe200078e962d */
[----:B------:R-:W-:Y:S01]  /*0510*/  IMAD.MOV.U32 R17, RZ, RZ, R19 ;  /* 0x000000ffff117224 */ /* 0x000fe200078e0013 */
[----:B------:R-:W-:Y:S01]  /*0520*/  LOP3.LUT R48, R15, R48, R23, 0x96, !PT ;  /* 0x000000300f307212 */ /* 0x000fe200078e9617 */
[----:B0-----:R-:W-:Y:S01]  /*0530*/  IMAD R15, R24, UR6, RZ ;  /* 0x00000006180f7c24 */ /* 0x001fe2000f8e02ff */
[----:B------:R-:W-:Y:S01]  /*0540*/  IADD3 R23, PT, PT, R20, -0x700cb87f, RZ ;  /* 0x8ff3478114177810 */ /* 0x000fe20007ffe0ff */
[----:B------:R-:W-:-:S04]  /*0550*/  IMAD.HI.U32 R45, R14, -0x2daee0ad, RZ ;  /* 0xd2511f530e2d7827 */ /* 0x000fc800078e00ff */
[----:B------:R-:W-:Y:S01]  /*0560*/  IMAD.HI.U32 R25, R48, -0x326172a9, RZ ;  /* 0xcd9e8d5730197827 */ /* 0x000fe200078e00ff */
[----:B------:R-:W-:-:S04]  /*0570*/  LOP3.LUT R45, R22, R45, RZ, 0x3c, !PT ;  /* 0x0000002d162d7212 */ /* 0x000fc800078e3cff */
[----:B------:R-:W-:Y:S02]  /*0580*/  LOP3.LUT R44, R23, R44, R25, 0x96, !PT ;  /* 0x0000002c172c7212 */ /* 0x000fe400078e9619 */
[----:B------:R-:W-:Y:S01]  /*0590*/  SHF.L.U32 R25, R15, 0x2, RZ ;  /* 0x000000020f197819 */ /* 0x000fe200000006ff */
[----:B------:R-:W-:Y:S06]  /*05a0*/  BRA.U UP0, `(.L_x_0) ;  /* 0x0000000100547547 */ /* 0x000fec000b800000 */
[----:B------:R-:W0:Y:S01]  /*05b0*/  I2F.U32.RP R26, R25 ;  /* 0x00000019001a7306 */ /* 0x000e220000209000 */
[----:B------:R-:W-:Y:S02]  /*05c0*/  IADD3 R27, PT, PT, RZ, -R25, RZ ;  /* 0x80000019ff1b7210 */ /* 0x000fe40007ffe0ff */
[----:B------:R-:W-:-:S05]  /*05d0*/  ISETP.NE.U32.AND P2, PT, R25, RZ, PT ;  /* 0x000000ff1900720c */ /* 0x000fca0003f45070 */
[----:B0-----:R-:W0:Y:S02]  /*05e0*/  MUFU.RCP R26, R26 ;  /* 0x0000001a001a7308 */ /* 0x001e240000001000 */
[----:B0-----:R-:W-:-:S06]  /*05f0*/  VIADD R22, R26, 0xffffffe ;  /* 0x0ffffffe1a167836 */ /* 0x001fcc0000000000 */
[----:B------:R0:W1:Y:S02]  /*0600*/  F2I.FTZ.U32.TRUNC.NTZ R23, R22 ;  /* 0x0000001600177305 */ /* 0x000064000021f000 */
[----:B0-----:R-:W-:Y:S02]  /*0610*/  HFMA2 R22, -RZ, RZ, 0, 0 ;  /* 0x00000000ff167431 */ /* 0x001fe400000001ff */
[----:B-1----:R-:W-:-:S04]  /*0620*/  IMAD R27, R27, R23, RZ ;  /* 0x000000171b1b7224 */ /* 0x002fc800078e02ff */
[----:B------:R-:W-:-:S04]  /*0630*/  IMAD.HI.U32 R23, R23, R27, R22 ;  /* 0x0000001b17177227 */ /* 0x000fc800078e0016 */
[----:B------:R-:W-:Y:S02]  /*0640*/  HFMA2 R27, -RZ, RZ, 0, 0 ;  /* 0x00000000ff1b7431 */ /* 0x000fe400000001ff */
[----:B------:R-:W-:-:S04]  /*0650*/  IMAD.HI.U32 R23, R23, UR4, RZ ;  /* 0x0000000417177c27 */ /* 0x000fc8000f8e00ff */
[----:B------:R-:W-:-:S04]  /*0660*/  IMAD.MOV R28, RZ, RZ, -R23 ;  /* 0x000000ffff1c7224 */ /* 0x000fc800078e0a17 */
[----:B------:R-:W-:-:S05]  /*0670*/  IMAD R28, R25, R28, UR4 ;  /* 0x00000004191c7e24 */ /* 0x000fca000f8e021c */
[----:B------:R-:W-:-:S13]  /*0680*/  ISETP.GE.U32.AND P0, PT, R28, R25, PT ;  /* 0x000000191c00720c */ /* 0x000fda0003f06070 */
[----:B------:R-:W-:Y:S02]  /*0690*/  @P0 IADD3 R28, PT, PT, -R25, R28, RZ ;  /* 0x0000001c191c0210 */ /* 0x000fe40007ffe1ff */
[----:B------:R-:W-:Y:S02]  /*06a0*/  @P0 IADD3 R23, PT, PT, R23, 0x1, RZ ;  /* 0x0000000117170810 */ /* 0x000fe40007ffe0ff */
[----:B------:R-:W-:-:S13]  /*06b0*/  ISETP.GE.U32.AND P1, PT, R28, R25, PT ;  /* 0x000000191c00720c */ /* 0x000fda0003f26070 */
[----:B------:R-:W-:Y:S01]  /*06c0*/  @P1 VIADD R23, R23, 0x1 ;  /* 0x0000000117171836 */ /* 0x000fe20000000000 */
[----:B------:R-:W-:-:S04]  /*06d0*/  @!P2 LOP3.LUT R23, RZ, R25, RZ, 0x33, !PT ;  /* 0x00000019ff17a212 */ /* 0x000fc800078e33ff */
[----:B------:R-:W-:Y:S01]  /*06e0*/  MOV R26, R23 ;  /* 0x00000017001a7202 */ /* 0x000fe20000000f00 */
[----:B------:R-:W-:Y:S06]  /*06f0*/  BRA `(.L_x_1) ;  /* 0x0000000000087947 */ /* 0x000fec0003800000 */
.L_x_0:
[----:B------:R-:W-:-:S07]  /*0700*/  MOV R28, 0x720 ;  /* 0x00000720001c7802 */ /* 0x000fce0000000f00 */
[----:B------:R-:W-:Y:S05]  /*0710*/  CALL.REL.NOINC `($__internal_0_$__cuda_sm20_div_s64) ;  /* 0x0000004800cc7944 */ /* 0x000fea0003c00000 */
.L_x_1:
[----:B------:R-:W-:-:S05]  /*0720*/  IMAD.WIDE.U32 R24, R24, UR6, RZ ;  /* 0x0000000618187c25 */ /* 0x000fca000f8e00ff */
[C---:B------:R-:W-:Y:S01]  /*0730*/  SHF.L.U64.HI R25, R24.reuse, 0x2, R25 ;  /* 0x0000000218197819 */ /* 0x040fe20000010219 */
[----:B------:R-:W-:-:S04]  /*0740*/  IMAD.SHL.U32 R24, R24, 0x4, RZ ;  /* 0x0000000418187824 */ /* 0x000fc800078e00ff */
[----:B------:R-:W-:Y:S02]  /*0750*/  IMAD R29, R25, R26, RZ ;  /* 0x0000001a191d7224 */ /* 0x000fe400078e02ff */
[----:B------:R-:W-:-:S04]  /*0760*/  IMAD.WIDE.U32 R22, R26, R24, R24 ;  /* 0x000000181a167225 */ /* 0x000fc800078e0018 */
[----:B------:R-:W-:Y:S01]  /*0770*/  IMAD R29, R27, R24, R29 ;  /* 0x000000181b1d7224 */ /* 0x000fe200078e021d */
[----:B------:R-:W-:-:S04]  /*0780*/  ISETP.GE.U32.AND P0, PT, R16, R22, PT ;  /* 0x000000161000720c */ /* 0x000fc80003f06070 */
[----:B------:R-:W-:-:S04]  /*0790*/  IADD3 R46, PT, PT, R23, R29, RZ ;  /* 0x0000001d172e7210 */ /* 0x000fc80007ffe0ff */
[----:B------:R-:W-:-:S13]  /*07a0*/  ISETP.GE.AND.EX P0, PT, R17, R46, PT, P0 ;  /* 0x0000002e1100720c */ /* 0x000fda0003f06300 */
[----:B------:R-:W-:Y:S05]  /*07b0*/  @P0 EXIT ;  /* 0x000000000000094d */ /* 0x000fea0003800000 */
[----:B------:R-:W0:Y:S01]  /*07c0*/  LDCU UR74, c[0x0][0x3a8] ;  /* 0x00007500ff4a77ac */ /* 0x000e220008000800 */
[----:B------:R-:W1:Y:S01]  /*07d0*/  LDC.64 R24, c[0x0][0x540] ;  /* 0x00015000ff187b82 */ /* 0x000e620000000a00 */
[----:B------:R-:W-:Y:S01]  /*07e0*/  IADD3 R34, PT, PT, R21, -0x695add53, RZ ;  /* 0x96a522ad15227810 */ /* 0x000fe20007ffe0ff */
[----:B------:R-:W-:Y:S01]  /*07f0*/  IMAD R48, R48, -0x326172a9, RZ ;  /* 0xcd9e8d5730307824 */ /* 0x000fe200078e02ff */
[----:B------:R-:W-:Y:S01]  /*0800*/  LOP3.LUT R47, R32, 0x3, RZ, 0xc0, !PT ;  /* 0x00000003202f7812 */ /* 0x000fe200078ec0ff */
[----:B------:R-:W-:Y:S01]  /*0810*/  IMAD.SHL.U32 R49, R15, 0x2, RZ ;  /* 0x000000020f317824 */ /* 0x000fe200078e00ff */
[----:B------:R-:W-:Y:S01]  /*0820*/  LOP3.LUT R45, R45, R34, RZ, 0x3c, !PT ;  /* 0x000000222d2d7212 */ /* 0x000fe200078e3cff */
[----:B------:R-:W-:Y:S01]  /*0830*/  IMAD R51, R15, 0x3, RZ ;  /* 0x000000030f337824 */ /* 0x000fe200078e02ff */
[----:B------:R-:W2:Y:S01]  /*0840*/  LDCU UR72, c[0x0][0x3ac] ;  /* 0x00007580ff4877ac */ /* 0x000ea20008000800 */
[----:B------:R-:W3:Y:S01]  /*0850*/  LDC.64 R26, c[0x0][0x548] ;  /* 0x00015200ff1a7b82 */ /* 0x000ee20000000a00 */
[----:B------:R-:W4:Y:S01]  /*0860*/  LDCU UR71, c[0x0][0x4d8] ;  /* 0x00009b00ff4777ac */ /* 0x000f220008000800 */
[----:B------:R-:W1:Y:S06]  /*0870*/  LDCU UR70, c[0x0][0x3c0] ;  /* 0x00007800ff4677ac */ /* 0x000e6c0008000800 */
[----:B------:R-:W1:Y:S01]  /*0880*/  LDC.64 R28, c[0x0][0x380] ;  /* 0x0000e000ff1c7b82 */ /* 0x000e620000000a00 */
[----:B0-----:R-:W-:Y:S01]  /*0890*/  UIADD3 UR74, UPT, UPT, UR74, -0x1, URZ ;  /* 0xffffffff4a4a7890 */ /* 0x001fe2000fffe0ff */
[----:B------:R-:W0:Y:S06]  /*08a0*/  LDCU UR69, c[0x0][0x4dc] ;  /* 0x00009b80ff4577ac */ /* 0x000e2c0008000800 */
[----:B------:R-:W0:Y:S01]  /*08b0*/  LDC.64 R30, c[0x0][0x548] ;  /* 0x00015200ff1e7b82 */ /* 0x000e220000000a00 */
[----:B------:R-:W-:Y:S01]  /*08c0*/  UISETP.LT.U32.AND UP0, UPT, UR74, 0x18, UPT ;  /* 0x000000184a00788c */ /* 0x000fe2000bf01070 */
[----:B------:R-:W0:Y:S03]  /*08d0*/  LDCU UR68, c[0x0][0x3c4] ;  /* 0x00007880ff4477ac */ /* 0x000e260008000800 */
[----:B------:R-:W-:Y:S01]  /*08e0*/  USEL UR73, UR74, 0x18, UP0 ;  /* 0x000000184a497887 */ /* 0x000fe20008000000 */
[----:B------:R-:W0:Y:S01]  /*08f0*/  LDCU UR67, c[0x0][0x4e0] ;  /* 0x00009c00ff4377ac */ /* 0x000e220008000800 */
        /* <DEDUP_REMOVED lines=45> */
[----:B------:R-:W0:Y:S01]  /*0bd0*/  LDCU.64 UR32, c[0x0][0x3b0] ;  /* 0x00007600ff2077ac */ /* 0x000e220008000a00 */
[----:B------:R-:W0:Y:S01]  /*0be0*/  LDCU.64 UR34, c[0x0][0x3b8] ;  /* 0x00007700ff2277ac */ /* 0x000e220008000a00 */
[----:B------:R-:W0:Y:S01]  /*0bf0*/  LDCU.64 UR36, c[0x0][0x3c8] ;  /* 0x00007900ff2477ac */ /* 0x000e220008000a00 */
[----:B------:R-:W0:Y:S01]  /*0c00*/  LDCU.64 UR38, c[0x0][0x3d0] ;  /* 0x00007a00ff2677ac */ /* 0x000e220008000a00 */
[----:B------:R-:W0:Y:S01]  /*0c10*/  LDCU.64 UR40, c[0x0][0x3e0] ;  /* 0x00007c00ff2877ac */ /* 0x000e220008000a00 */
[----:B------:R-:W0:Y:S01]  /*0c20*/  LDCU.64 UR42, c[0x0][0x3e8] ;  /* 0x00007d00ff2a77ac */ /* 0x000e220008000a00 */
[----:B------:R-:W0:Y:S01]  /*0c30*/  LDCU.64 UR44, c[0x0][0x3f8] ;  /* 0x00007f00ff2c77ac */ /* 0x000e220008000a00 */
[----:B------:R-:W0:Y:S01]  /*0c40*/  LDCU.64 UR46, c[0x0][0x400] ;  /* 0x00008000ff2e77ac */ /* 0x000e220008000a00 */
[----:B-1234-:R-:W-:-:S12]  /*0c50*/  UIADD3 UR73, UPT, UPT, UR73, 0x1, URZ ;  /* 0x0000000149497890 */ /* 0x01efd8000fffe0ff */
.L_x_18:
[----:B------:R-:W-:Y:S01]  /*0c60*/  IADD3 R0, PT, PT, R0, 0x1, RZ ;  /* 0x0000000100007810 */ /* 0x000fe20007ffe0ff */
[----:B------:R-:W-:Y:S03]  /*0c70*/  BSSY.RECONVERGENT B0, `(.L_x_2) ;  /* 0x000000c000007945 */ /* 0x000fe60003800200 */
[C---:B------:R-:W-:Y:S01]  /*0c80*/  ISETP.NE.AND P0, PT, R0.reuse, RZ, PT ;  /* 0x000000ff0000720c */ /* 0x040fe20003f05270 */
[----:B------:R-:W-:-:S12]  /*0c90*/  IMAD.WIDE.U32 R34, R0, -0x2daee0ad, RZ ;  /* 0xd2511f5300227825 */ /* 0x000fd800078e00ff */
[----:B------:R-:W-:Y:S05]  /*0ca0*/  @P0 BRA `(.L_x_3) ;  /* 0x0000000000200947 */ /* 0x000fea0003800000 */
[----:B------:R-:W-:-:S04]  /*0cb0*/  IADD3 R2, PT, PT, R2, 0x1, RZ ;  /* 0x0000000102027810 */ /* 0x000fc80007ffe0ff */
[----:B------:R-:W-:-:S13]  /*0cc0*/  ISETP.NE.AND P0, PT, R2, RZ, PT ;  /* 0x000000ff0200720c */ /* 0x000fda0003f05270 */
[----:B------:R-:W-:Y:S01]  /*0cd0*/  @!P0 VIADD R18, R18, 0x1 ;  /* 0x0000000112128836 */ /* 0x000fe20000000000 */
[----:B------:R-:W-:Y:S01]  /*0ce0*/  @!P0 IADD3 R32, PT, PT, R19, 0x1, RZ ;  /* 0x0000000113208810 */ /* 0x000fe20007ffe0ff */
[----:B------:R-:W-:-:S03]  /*0cf0*/  @!P0 IMAD.MOV.U32 R2, RZ, RZ, RZ ;  /* 0x000000ffff028224 */ /* 0x000fc600078e00ff */
[----:B------:R-:W-:-:S13]  /*0d00*/  ISETP.NE.AND P1, PT, R18, RZ, !P0 ;  /* 0x000000ff1200720c */ /* 0x000fda0004725270 */
[----:B------:R-:W-:-:S04]  /*0d10*/  @P1 IADD3 R32, PT, PT, R19, RZ, RZ ;  /* 0x000000ff13201210 */ /* 0x000fc80007ffe0ff */
[----:B------:R-:W-:-:S07]  /*0d20*/  @!P0 MOV R19, R32 ;  /* 0x0000002000138202 */ /* 0x000fce0000000f00 */
.L_x_3:
[----:B0-----:R-:W-:Y:S05]  /*0d30*/  BSYNC.RECONVERGENT B0 ;  /* 0x0000000000007941 */ /* 0x001fea0003800200 */
.L_x_2:
[----:B------:R-:W-:Y:S01]  /*0d40*/  LOP3.LUT R38, R19, R35, R21, 0x96, !PT ;  /* 0x0000002313267212 */ /* 0x000fe200078e9615 */
[----:B------:R-:W-:Y:S01]  /*0d50*/  IMAD.WIDE.U32 R32, R18, -0x326172a9, RZ ;  /* 0xcd9e8d5712207825 */ /* 0x000fe200078e00ff */
[----:B------:R-:W-:Y:S02]  /*0d60*/  ISETP.GT.AND P0, PT, R47, 0x1, PT ;  /* 0x000000012f00780c */ /* 0x000fe40003f04270 */
[----:B------:R-:W-:Y:S01]  /*0d70*/  IADD3 R41, PT, PT, R20, -0x700cb87f, RZ ;  /* 0x8ff3478114297810 */ /* 0x000fe20007ffe0ff */
[----:B------:R-:W-:Y:S01]  /*0d80*/  IMAD.WIDE.U32 R38, R38, -0x326172a9, RZ ;  /* 0xcd9e8d5726267825 */ /* 0x000fe200078e00ff */
[----:B------:R-:W-:-:S04]  /*0d90*/  LOP3.LUT R33, R2, R33, R20, 0x96, !PT ;  /* 0x0000002102217212 */ /* 0x000fc800078e9614 */
[----:B------:R-:W-:Y:S01]  /*0da0*/  LOP3.LUT R36, R4, R32, R39, 0x96, !PT ;  /* 0x0000002004247212 */ /* 0x000fe200078e9627 */
[----:B------:R-:W-:-:S04]  /*0db0*/  IMAD.WIDE.U32 R32, R33, -0x2daee0ad, RZ ;  /* 0xd2511f5321207825 */ /* 0x000fc800078e00ff */
        /* <DEDUP_REMOVED lines=18> */
[----:B------:R-:W-:-:S04]  /*0ee0*/  LOP3.LUT R33, R11, R38, R33, 0x96, !PT ;  /* 0x000000260b217212 */ /* 0x000fc800078e9621 */
[----:B------:R-:W-:Y:S01]  /*0ef0*/  LOP3.LUT R38, R37, R32, R35, 0x96, !PT ;  /* 0x0000002025267212 */ /* 0x000fe200078e9623 */
[----:B------:R-:W-:-:S04]  /*0f00*/  IMAD.WIDE.U32 R32, R33, -0x326172a9, RZ ;  /* 0xcd9e8d5721207825 */ /* 0x000fc800078e00ff */
[----:B------:R-:W-:Y:S01]  /*0f10*/  VIADD R35, R20, 0x5384540f ;  /* 0x5384540f14237836 */ /* 0x000fe20000000000 */
[----:B------:R-:W-:Y:S01]  /*0f20*/  LOP3.LUT R33, R13, R36, R33, 0x96, !PT ;  /* 0x000000240d217212 */ /* 0x000fe200078e9621 */
[----:B------:R-:W-:-:S05]  /*0f30*/  IMAD.WIDE.U32 R38, R38, -0x326172a9, RZ ;  /* 0xcd9e8d5726267825 */ /* 0x000fca00078e00ff */
[----:B------:R-:W-:Y:S01]  /*0f40*/  LOP3.LUT R36, R35, R32, R39, 0x96, !PT ;  /* 0x0000002023247212 */ /* 0x000fe200078e9627 */
[----:B------:R-:W-:Y:S01]  /*0f50*/  IMAD.WIDE.U32 R32, R33, -0x2daee0ad, RZ ;  /* 0xd2511f5321207825 */ /* 0x000fe200078e00ff */
[C---:B------:R-:W-:Y:S02]  /*0f60*/  IADD3 R35, PT, PT, R21.reuse, 0x1fd5c5a3, RZ ;  /* 0x1fd5c5a315237810 */ /* 0x040fe40007ffe0ff */
[----:B------:R-:W-:Y:S01]  /*0f70*/  IADD3 R39, PT, PT, R21, -0x24c28bd8, RZ ;  /* 0xdb3d742815277810 */ /* 0x000fe20007ffe0ff */
[----:B------:R-:W-:Y:S01]  /*0f80*/  IMAD.WIDE.U32 R36, R36, -0x2daee0ad, RZ ;  /* 0xd2511f5324247825 */ /* 0x000fe200078e00ff */
[----:B------:R-:W-:-:S04]  /*0f90*/  LOP3.LUT R34, R35, R34, R33, 0x96, !PT ;  /* 0x0000002223227212 */ /* 0x000fc800078e9621 */
[----:B------:R-:W-:Y:S01]  /*0fa0*/  LOP3.LUT R32, R39, R32, R37, 0x96, !PT ;  /* 0x0000002027207212 */ /* 0x000fe200078e9625 */
[----:B------:R-:W-:-:S04]  /*0fb0*/  IMAD.WIDE.U32 R34, R34, -0x326172a9, RZ ;  /* 0xcd9e8d5722227825 */ /* 0x000fc800078e00ff */
[----:B------:R-:W-:Y:S02]  /*0fc0*/  VIADD R37, R20, 0xf1bbcdc8 ;  /* 0xf1bbcdc814257836 */ /* 0x000fe40000000000 */
[----:B------:R-:W-:Y:S02]  /*0fd0*/  IMAD R39, R14, -0x2daee0ad, RZ ;  /* 0xd2511f530e277824 */ /* 0x000fe400078e02ff */
[----:B------:R-:W-:Y:S01]  /*0fe0*/  IMAD.WIDE.U32 R32, R32, -0x326172a9, RZ ;  /* 0xcd9e8d5720207825 */ /* 0x000fe200078e00ff */
[----:B------:R-:W-:Y:S02]  /*0ff0*/  LOP3.LUT R14, R37, R38, R35, 0x96, !PT ;  /* 0x00000026250e7212 */ /* 0x000fe400078e9623 */
[----:B------:R-:W-:Y:S01]  /*1000*/  MOV R35, R44 ;  /* 0x0000002c00237202 */ /* 0x000fe20000000f00 */
[----:B------:R-:W-:Y:S01]  /*1010*/  IMAD.MOV.U32 R38, RZ, RZ, R45 ;  /* 0x000000ffff267224 */ /* 0x000fe200078e002d */
[----:B------:R-:W-:Y:S01]  /*1020*/  LOP3.LUT R44, R41, R34, R33, 0x96, !PT ;  /* 0x00000022292c7212 */ /* 0x000fe200078e9621 */
[----:B------:R-:W-:Y:S01]  /*1030*/  IMAD.HI.U32 R37, R14, -0x2daee0ad, RZ ;  /* 0xd2511f530e257827 */ /* 0x000fe200078e00ff */
[----:B------:R-:W-:-:S02]  /*1040*/  MOV R33, R48 ;  /* 0x0000003000217202 */ /* 0x000fc40000000f00 */
[----:B------:R-:W-:Y:S01]  /*1050*/  MOV R48, R32 ;  /* 0x0000002000307202 */ /* 0x000fe20000000f00 */
[----:B------:R-:W-:-:S05]  /*1060*/  VIADD R34, R21, 0x96a522ad ;  /* 0x96a522ad15227836 */ /* 0x000fca0000000000 */
[----:B------:R-:W-:Y:S01]  /*1070*/  LOP3.LUT R45, R34, R36, R37, 0x96, !PT ;  /* 0x00000024222d7212 */ /* 0x000fe200078e9625 */
[----:B------:R-:W-:Y:S06]  /*1080*/  @P0 BRA `(.L_x_4) ;  /* 0x0000000000240947 */ /* 0x000fec0003800000 */
[----:B------:R-:W-:Y:S02]  /*1090*/  ISETP.NE.AND P0, PT, R47, RZ, PT ;  /* 0x000000ff2f00720c */ /* 0x000fe40003f05270 */
[----:B------:R-:W-:Y:S02]  /*10a0*/  MOV R32, R38 ;  /* 0x0000002600207202 */ /* 0x000fe40000000f00 */
[----:B------:R-:W-:-:S09]  /*10b0*/  MOV R34, R39 ;  /* 0x0000002700227202 */ /* 0x000fd20000000f00 */
[----:B------:R-:W-:Y:S05]  /*10c0*/  @!P0 BRA `(.L_x_5) ;  /* 0x0000000000388947 */ /* 0x000fea0003800000 */
[----:B------:R-:W-:Y:S01]  /*10d0*/  IMAD.MOV.U32 R35, RZ, RZ, R33 ;  /* 0x000000ffff237224 */ /* 0x000fe200078e0021 */
[----:B------:R-:W-:Y:S01]  /*10e0*/  MOV R32, R39 ;  /* 0x0000002700207202 */ /* 0x000fe20000000f00 */
[----:B------:R-:W-:Y:S01]  /*10f0*/  IMAD.MOV.U32 R33, RZ, RZ, R38 ;  /* 0x000000ffff217224 */ /* 0x000fe200078e0026 */
[----:B------:R-:W-:Y:S01]  /*1100*/  MOV R34, R44 ;  /* 0x0000002c00227202 */ /* 0x000fe20000000f00 */
[----:B------:R-:W-:Y:S06]  /*1110*/  BRA `(.L_x_5) ;  /* 0x0000000000247947 */ /* 0x000fec0003800000 */
.L_x_4:
[----:B------:R-:W-:Y:S01]  /*1120*/  ISETP.NE.AND P0, PT, R47, 0x3, PT ;  /* 0x000000032f00780c */ /* 0x000fe20003f05270 */
[----:B------:R-:W-:Y:S01]  /*1130*/  IMAD.MOV.U32 R32, RZ, RZ, R48 ;  /* 0x000000ffff207224 */ /* 0x000fe200078e0030 */
[----:B------:R-:W-:Y:S02]  /*1140*/  MOV R35, R39 ;  /* 0x0000002700237202 */ /* 0x000fe40000000f00 */
[----:B------:R-:W-:Y:S02]  /*1150*/  MOV R33, R44 ;  /* 0x0000002c00217202 */ /* 0x000fe40000000f00 */
[----:B------:R-:W-:-:S07]  /*1160*/  MOV R34, R45 ;  /* 0x0000002d00227202 */ /* 0x000fce0000000f00 */
[----:B------:R-:W-:Y:S01]  /*1170*/  @P0 MOV R35, R38 ;  /* 0x0000002600230202 */ /* 0x000fe20000000f00 */
[----:B------:R-:W-:Y:S01]  /*1180*/  @P0 IMAD.MOV.U32 R33, RZ, RZ, R39 ;  /* 0x000000ffff210224 */ /* 0x000fe200078e0027 */
[----:B------:R-:W-:Y:S02]  /*1190*/  @P0 MOV R32, R44 ;  /* 0x0000002c00200202 */ /* 0x000fe40000000f00 */
[----:B------:R-:W-:-:S07]  /*11a0*/  @P0 MOV R34, R48 ;  /* 0x0000003000220202 */ /* 0x000fce0000000f00 */
.L_x_5:
[----:B------:R-:W-:Y:S01]  /*11b0*/  I2FP.F32.U32 R35, R35 ;  /* 0x0000002300237245 */ /* 0x000fe20000201000 */
[----:B------:R-:W-:Y:S01]  /*11c0*/  IMAD.MOV.U32 R37, RZ, RZ, 0x2f800000 ;  /* 0x2f800000ff257424 */ /* 0x000fe200078e00ff */
[----:B------:R-:W-:Y:S01]  /*11d0*/  I2FP.F32.U32 R36, R32 ;  /* 0x0000002000247245 */ /* 0x000fe20000201000 */
[----:B------:R-:W-:Y:S01]  /*11e0*/  HFMA2 R38, -RZ, RZ, 0.1495361328125, 0.0004794597625732421875 ;  /* 0x30c90fdbff267431 */ /* 0x000fe200000001ff */
[----:B------:R-:W-:Y:S01]  /*11f0*/  I2FP.F32.U32 R32, R33 ;  /* 0x0000002100207245 */ /* 0x000fe20000201000 */
[-C--:B------:R-:W-:Y:S01]  /*1200*/  FFMA.FTZ R35, R35, R37.reuse, 1.1641532182693481445e-10 ;  /* 0x2f00000023237423 */ /* 0x080fe20000010025 */
[----:B------:R-:W-:Y:S01]  /*1210*/  I2FP.F32.U32 R33, R34 ;  /* 0x0000002200217245 */ /* 0x000fe20000201000 */
[----:B------:R-:W-:Y:S01]  /*1220*/  FFMA.FTZ R36, R36, R37, 1.1641532182693481445e-10 ;  /* 0x2f00000024247423 */ /* 0x000fe20000010025 */
[----:B------:R-:W-:Y:S01]  /*1230*/  UISETP.NE.AND UP0, UPT, UR31, URZ, UPT ;  /* 0x000000ff1f00728c */ /* 0x000fe2000bf05270 */
[-C--:B------:R-:W-:Y:S02]  /*1240*/  FFMA.FTZ R32, R32, R38.reuse, 7.314590599882819788e-10 ;  /* 0x30490fdb20207423 */ /* 0x080fe40000010026 */
[----:B------:R-:W0:Y:S01]  /*1250*/  MUFU.LG2 R35, R35 ;  /* 0x0000002300237308 */ /* 0x000e220000000c00 */
[----:B------:R-:W-:Y:S01]  /*1260*/  FFMA.FTZ R33, R33, R38, 7.314590599882819788e-10 ;  /* 0x30490fdb21217423 */ /* 0x000fe20000010026 */
[----:B------:R-:W-:-:S03]  /*1270*/  FMUL.RZ R37, R32, 0.15915493667125701904 ;  /* 0x3e22f98320257820 */ /* 0x000fc6000040c000 */
[----:B------:R-:W-:-:S03]  /*1280*/  FMUL.RZ R39, R33, 0.15915493667125701904 ;  /* 0x3e22f98321277820 */ /* 0x000fc6000040c000 */
[----:B------:R-:W1:Y:S08]  /*1290*/  MUFU.LG2 R36, R36 ;  /* 0x0000002400247308 */ /* 0x000e700000000c00 */
[----:B------:R-:W-:Y:S01]  /*12a0*/  MUFU.SIN R32, R37 ;  /* 0x0000002500207308 */ /* 0x000fe20000000400 */
[----:B0-----:R-:W-:-:S04]  /*12b0*/  FMUL.FTZ R35, R35, 0.69314718246459960938 ;  /* 0x3f31721823237820 */ /* 0x001fc80000410000 */
[----:B------:R-:W-:-:S03]  /*12c0*/  FMUL.FTZ R35, R35, -2 ;  /* 0xc000000023237820 */ /* 0x000fc60000410000 */
[----:B------:R-:W-:Y:S01]  /*12d0*/  MUFU.COS R34, R37 ;  /* 0x0000002500227308 */ /* 0x000fe20000000000 */
[----:B-1----:R-:W-:-:S04]  /*12e0*/  FMUL.FTZ R33, R36, 0.69314718246459960938 ;  /* 0x3f31721824217820 */ /* 0x002fc80000410000 */
[----:B------:R-:W-:-:S03]  /*12f0*/  FMUL.FTZ R33, R33, -2 ;  /* 0xc000000021217820 */ /* 0x000fc60000410000 */
[----:B------:R-:W-:Y:S08]  /*1300*/  MUFU.SIN R38, R39 ;  /* 0x0000002700267308 */ /* 0x000ff00000000400 */
[----:B------:R-:W0:Y:S08]  /*1310*/  MUFU.SQRT R35, R35 ;  /* 0x0000002300237308 */ /* 0x000e300000002000 */
[----:B------:R-:W1:Y:S08]  /*1320*/  MUFU.SQRT R33, R33 ;  /* 0x0000002100217308 */ /* 0x000e700000002000 */
[----:B------:R-:W2:Y:S01]  /*1330*/  MUFU.COS R36, R39 ;  /* 0x0000002700247308 */ /* 0x000ea20000000000 */
[C---:B0-----:R-:W-:Y:S01]  /*1340*/  FMUL.FTZ R53, R35.reuse, R32 ;  /* 0x0000002023357220 */ /* 0x041fe20000410000 */
[----:B------:R-:W-:Y:S01]  /*1350*/  FMUL.FTZ R55, R35, R34 ;  /* 0x0000002223377220 */ /* 0x000fe20000410000 */
[C---:B-1----:R-:W-:Y:S01]  /*1360*/  FMUL.FTZ R57, R33.reuse, R38 ;  /* 0x0000002621397220 */ /* 0x042fe20000410000 */
[----:B--2---:R-:W-:Y:S01]  /*1370*/  FMUL.FTZ R59, R33, R36 ;  /* 0x00000024213b7220 */ /* 0x004fe20000410000 */
[----:B------:R-:W-:Y:S06]  /*1380*/  BRA.U UP0, `(.L_x_6) ;  /* 0x0000000100947547 */ /* 0x000fec000b800000 */
[----:B------:R-:W0:Y:S01]  /*1390*/  LDCU.64 UR48, c[0x0][0x380] ;  /* 0x00007000ff3077ac */ /* 0x000e220008000a00 */
[-C--:B------:R-:W-:Y:S02]  /*13a0*/  IADD3 R33, P3, PT, R15, R16.reuse, RZ ;  /* 0x000000100f217210 */ /* 0x080fe40007f7e0ff */
[----:B------:R-:W-:Y:S02]  /*13b0*/  IADD3 R32, P4, PT, R49, R16, RZ ;  /* 0x0000001031207210 */ /* 0x000fe40007f9e0ff */
[----:B0-----:R-:W-:Y:S02]  /*13c0*/  ISETP.GE.U32.AND P2, PT, R16, UR48, PT ;  /* 0x0000003010007c0c */ /* 0x001fe4000bf46070 */
[----:B------:R-:W-:Y:S02]  /*13d0*/  ISETP.GE.U32.AND P1, PT, R33, UR48, PT ;  /* 0x0000003021007c0c */ /* 0x000fe4000bf26070 */
[----:B------:R-:W-:Y:S02]  /*13e0*/  ISETP.GE.AND.EX P2, PT, R17, UR49, PT, P2 ;  /* 0x0000003111007c0c */ /* 0x000fe4000bf46320 */
[----:B------:R-:W-:-:S02]  /*13f0*/  IADD3.X R33, PT, PT, RZ, R17, RZ, P3, !PT ;  /* 0x00000011ff217210 */ /* 0x000fc40001ffe4ff */
[----:B------:R-:W-:Y:S01]  /*1400*/  ISETP.GE.U32.AND P0, PT, R32, UR48, PT ;  /* 0x0000003020007c0c */ /* 0x000fe2000bf06070 */
[----:B------:R-:W-:Y:S01]  /*1410*/  IMAD.X R32, RZ, RZ, R17, P4 ;  /* 0x000000ffff207224 */ /* 0x000fe200020e0611 */
[----:B------:R-:W-:-:S04]  /*1420*/  ISETP.GE.AND.EX P1, PT, R33, UR49, PT, P1 ;  /* 0x0000003121007c0c */ /* 0x000fc8000bf26310 */
[----:B------:R-:W-:-:S03]  /*1430*/  ISETP.GE.AND.EX P0, PT, R32, UR49, PT, P0 ;  /* 0x0000003120007c0c */ /* 0x000fc6000bf06300 */
[----:B------:R-:W0:Y:S08]  /*1440*/  @!P2 LDC.64 R32, c[0x0][0x548] ;  /* 0x00015200ff20ab82 */ /* 0x000e300000000a00 */
[----:B------:R-:W1:Y:S08]  /*1450*/  @!P1 LDC.64 R34, c[0x0][0x548] ;  /* 0x00015200ff229b82 */ /* 0x000e700000000a00 */
[----:B------:R-:W2:Y:S08]  /*1460*/  @!P0 LDC.64 R36, c[0x0][0x548] ;  /* 0x00015200ff248b82 */ /* 0x000eb00000000a00 */
[----:B------:R-:W3:Y:S01]  /*1470*/  @!P2 LDC.64 R38, c[0x0][0x540] ;  /* 0x00015000ff26ab82 */ /* 0x000ee20000000a00 */
[----:B0-----:R-:W-:-:S05]  /*1480*/  @!P2 FFMA.FTZ R32, R53, R33, R32 ;  /* 0x000000213520a223 */ /* 0x001fca0000010020 */
[----:B------:R-:W-:Y:S02]  /*1490*/  @!P2 F2FP.BF16.F32.PACK_AB R32, RZ, R32 ;  /* 0x00000020ff20a23e */ /* 0x000fe400000010ff */
[----:B------:R-:W0:Y:S01]  /*14a0*/  @!P1 LDC.64 R40, c[0x0][0x540] ;  /* 0x00015000ff289b82 */ /* 0x000e220000000a00 */
[----:B-1----:R-:W-:Y:S01]  /*14b0*/  @!P1 FFMA.FTZ R34, R55, R35, R34 ;  /* 0x0000002337229223 */ /* 0x002fe20000010022 */
[----:B------:R-:W-:-:S04]  /*14c0*/  PRMT R33, R32, 0x7610, R33 ;  /* 0x0000761020217816 */ /* 0x000fc80000000021 */
[----:B------:R-:W-:Y:S02]  /*14d0*/  @!P1 F2FP.BF16.F32.PACK_AB R34, RZ, R34 ;  /* 0x00000022ff22923e */ /* 0x000fe400000010ff */
[----:B------:R-:W1:Y:S01]  /*14e0*/  @!P0 LDC.64 R42, c[0x0][0x540] ;  /* 0x00015000ff2a8b82 */ /* 0x000e620000000a00 */
[----:B--2---:R-:W-:-:S05]  /*14f0*/  @!P0 FFMA.FTZ R36, R57, R37, R36 ;  /* 0x0000002539248223 */ /* 0x004fca0000010024 */
[----:B------:R-:W-:Y:S01]  /*1500*/  @!P0 F2FP.BF16.F32.PACK_AB R36, RZ, R36 ;  /* 0x00000024ff24823e */ /* 0x000fe200000010ff */
[----:B---3--:R2:W-:Y:S04]  /*1510*/  @!P2 STG.E.U16 desc[UR76][R38.64], R33 ;  /* 0x000000212600a986 */ /* 0x0085e8000c10154c */
[----:B0-----:R2:W-:Y:S01]  /*1520*/  @!P1 STG.E.U16 desc[UR76][R40.64], R34 ;  /* 0x0000002228009986 */ /* 0x0015e2000c10154c */
[----:B------:R-:W-:-:S03]  /*1530*/  IADD3 R32, P1, PT, R51, R16, RZ ;  /* 0x0000001033207210 */ /* 0x000fc60007f3e0ff */
[----:B-1----:R2:W-:Y:S01]  /*1540*/  @!P0 STG.E.U16 desc[UR76][R42.64], R36 ;  /* 0x000000242a008986 */ /* 0x0025e2000c10154c */
[----:B------:R-:W-:Y:S02]  /*1550*/  ISETP.GE.U32.AND P0, PT, R32, UR48, PT ;  /* 0x0000003020007c0c */ /* 0x000fe4000bf06070 */
[----:B------:R-:W-:-:S04]  /*1560*/  IADD3.X R32, PT, PT, RZ, R17, RZ, P1, !PT ;  /* 0x00000011ff207210 */ /* 0x000fc80000ffe4ff */
[----:B------:R-:W-:-:S13]  /*1570*/  ISETP.GE.AND.EX P0, PT, R32, UR49, PT, P0 ;  /* 0x0000003120007c0c */ /* 0x000fda000bf06300 */
[----:B--2---:R-:W-:Y:S05]  /*1580*/  @P0 BRA `(.L_x_7) ;  /* 0x0000003c00040947 */ /* 0x004fea0003800000 */
[----:B------:R-:W0:Y:S01]  /*1590*/  LDC.64 R32, c[0x0][0x540] ;  /* 0x00015000ff207b82 */ /* 0x000e220000000a00 */
[----:B------:R-:W-:-:S05]  /*15a0*/  FFMA.FTZ R59, R59, R31, R30 ;  /* 0x0000001f3b3b7223 */ /* 0x000fca000001001e */
[----:B------:R-:W-:-:S05]  /*15b0*/  F2FP.BF16.F32.PACK_AB R59, RZ, R59 ;  /* 0x0000003bff3b723e */ /* 0x000fca00000010ff */
[----:B0-----:R1:W-:Y:S01]  /*15c0*/  STG.E.U16 desc[UR76][R32.64], R59 ;  /* 0x0000003b20007986 */ /* 0x0013e2000c10154c */
[----:B------:R-:W-:Y:S05]  /*15d0*/  BRA `(.L_x_7) ;  /* 0x0000003800f07947 */ /* 0x000fea0003800000 */
.L_x_6:
[----:B------:R-:W-:Y:S01]  /*15e0*/  ISETP.GE.U32.AND P0, PT, R16, R28, PT ;  /* 0x0000001c1000720c */ /* 0x000fe20003f06070 */
[----:B------:R-:W-:Y:S03]  /*15f0*/  BSSY.RECONVERGENT B0, `(.L_x_8) ;  /* 0x00000ec000007945 */ /* 0x000fe60003800200 */
[----:B------:R-:W-:-:S13]  /*1600*/  ISETP.GE.AND.EX P0, PT, R17, R29, PT, P0 ;  /* 0x0000001d1100720c */ /* 0x000fda0003f06300 */
[----:B------:R-:W-:Y:S05]  /*1610*/  @P0 BRA `(.L_x_9) ;  /* 0x0000000c00a40947 */ /* 0x000fea0003800000 */
[----:B------:R-:W-:Y:S02]  /*1620*/  HFMA2 R32, -RZ, RZ, 0, 0 ;  /* 0x00000000ff207431 */ /* 0x000fe400000001ff */
[----:B------:R-:W-:Y:S01]  /*1630*/  IMAD.MOV.U32 R33, RZ, RZ, R16 ;  /* 0x000000ffff217224 */ /* 0x000fe200078e0010 */
[----:B------:R-:W-:Y:S02]  /*1640*/  UISETP.NE.AND UP0, UPT, UR74, URZ, UPT ;  /* 0x000000ff4a00728c */ /* 0x000fe4000bf05270 */
[----:B------:R-:W-:-:S05]  /*1650*/  IMAD.HI.U32 R32, R16, UR32, R32 ;  /* 0x0000002010207c27 */ /* 0x000fca000f8e0020 */
[----:B------:R-:W-:-:S04]  /*1660*/  SHF.R.U32.HI R33, RZ, UR33, R32 ;  /* 0x00000021ff217c19 */ /* 0x000fc80008011620 */
[----:B------:R-:W-:-:S05]  /*1670*/  IADD3 R35, PT, PT, -R33, RZ, RZ ;  /* 0x000000ff21237210 */ /* 0x000fca0007ffe1ff */
[----:B------:R-:W-:-:S04]  /*1680*/  IMAD R35, R35, UR72, R16 ;  /* 0x0000004823237c24 */ /* 0x000fc8000f8e0210 */
[----:B------:R-:W-:Y:S01]  /*1690*/  IMAD R35, R35, UR71, RZ ;  /* 0x0000004723237c24 */ /* 0x000fe2000f8e02ff */
[----:B------:R-:W-:Y:S06]  /*16a0*/  BRA.U !UP0, `(.L_x_10) ;  /* 0x0000000d086c7547 */ /* 0x000fec000b800000 */
[----:B------:R-:W-:Y:S01]  /*16b0*/  MOV R32, RZ ;  /* 0x000000ff00207202 */ /* 0x000fe20000000f00 */
[----:B------:R-:W-:-:S04]  /*16c0*/  UISETP.NE.AND UP0, UPT, UR73, 0x2, UPT ;  /* 0x000000024900788c */ /* 0x000fc8000bf05270 */
[----:B------:R-:W-:-:S05]  /*16d0*/  IMAD.HI.U32 R32, R33, UR35, R32 ;  /* 0x0000002321207c27 */ /* 0x000fca000f8e0020 */
[----:B------:R-:W-:-:S05]  /*16e0*/  SHF.R.U32.HI R37, RZ, UR70, R32 ;  /* 0x00000046ff257c19 */ /* 0x000fca0008011620 */
[----:B------:R-:W-:-:S04]  /*16f0*/  IMAD.MOV R32, RZ, RZ, -R37 ;  /* 0x000000ffff207224 */ /* 0x000fc800078e0a25 */
[----:B------:R-:W-:-:S04]  /*1700*/  IMAD R32, R32, UR34, R33 ;  /* 0x0000002220207c24 */ /* 0x000fc8000f8e0221 */
[----:B------:R-:W-:Y:S01]  /*1710*/  IMAD R35, R32, UR69, R35 ;  /* 0x0000004520237c24 */ /* 0x000fe2000f8e0223 */
[----:B------:R-:W-:Y:S06]  /*1720*/  BRA.U !UP0, `(.L_x_10) ;  /* 0x0000000d084c7547 */ /* 0x000fec000b800000 */
[----:B------:R-:W-:Y:S01]  /*1730*/  MOV R32, RZ ;  /* 0x000000ff00207202 */ /* 0x000fe20000000f00 */
[----:B------:R-:W-:Y:S01]  /*1740*/  UISETP.NE.AND UP0, UPT, UR73, 0x3, UPT ;  /* 0x000000034900788c */ /* 0x000fe2000bf05270 */
[----:B------:R-:W-:-:S03]  /*1750*/  MOV R33, R37 ;  /* 0x0000002500217202 */ /* 0x000fc60000000f00 */
[----:B------:R-:W-:-:S05]  /*1760*/  IMAD.HI.U32 R32, R37, UR36, R32 ;  /* 0x0000002425207c27 */ /* 0x000fca000f8e0020 */
[----:B------:R-:W-:-:S05]  /*1770*/  SHF.R.U32.HI R33, RZ, UR37, R32 ;  /* 0x00000025ff217c19 */ /* 0x000fca0008011620 */
[----:B------:R-:W-:-:S04]  /*1780*/  IMAD.MOV R32, RZ, RZ, -R33 ;  /* 0x000000ffff207224 */ /* 0x000fc800078e0a21 */
[----:B------:R-:W-:-:S04]  /*1790*/  IMAD R32, R32, UR68, R37 ;  /* 0x0000004420207c24 */ /* 0x000fc8000f8e0225 */
[----:B------:R-:W-:Y:S01]  /*17a0*/  IMAD R35, R32, UR67, R35 ;  /* 0x0000004320237c24 */ /* 0x000fe2000f8e0223 */
[----:B------:R-:W-:Y:S06]  /*17b0*/  BRA.U !UP0, `(.L_x_10) ;  /* 0x0000000d08287547 */ /* 0x000fec000b800000 */
[----:B------:R-:W-:Y:S01]  /*17c0*/  HFMA2 R32, -RZ, RZ, 0, 0 ;  /* 0x00000000ff207431 */ /* 0x000fe200000001ff */
[----:B------:R-:W-:-:S04]  /*17d0*/  UISETP.NE.AND UP0, UPT, UR73, 0x4, UPT ;  /* 0x000000044900788c */ /* 0x000fc8000bf05270 */
[----:B------:R-:W-:-:S05]  /*17e0*/  IMAD.HI.U32 R32, R33, UR39, R32 ;  /* 0x0000002721207c27 */ /* 0x000fca000f8e0020 */
[----:B------:R-:W-:-:S04]  /*17f0*/  SHF.R.U32.HI R37, RZ, UR66, R32 ;  /* 0x00000042ff257c19 */ /* 0x000fc80008011620 */
[----:B------:R-:W-:-:S05]  /*1800*/  IADD3 R32, PT, PT, -R37, RZ, RZ ;  /* 0x000000ff25207210 */ /* 0x000fca0007ffe1ff */
[----:B------:R-:W-:-:S04]  /*1810*/  IMAD R32, R32, UR38, R33 ;  /* 0x0000002620207c24 */ /* 0x000fc8000f8e0221 */
[----:B------:R-:W-:Y:S01]  /*1820*/  IMAD R35, R32, UR65, R35 ;  /* 0x0000004120237c24 */ /* 0x000fe2000f8e0223 */
[----:B------:R-:W-:Y:S06]  /*1830*/  BRA.U !UP0, `(.L_x_10) ;  /* 0x0000000d08087547 */ /* 0x000fec000b800000 */
[----:B------:R-:W-:Y:S01]  /*1840*/  MOV R33, R37 ;  /* 0x0000002500217202 */ /* 0x000fe20000000f00 */
[----:B------:R-:W-:Y:S01]  /*1850*/  IMAD.MOV.U32 R32, RZ, RZ, RZ ;  /* 0x000000ffff207224 */ /* 0x000fe200078e00ff */
[----:B------:R-:W-:-:S03]  /*1860*/  UISETP.NE.AND UP0, UPT, UR73, 0x5, UPT ;  /* 0x000000054900788c */ /* 0x000fc6000bf05270 */
[----:B------:R-:W-:-:S05]  /*1870*/  IMAD.HI.U32 R32, R37, UR40, R32 ;  /* 0x0000002825207c27 */ /* 0x000fca000f8e0020 */
[----:B------:R-:W-:-:S04]  /*1880*/  SHF.R.U32.HI R33, RZ, UR41, R32 ;  /* 0x00000029ff217c19 */ /* 0x000fc80008011620 */
[----:B------:R-:W-:-:S05]  /*1890*/  IADD3 R32, PT, PT, -R33, RZ, RZ ;  /* 0x000000ff21207210 */ /* 0x000fca0007ffe1ff */
[----:B------:R-:W-:-:S04]  /*18a0*/  IMAD R32, R32, UR64, R37 ;  /* 0x0000004020207c24 */ /* 0x000fc8000f8e0225 */
[----:B------:R-:W-:Y:S01]  /*18b0*/  IMAD R35, R32, UR63, R35 ;  /* 0x0000003f20237c24 */ /* 0x000fe2000f8e0223 */
[----:B------:R-:W-:Y:S06]  /*18c0*/  BRA.U !UP0, `(.L_x_10) ;  /* 0x0000000908e47547 */ /* 0x000fec000b800000 */
        /* <DEDUP_REMOVED lines=25> */
[----:B------:R-:W0:Y:S01]  /*1a60*/  LDCU.64 UR48, c[0x0][0x410] ;  /* 0x00008200ff3077ac */ /* 0x000e220008000a00 */
[----:B------:R-:W-:Y:S01]  /*1a70*/  MOV R32, RZ ;  /* 0x000000ff00207202 */ /* 0x000fe20000000f00 */
[----:B------:R-:W-:Y:S01]  /*1a80*/  IMAD.MOV.U32 R33, RZ, RZ, R37 ;  /* 0x000000ffff217224 */ /* 0x000fe200078e0025 */
[----:B------:R-:W-:-:S03]  /*1a90*/  UISETP.NE.AND UP0, UPT, UR73, 0x9, UPT ;  /* 0x000000094900788c */ /* 0x000fc6000bf05270 */
[----:B0-----:R-:W-:-:S05]  /*1aa0*/  IMAD.HI.U32 R32, R37, UR48, R32 ;  /* 0x0000003025207c27 */ /* 0x001fca000f8e0020 */
[----:B------:R-:W-:-:S04]  /*1ab0*/  SHF.R.U32.HI R33, RZ, UR49, R32 ;  /* 0x00000031ff217c19 */ /* 0x000fc80008011620 */
[----:B------:R-:W-:-:S05]  /*1ac0*/  IADD3 R32, PT, PT, -R33, RZ, RZ ;  /* 0x000000ff21207210 */ /* 0x000fca0007ffe1ff */
[----:B------:R-:W-:-:S04]  /*1ad0*/  IMAD R32, R32, UR56, R37 ;  /* 0x0000003820207c24 */ /* 0x000fc8000f8e0225 */
[----:B------:R-:W-:Y:S01]  /*1ae0*/  IMAD R35, R32, UR55, R35 ;  /* 0x0000003720237c24 */ /* 0x000fe2000f8e0223 */
[----:B------:R-:W-:Y:S06]  /*1af0*/  BRA.U !UP0, `(.L_x_10) ;  /* 0x0000000908587547 */ /* 0x000fec000b800000 */
[----:B------:R-:W0:Y:S01]  /*1b00*/  LDCU.64 UR48, c[0x0][0x418] ;  /* 0x00008300ff3077ac */ /* 0x000e220008000a00 */
[----:B------:R-:W-:Y:S01]  /*1b10*/  MOV R32, RZ ;  /* 0x000000ff00207202 */ /* 0x000fe20000000f00 */
[----:B------:R-:W-:-:S04]  /*1b20*/  UISETP.NE.AND UP0, UPT, UR73, 0xa, UPT ;  /* 0x0000000a4900788c */ /* 0x000fc8000bf05270 */
[----:B0-----:R-:W-:-:S05]  /*1b30*/  IMAD.HI.U32 R32, R33, UR49, R32 ;  /* 0x0000003121207c27 */ /* 0x001fca000f8e0020 */
[----:B------:R-:W-:-:S04]  /*1b40*/  SHF.R.U32.HI R37, RZ, UR54, R32 ;  /* 0x00000036ff257c19 */ /* 0x000fc80008011620 */
[----:B------:R-:W-:-:S05]  /*1b50*/  IADD3 R32, PT, PT, -R37, RZ, RZ ;  /* 0x000000ff25207210 */ /* 0x000fca0007ffe1ff */
[----:B------:R-:W-:-:S04]  /*1b60*/  IMAD R32, R32, UR48, R33 ;  /* 0x0000003020207c24 */ /* 0x000fc8000f8e0221 */
[----:B------:R-:W-:Y:S01]  /*1b70*/  IMAD R35, R32, UR53, R35 ;  /* 0x0000003520237c24 */ /* 0x000fe2000f8e0223 */
[----:B------:R-:W-:Y:S06]  /*1b80*/  BRA.U !UP0, `(.L_x_10) ;  /* 0x0000000908347547 */ /* 0x000fec000b800000 */
[----:B------:R-:W0:Y:S01]  /*1b90*/  LDCU.64 UR48, c[0x0][0x428] ;  /* 0x00008500ff3077ac */ /* 0x000e220008000a00 */
[----:B------:R-:W-:Y:S01]  /*1ba0*/  MOV R33, R37 ;  /* 0x0000002500217202 */ /* 0x000fe20000000f00 */
[----:B------:R-:W-:Y:S01]  /*1bb0*/  IMAD.MOV.U32 R32, RZ, RZ, RZ ;  /* 0x000000ffff207224 */ /* 0x000fe200078e00ff */
        /* <DEDUP_REMOVED lines=8> */
[----:B------:R-:W-:Y:S01]  /*1c40*/  HFMA2 R32, -RZ, RZ, 0, 0 ;  /* 0x00000000ff207431 */ /* 0x000fe200000001ff */
[----:B------:R-:W-:-:S04]  /*1c50*/  UISETP.NE.AND UP0, UPT, UR73, 0xc, UPT ;  /* 0x0000000c4900788c */ /* 0x000fc8000bf05270 */
[----:B0-----:R-:W-:-:S05]  /*1c60*/  IMAD.HI.U32 R32, R33, UR49, R32 ;  /* 0x0000003121207c27 */ /* 0x001fca000f8e0020 */
[----:B------:R-:W-:-:S05]  /*1c70*/  SHF.R.U32.HI R37, RZ, UR50, R32 ;  /* 0x00000032ff257c19 */ /* 0x000fca0008011620 */
[----:B------:R-:W-:-:S04]  /*1c80*/  IMAD.MOV R32, RZ, RZ, -R37 ;  /* 0x000000ffff207224 */ /* 0x000fc800078e0a25 */
[----:B------:R-:W-:-:S04]  /*1c90*/  IMAD R32, R32, UR48, R33 ;  /* 0x0000003020207c24 */ /* 0x000fc8000f8e0221 */
[----:B------:R-:W-:Y:S01]  /*1ca0*/  IMAD R35, R32, UR4, R35 ;  /* 0x0000000420237c24 */ /* 0x000fe2000f8e0223 */
[----:B------:R-:W-:Y:S06]  /*1cb0*/  BRA.U !UP0, `(.L_x_10) ;  /* 0x0000000508e87547 */ /* 0x000fec000b800000 */
[----:B------:R-:W0:Y:S01]  /*1cc0*/  LDCU.64 UR48, c[0x0][0x440] ;  /* 0x00008800ff3077ac */ /* 0x000e220008000a00 */
[----:B------:R-:W-:Y:S02]  /*1cd0*/  MOV R32, RZ ;  /* 0x000000ff00207202 */ /* 0x000fe40000000f00 */
[----:B------:R-:W-:Y:S01]  /*1ce0*/  MOV R33, R37 ;  /* 0x0000002500217202 */ /* 0x000fe20000000f00 */
[----:B------:R-:W-:Y:S02]  /*1cf0*/  UISETP.NE.AND UP0, UPT, UR73, 0xd, UPT ;  /* 0x0000000d4900788c */ /* 0x000fe4000bf05270 */
[----:B0-----:R-:W-:-:S05]  /*1d00*/  IMAD.HI.U32 R32, R37, UR48, R32 ;  /* 0x0000003025207c27 */ /* 0x001fca000f8e0020 */
[----:B------:R-:W-:-:S04]  /*1d10*/  SHF.R.U32.HI R33, RZ, UR49, R32 ;  /* 0x00000031ff217c19 */ /* 0x000fc80008011620 */
[----:B------:R-:W-:-:S05]  /*1d20*/  IADD3 R32, PT, PT, -R33, RZ, RZ ;  /* 0x000000ff21207210 */ /* 0x000fca0007ffe1ff */
[----:B------:R-:W-:-:S04]  /*1d30*/  IMAD R32, R32, UR5, R37 ;  /* 0x0000000520207c24 */ /* 0x000fc8000f8e0225 */
[----:B------:R-:W-:Y:S01]  /*1d40*/  IMAD R35, R32, UR6, R35 ;  /* 0x0000000620237c24 */ /* 0x000fe2000f8e0223 */
[----:B------:R-:W-:Y:S06]  /*1d50*/  BRA.U !UP0, `(.L_x_10) ;  /* 0x0000000508c07547 */ /* 0x000fec000b800000 */
[----:B------:R-:W0:Y:S01]  /*1d60*/  LDCU.64 UR48, c[0x0][0x448] ;  /* 0x00008900ff3077ac */ /* 0x000e220008000a00 */
        /* <DEDUP_REMOVED lines=13> */
[----:B------:R-:W-:-:S05]  /*1e40*/  SHF.R.U32.HI R33, RZ, UR49, R32 ;  /* 0x00000031ff217c19 */ /* 0x000fca0008011620 */
[----:B------:R-:W-:-:S04]  /*1e50*/  IMAD.MOV R32, RZ, RZ, -R33 ;  /* 0x000000ffff207224 */ /* 0x000fc800078e0a21 */
[----:B------:R-:W-:-:S04]  /*1e60*/  IMAD R32, R32, UR9, R37 ;  /* 0x0000000920207c24 */ /* 0x000fc8000f8e0225 */
[----:B------:R-:W-:Y:S01]  /*1e70*/  IMAD R35, R32, UR10, R35 ;  /* 0x0000000a20237c24 */ /* 0x000fe2000f8e0223 */
[----:B------:R-:W-:Y:S06]  /*1e80*/  BRA.U !UP0, `(.L_x_10) ;  /* 0x0000000508747547 */ /* 0x000fec000b800000 */
[----:B------:R-:W0:Y:S01]  /*1e90*/  LDCU.64 UR48, c[0x0][0x460] ;  /* 0x00008c00ff3077ac */ /* 0x000e220008000a00 */
[----:B------:R-:W-:Y:S01]  /*1ea0*/  HFMA2 R32, -RZ, RZ, 0, 0 ;  /* 0x00000000ff207431 */ /* 0x000fe200000001ff */
        /* <DEDUP_REMOVED lines=85> */
[----:B------:R-:W-:-:S04]  /*2400*/  IMAD.MOV.U32 R33, RZ, RZ, R37 ;  /* 0x000000ffff217224 */ /* 0x000fc800078e0025 */
[----:B0-----:R-:W-:-:S05]  /*2410*/  IMAD.HI.U32 R32, R37, UR48, R32 ;  /* 0x0000003025207c27 */ /* 0x001fca000f8e0020 */
[----:B------:R-:W-:-:S04]  /*2420*/  SHF.R.U32.HI R32, RZ, UR49, R32 ;  /* 0x00000031ff207c19 */ /* 0x000fc80008011620 */
[----:B------:R-:W-:-:S05]  /*2430*/  IADD3 R32, PT, PT, -R32, RZ, RZ ;  /* 0x000000ff20207210 */ /* 0x000fca0007ffe1ff */
[----:B------:R-:W-:-:S04]  /*2440*/  IMAD R32, R32, UR29, R37 ;  /* 0x0000001d20207c24 */ /* 0x000fc8000f8e0225 */
[----:B------:R-:W-:-:S07]  /*2450*/  IMAD R35, R32, UR30, R35 ;  /* 0x0000001e20237c24 */ /* 0x000fce000f8e0223 */
.L_x_10:
[----:B------:R-:W-:Y:S01]  /*2460*/  FFMA.FTZ R53, R53, R27, R26 ;  /* 0x0000001b35357223 */ /* 0x000fe2000001001a */
[----:B------:R-:W-:-:S04]  /*2470*/  IADD3 R32, P0, PT, R35, R24, RZ ;  /* 0x0000001823207210 */ /* 0x000fc80007f1e0ff */
[----:B------:R-:W-:Y:S02]  /*2480*/  F2FP.BF16.F32.PACK_AB R53, RZ, R53 ;  /* 0x00000035ff35723e */ /* 0x000fe400000010ff */
[----:B------:R-:W-:-:S05]  /*2490*/  IADD3.X R33, PT, PT, RZ, R25, RZ, P0, !PT ;  /* 0x00000019ff217210 */ /* 0x000fca00007fe4ff */
[----:B------:R0:W-:Y:S02]  /*24a0*/  STG.E.U16 desc[UR76][R32.64], R53 ;  /* 0x0000003520007986 */ /* 0x0001e4000c10154c */
.L_x_9:
[----:B------:R-:W-:Y:S05]  /*24b0*/  BSYNC.RECONVERGENT B0 ;  /* 0x0000000000007941 */ /* 0x000fea0003800200 */
.L_x_8:
[----:B------:R-:W-:Y:S01]  /*24c0*/  IADD3 R37, P1, PT, R15, R16, RZ ;  /* 0x000000100f257210 */ /* 0x000fe20007f3e0ff */
[----:B------:R-:W-:Y:S03]  /*24d0*/  BSSY.RECONVERGENT B0, `(.L_x_11) ;  /* 0x00000ee000007945 */ /* 0x000fe60003800200 */
[----:B------:R-:W-:Y:S02]  /*24e0*/  ISETP.GE.U32.AND P0, PT, R37, R28, PT ;  /* 0x0000001c2500720c */ /* 0x000fe40003f06070 */
[----:B0-----:R-:W-:-:S04]  /*24f0*/  IADD3.X R32, PT, PT, RZ, R17, RZ, P1, !PT ;  /* 0x00000011ff207210 */ /* 0x001fc80000ffe4ff */
[----:B------:R-:W-:-:S13]  /*2500*/  ISETP.GE.AND.EX P0, PT, R32, R29, PT, P0 ;  /* 0x0000001d2000720c */ /* 0x000fda0003f06300 */
[----:B------:R-:W-:Y:S05]  /*2510*/  @P0 BRA `(.L_x_12) ;  /* 0x0000000c00a40947 */ /* 0x000fea0003800000 */
[----:B------:R-:W-:Y:S01]  /*2520*/  MOV R33, R37 ;  /* 0x0000002500217202 */ /* 0x000fe20000000f00 */
[----:B------:R-:W-:Y:S01]  /*2530*/  IMAD.MOV.U32 R32, RZ, RZ, RZ ;  /* 0x000000ffff207224 */ /* 0x000fe200078e00ff */
[----:B------:R-:W-:-:S03]  /*2540*/  UISETP.NE.AND UP0, UPT, UR74, URZ, UPT ;  /* 0x000000ff4a00728c */ /* 0x000fc6000bf05270 */
[----:B------:R-:W-:-:S05]  /*2550*/  IMAD.HI.U32 R32, R37, UR32, R32 ;  /* 0x0000002025207c27 */ /* 0x000fca000f8e0020 */
[----:B------:R-:W-:-:S04]  /*2560*/  SHF.R.U32.HI R33, RZ, UR33, R32 ;  /* 0x00000021ff217c19 */ /* 0x000fc80008011620 */
[----:B------:R-:W-:-:S05]  /*2570*/  IADD3 R35, PT, PT, -R33, RZ, RZ ;  /* 0x000000ff21237210 */ /* 0x000fca0007ffe1ff */
[----:B------:R-:W-:-:S04]  /*2580*/  IMAD R35, R35, UR72, R37 ;  /* 0x0000004823237c24 */ /* 0x000fc8000f8e0225 */
[----:B------:R-:W-:Y:S01]  /*2590*/  IMAD R35, R35, UR71, RZ ;  /* 0x0000004723237c24 */ /* 0x000fe2000f8e02ff */
[----:B------:R-:W-:Y:S06]  /*25a0*/  BRA.U !UP0, `(.L_x_13) ;  /* 0x0000000d086c7547 */ /* 0x000fec000b800000 */
[----:B------:R-:W-:Y:S01]  /*25b0*/  HFMA2 R32, -RZ, RZ, 0, 0 ;  /* 0x00000000ff207431 */ /* 0x000fe200000001ff */
        /* <DEDUP_REMOVED lines=41> */
[----:B------:R-:W-:Y:S01]  /*2850*/  MOV R32, RZ ;  /* 0x000000ff00207202 */ /* 0x000fe20000000f00 */
[----:B------:R-:W-:Y:S01]  /*2860*/  IMAD.MOV.U32 R33, RZ, RZ, R37 ;  /* 0x000000ffff217224 */ /* 0x000fe200078e0025 */
        /* <DEDUP_REMOVED lines=169> */
[----:B------:R-:W-:-:S04]  /*3300*/  IMAD.MOV.U32 R32, RZ, RZ, RZ ;  /* 0x000000ffff207224 */ /* 0x000fc800078e00ff */
[----:B0-----:R-:W-:-:S05]  /*3310*/  IMAD.HI.U32 R32, R37, UR48, R32 ;  /* 0x0000003025207c27 */ /* 0x001fca000f8e0020 */
[----:B------:R-:W-:-:S04]  /*3320*/  SHF.R.U32.HI R32, RZ, UR49, R32 ;  /* 0x00000031ff207c19 */ /* 0x000fc80008011620 */
[----:B------:R-:W-:-:S05]  /*3330*/  IADD3 R32, PT, PT, -R32, RZ, RZ ;  /* 0x000000ff20207210 */ /* 0x000fca0007ffe1ff */
[----:B------:R-:W-:-:S04]  /*3340*/  IMAD R32, R32, UR29, R37 ;  /* 0x0000001d20207c24 */ /* 0x000fc8000f8e0225 */
[----:B------:R-:W-:-:S07]  /*3350*/  IMAD R35, R32, UR30, R35 ;  /* 0x0000001e20237c24 */ /* 0x000fce000f8e0223 */
.L_x_13:
[----:B------:R-:W-:Y:S01]  /*3360*/  FFMA.FTZ R55, R55, R27, R26 ;  /* 0x0000001b37377223 */ /* 0x000fe2000001001a */
[----:B------:R-:W-:-:S04]  /*3370*/  IADD3 R32, P0, PT, R35, R24, RZ ;  /* 0x0000001823207210 */ /* 0x000fc80007f1e0ff */
[----:B------:R-:W-:Y:S02]  /*3380*/  F2FP.BF16.F32.PACK_AB R55, RZ, R55 ;  /* 0x00000037ff37723e */ /* 0x000fe400000010ff */
[----:B------:R-:W-:-:S05]  /*3390*/  IADD3.X R33, PT, PT, RZ, R25, RZ, P0, !PT ;  /* 0x00000019ff217210 */ /* 0x000fca00007fe4ff */
[----:B------:R0:W-:Y:S02]  /*33a0*/  STG.E.U16 desc[UR76][R32.64], R55 ;  /* 0x0000003720007986 */ /* 0x0001e4000c10154c */
.L_x_12:
[----:B------:R-:W-:Y:S05]  /*33b0*/  BSYNC.RECONVERGENT B0 ;  /* 0x0000000000007941 */ /* 0x000fea0003800200 */
.L_x_11:
[----:B------:R-:W-:Y:S01]  /*33c0*/  IADD3 R37, P1, PT, R49, R16, RZ ;  /* 0x0000001031257210 */ /* 0x000fe20007f3e0ff */
[----:B------:R-:W-:Y:S03]  /*33d0*/  BSSY.RECONVERGENT B0, `(.L_x_14) ;  /* 0x00000ee000007945 */ /* 0x000fe60003800200 */
[----:B------:R-:W-:Y:S01]  /*33e0*/  ISETP.GE.U32.AND P0, PT, R37, R28, PT ;  /* 0x0000001c2500720c */ /* 0x000fe20003f06070 */
[----:B0-----:R-:W-:-:S05]  /*33f0*/  IMAD.X R32, RZ, RZ, R17, P1 ;  /* 0x000000ffff207224 */ /* 0x001fca00008e0611 */
[----:B------:R-:W-:-:S13]  /*3400*/  ISETP.GE.AND.EX P0, PT, R32, R29, PT, P0 ;  /* 0x0000001d2000720c */ /* 0x000fda0003f06300 */
[----:B------:R-:W-:Y:S05]  /*3410*/  @P0 BRA `(.L_x_15) ;  /* 0x0000000c00a40947 */ /* 0x000fea0003800000 */
[----:B------:R-:W-:Y:S01]  /*3420*/  HFMA2 R32, -RZ, RZ, 0, 0 ;  /* 0x00000000ff207431 */ /* 0x000fe200000001ff */
[----:B------:R-:W-:Y:S01]  /*3430*/  MOV R33, R37 ;  /* 0x0000002500217202 */ /* 0x000fe20000000f00 */
[----:B------:R-:W-:-:S03]  /*3440*/  UISETP.NE.AND UP0, UPT, UR74, URZ, UPT ;  /* 0x000000ff4a00728c */ /* 0x000fc6000bf05270 */
[----:B------:R-:W-:-:S05]  /*3450*/  IMAD.HI.U32 R32, R37, UR32, R32 ;  /* 0x0000002025207c27 */ /* 0x000fca000f8e0020 */
[----:B------:R-:W-:-:S04]  /*3460*/  SHF.R.U32.HI R33, RZ, UR33, R32 ;  /* 0x00000021ff217c19 */ /* 0x000fc80008011620 */
[----:B------:R-:W-:-:S05]  /*3470*/  IADD3 R35, PT, PT, -R33, RZ, RZ ;  /* 0x000000ff21237210 */ /* 0x000fca0007ffe1ff */
[----:B------:R-:W-:-:S04]  /*3480*/  IMAD R35, R35, UR72, R37 ;  /* 0x0000004823237c24 */ /* 0x000fc8000f8e0225 */
[----:B------:R-:W-:Y:S01]  /*3490*/  IMAD R35, R35, UR71, RZ ;  /* 0x0000004723237c24 */ /* 0x000fe2000f8e02ff */
        /* <DEDUP_REMOVED lines=9> */
[----:B------:R-:W-:Y:S01]  /*3530*/  HFMA2 R32, -RZ, RZ, 0, 0 ;  /* 0x00000000ff207431 */ /* 0x000fe200000001ff */
[----:B------:R-:W-:Y:S01]  /*3540*/  MOV R33, R37 ;  /* 0x0000002500217202 */ /* 0x000fe20000000f00 */
[----:B------:R-:W-:-:S03]  /*3550*/  UISETP.NE.AND UP0, UPT, UR73, 0x3, UPT ;  /* 0x000000034900788c */ /* 0x000fc6000bf05270 */
[----:B------:R-:W-:-:S05]  /*3560*/  IMAD.HI.U32 R32, R37, UR36, R32 ;  /* 0x0000002425207c27 */ /* 0x000fca000f8e0020 */
[----:B------:R-:W-:-:S05]  /*3570*/  SHF.R.U32.HI R33, RZ, UR37, R32 ;  /* 0x00000025ff217c19 */ /* 0x000fca0008011620 */
[----:B------:R-:W-:-:S04]  /*3580*/  IMAD.MOV R32, RZ, RZ, -R33 ;  /* 0x000000ffff207224 */ /* 0x000fc800078e0a21 */
        /* <DEDUP_REMOVED lines=11> */
[----:B------:R-:W-:Y:S02]  /*3640*/  HFMA2 R32, -RZ, RZ, 0, 0 ;  /* 0x00000000ff207431 */ /* 0x000fe400000001ff */
[----:B------:R-:W-:Y:S01]  /*3650*/  IMAD.MOV.U32 R33, RZ, RZ, R37 ;  /* 0x000000ffff217224 */ /* 0x000fe200078e0025 */
[----:B------:R-:W-:Y:S02]  /*3660*/  UISETP.NE.AND UP0, UPT, UR73, 0x5, UPT ;  /* 0x000000054900788c */ /* 0x000fe4000bf05270 */
        /* <DEDUP_REMOVED lines=185> */
[----:B------:R-:W-:-:S03]  /*4200*/  MOV R33, R37 ;  /* 0x0000002500217202 */ /* 0x000fc60000000f00 */
[----:B0-----:R-:W-:-:S05]  /*4210*/  IMAD.HI.U32 R32, R37, UR48, R32 ;  /* 0x0000003025207c27 */ /* 0x001fca000f8e0020 */
[----:B------:R-:W-:-:S04]  /*4220*/  SHF.R.U32.HI R32, RZ, UR49, R32 ;  /* 0x00000031ff207c19 */ /* 0x000fc80008011620 */
[----:B------:R-:W-:-:S05]  /*4230*/  IADD3 R32, PT, PT, -R32, RZ, RZ ;  /* 0x000000ff20207210 */ /* 0x000fca0007ffe1ff */
[----:B------:R-:W-:-:S04]  /*4240*/  IMAD R32, R32, UR29, R37 ;  /* 0x0000001d20207c24 */ /* 0x000fc8000f8e0225 */
[----:B------:R-:W-:-:S07]  /*4250*/  IMAD R35, R32, UR30, R35 ;  /* 0x0000001e20237c24 */ /* 0x000fce000f8e0223 */
.L_x_16:
[----:B------:R-:W-:Y:S01]  /*4260*/  FFMA.FTZ R57, R57, R27, R26 ;  /* 0x0000001b39397223 */ /* 0x000fe2000001001a */
[----:B------:R-:W-:-:S04]  /*4270*/  IADD3 R32, P0, PT, R35, R24, RZ ;  /* 0x0000001823207210 */ /* 0x000fc80007f1e0ff */
[----:B------:R-:W-:Y:S01]  /*4280*/  F2FP.BF16.F32.PACK_AB R57, RZ, R57 ;  /* 0x00000039ff39723e */ /* 0x000fe200000010ff */
[----:B------:R-:W-:-:S05]  /*4290*/  IMAD.X R33, RZ, RZ, R25, P0 ;  /* 0x000000ffff217224 */ /* 0x000fca00000e0619 */
[----:B------:R0:W-:Y:S03]  /*42a0*/  STG.E.U16 desc[UR76][R32.64], R57 ;  /* 0x0000003920007986 */ /* 0x0001e6000c10154c */
.L_x_15:
[----:B------:R-:W-:Y:S05]  /*42b0*/  BSYNC.RECONVERGENT B0 ;  /* 0x0000000000007941 */ /* 0x000fea0003800200 */
.L_x_14:
[----:B------:R-:W-:-:S04]  /*42c0*/  IADD3 R37, P1, PT, R51, R16, RZ ;  /* 0x0000001033257210 */ /* 0x000fc80007f3e0ff */
[----:B------:R-:W-:Y:S02]  /*42d0*/  ISETP.GE.U32.AND P0, PT, R37, R28, PT ;  /* 0x0000001c2500720c */ /* 0x000fe40003f06070 */
[----:B0-----:R-:W-:-:S04]  /*42e0*/  IADD3.X R32, PT, PT, RZ, R17, RZ, P1, !PT ;  /* 0x00000011ff207210 */ /* 0x001fc80000ffe4ff */
[----:B------:R-:W-:-:S13]  /*42f0*/  ISETP.GE.AND.EX P0, PT, R32, R29, PT, P0 ;  /* 0x0000001d2000720c */ /* 0x000fda0003f06300 */
[----:B------:R-:W-:Y:S05]  /*4300*/  @P0 BRA `(.L_x_7) ;  /* 0x0000000c00a40947 */ /* 0x000fea0003800000 */
[----:B------:R-:W-:Y:S01]  /*4310*/  MOV R32, RZ ;  /* 0x000000ff00207202 */ /* 0x000fe20000000f00 */
[----:B------:R-:W-:Y:S01]  /*4320*/  UISETP.NE.AND UP0, UPT, UR74, URZ, UPT ;  /* 0x000000ff4a00728c */ /* 0x000fe2000bf05270 */
[----:B------:R-:W-:-:S03]  /*4330*/  MOV R33, R37 ;  /* 0x0000002500217202 */ /* 0x000fc60000000f00 */
[----:B------:R-:W-:-:S05]  /*4340*/  IMAD.HI.U32 R32, R37, UR32, R32 ;  /* 0x0000002025207c27 */ /* 0x000fca000f8e0020 */
[----:B------:R-:W-:-:S05]  /*4350*/  SHF.R.U32.HI R33, RZ, UR33, R32 ;  /* 0x00000021ff217c19 */ /* 0x000fca0008011620 */
[----:B------:R-:W-:-:S04]  /*4360*/  IMAD.MOV R35, RZ, RZ, -R33 ;  /* 0x000000ffff237224 */ /* 0x000fc800078e0a21 */
[----:B------:R-:W-:-:S04]  /*4370*/  IMAD R35, R35, UR72, R37 ;  /* 0x0000004823237c24 */ /* 0x000fc8000f8e0225 */
[----:B------:R-:W-:Y:S01]  /*4380*/  IMAD R35, R35, UR71, RZ ;  /* 0x0000004723237c24 */ /* 0x000fe2000f8e02ff */
        /* <DEDUP_REMOVED lines=214> */
[----:B------:R-:W-:-:S03]  /*50f0*/  MOV R33, R37 ;  /* 0x0000002500217202 */ /* 0x000fc60000000f00 */
[----:B0-----:R-:W-:-:S05]  /*5100*/  IMAD.HI.U32 R32, R37, UR48, R32 ;  /* 0x0000003025207c27 */ /* 0x001fca000f8e0020 */
[----:B------:R-:W-:-:S05]  /*5110*/  SHF.R.U32.HI R32, RZ, UR49, R32 ;  /* 0x00000031ff207c19 */ /* 0x000fca0008011620 */
[----:B------:R-:W-:-:S04]  /*5120*/  IMAD.MOV R32, RZ, RZ, -R32 ;  /* 0x000000ffff207224 */ /* 0x000fc800078e0a20 */
[----:B------:R-:W-:-:S04]  /*5130*/  IMAD R32, R32, UR29, R37 ;  /* 0x0000001d20207c24 */ /* 0x000fc8000f8e0225 */
[----:B------:R-:W-:-:S07]  /*5140*/  IMAD R35, R32, UR30, R35 ;  /* 0x0000001e20237c24 */ /* 0x000fce000f8e0223 */
.L_x_17:
[----:B------:R-:W-:Y:S01]  /*5150*/  FFMA.FTZ R59, R59, R27, R26 ;  /* 0x0000001b3b3b7223 */ /* 0x000fe2000001001a */
[----:B------:R-:W-:-:S04]  /*5160*/  IADD3 R32, P0, PT, R35, R24, RZ ;  /* 0x0000001823207210 */ /* 0x000fc80007f1e0ff */
[----:B------:R-:W-:Y:S02]  /*5170*/  F2FP.BF16.F32.PACK_AB R59, RZ, R59 ;  /* 0x0000003bff3b723e */ /* 0x000fe400000010ff */
[----:B------:R-:W-:-:S05]  /*5180*/  IADD3.X R33, PT, PT, RZ, R25, RZ, P0, !PT ;  /* 0x00000019ff217210 */ /* 0x000fca00007fe4ff */
[----:B------:R0:W-:Y:S02]  /*5190*/  STG.E.U16 desc[UR76][R32.64], R59 ;  /* 0x0000003b20007986 */ /* 0x0001e4000c10154c */
.L_x_7:
[----:B------:R-:W-:Y:S05]  /*51a0*/  WARPSYNC.ALL ;  /* 0x0000000000007948 */ /* 0x000fea0003800000 */
[----:B------:R-:W2:Y:S01]  /*51b0*/  LDCU UR48, c[0x0][0x360] ;  /* 0x00006c00ff3077ac */ /* 0x000ea20008000800 */
[----:B01----:R-:W2:Y:S08]  /*51c0*/  LDC R33, c[0x0][0x370] ;  /* 0x0000dc00ff217b82 */ /* 0x003eb00000000800 */
[----:B------:R-:W-:Y:S01]  /*51d0*/  BAR.SYNC.DEFER_BLOCKING 0x0 ;  /* 0x0000000000007b1d */ /* 0x000fe20000010000 */
[----:B--2---:R-:W-:-:S05]  /*51e0*/  IMAD R33, R33, UR48, RZ ;  /* 0x0000003021217c24 */ /* 0x004fca000f8e02ff */
[----:B------:R-:W-:-:S04]  /*51f0*/  LEA R16, P0, R33, R16, 0x2 ;  /* 0x0000001021107211 */ /* 0x000fc800078010ff */
[----:B------:R-:W-:Y:S02]  /*5200*/  IADD3.X R17, PT, PT, RZ, R17, RZ, P0, !PT ;  /* 0x00000011ff117210 */ /* 0x000fe400007fe4ff */
[----:B------:R-:W-:-:S04]  /*5210*/  ISETP.GE.U32.AND P0, PT, R16, R22, PT ;  /* 0x000000161000720c */ /* 0x000fc80003f06070 */
[----:B------:R-:W-:-:S13]  /*5220*/  ISETP.GE.AND.EX P0, PT, R17, R46, PT, P0 ;  /* 0x0000002e1100720c */ /* 0x000fda0003f06300 */
[----:B------:R-:W-:Y:S05]  /*5230*/  @!P0 BRA `(.L_x_18) ;  /* 0xffffffb800888947 */ /* 0x000fea000383ffff */
[----:B------:R-:W-:Y:S05]  /*5240*/  EXIT ;  /* 0x000000000000794d */ /* 0x000fea0003800000 */
        .weak           $__internal_0_$__cuda_sm20_div_s64
        .type           $__internal_0_$__cuda_sm20_div_s64,@function
        .size           $__internal_0_$__cuda_sm20_div_s64,(.L_x_326 - $__internal_0_$__cuda_sm20_div_s64)
$__internal_0_$__cuda_sm20_div_s64:
[----:B------:R-:W-:Y:S01]  /*5250*/  MOV R30, R25 ;  /* 0x00000019001e7202 */ /* 0x000fe20000000f00 */
[----:B------:R-:W-:-:S04]  /*5260*/  IMAD.MOV.U32 R31, RZ, RZ, RZ ;  /* 0x000000ffff1f7224 */ /* 0x000fc800078e00ff */
[----:B------:R0:W1:Y:S02]  /*5270*/  I2F.U64.RP R29, R30 ;  /* 0x0000001e001d7312 */ /* 0x0000640000309000 */
[----:B0-----:R-:W-:-:S04]  /*5280*/  IADD3 R30, P4, PT, RZ, -UR4, RZ ;  /* 0x80000004ff1e7c10 */ /* 0x001fc8000ff9e0ff */
[----:B------:R-:W-:Y:S01]  /*5290*/  IADD3.X R34, PT, PT, RZ, ~UR5, RZ, P4, !PT ;  /* 0x80000005ff227c10 */ /* 0x000fe2000a7fe4ff */
[----:B-1----:R-:W0:Y:S02]  /*52a0*/  MUFU.RCP R29, R29 ;  /* 0x0000001d001d7308 */ /* 0x002e240000001000 */
[----:B0-----:R-:W-:-:S15]  /*52b0*/  IADD3 R22, PT, PT, R29, 0x1ffffffe, RZ ;  /* 0x1ffffffe1d167810 */ /* 0x001fde0007ffe0ff */
[----:B------:R-:W-:-:S15]  /*52c0*/  NOP ;  /* 0x0000000000007918 */ /* 0x000fde0000000000 */
[----:B------:R-:W-:-:S15]  /*52d0*/  NOP ;  /* 0x0000000000007918 */ /* 0x000fde0000000000 */
[----:B------:R-:W-:-:S10]  /*52e0*/  NOP ;  /* 0x0000000000007918 */ /* 0x000fd40000000000 */
[----:B------:R-:W0:Y:S02]  /*52f0*/  F2I.U64.TRUNC R22, R22 ;  /* 0x0000001600167311 */ /* 0x000e24000020d800 */
[----:B0-----:R-:W-:-:S04]  /*5300*/  IMAD.WIDE.U32 R26, R22, R25, RZ ;  /* 0x00000019161a7225 */ /* 0x001fc800078e00ff */
[----:B------:R-:W-:Y:S01]  /*5310*/  IMAD R27, R23, R25, R27 ;  /* 0x00000019171b7224 */ /* 0x000fe200078e021b */
[----:B------:R-:W-:-:S04]  /*5320*/  IADD3 R33, P0, PT, RZ, -R26, RZ ;  /* 0x8000001aff217210 */ /* 0x000fc80007f1e0ff */
[----:B------:R-:W-:Y:S01]  /*5330*/  IADD3.X R35, PT, PT, RZ, ~R27, RZ, P0, !PT ;  /* 0x8000001bff237210 */ /* 0x000fe200007fe4ff */
[----:B------:R-:W-:Y:S01]  /*5340*/  IMAD.HI.U32 R26, R22, R33, RZ ;  /* 0x00000021161a7227 */ /* 0x000fe200078e00ff */
[----:B------:R-:W-:-:S03]  /*5350*/  MOV R27, R22 ;  /* 0x00000016001b7202 */ /* 0x000fc60000000f00 */
[-C--:B------:R-:W-:Y:S02]  /*5360*/  IMAD R31, R23, R35.reuse, RZ ;  /* 0x00000023171f7224 */ /* 0x080fe400078e02ff */
[----:B------:R-:W-:-:S04]  /*5370*/  IMAD.WIDE.U32 R26, P0, R22, R35, R26 ;  /* 0x00000023161a7225 */ /* 0x000fc8000780001a */
[----:B------:R-:W-:-:S04]  /*5380*/  IMAD.HI.U32 R35, R23, R35, RZ ;  /* 0x0000002317237227 */ /* 0x000fc800078e00ff */
[----:B------:R-:W-:-:S05]  /*5390*/  IMAD.HI.U32 R26, P1, R23, R33, R26 ;  /* 0x00000021171a7227 */ /* 0x000fca000782001a */
[----:B------:R-:W-:Y:S01]  /*53a0*/  IADD3 R27, P2, PT, R31, R26, RZ ;  /* 0x0000001a1f1b7210 */ /* 0x000fe20007f5e0ff */
[----:B------:R-:W-:-:S04]  /*53b0*/  IMAD.X R26, R35, 0x1, R23, P0 ;  /* 0x00000001231a7824 */ /* 0x000fc800000e0617 */
[-C--:B------:R-:W-:Y:S01]  /*53c0*/  IMAD.WIDE.U32 R22, R27, R25.reuse, RZ ;  /* 0x000000191b167225 */ /* 0x080fe200078e00ff */
[----:B------:R-:W-:Y:S02]  /*53d0*/  IADD3.X R29, PT, PT, RZ, RZ, R26, P2, P1 ;  /* 0x000000ffff1d7210 */ /* 0x000fe400017e241a */
[----:B------:R-:W-:Y:S02]  /*53e0*/  ISETP.LE.AND P1, PT, RZ, UR5, PT ;  /* 0x00000005ff007c0c */ /* 0x000fe4000bf23270 */
[----:B------:R-:W-:Y:S01]  /*53f0*/  IADD3 R31, P0, PT, RZ, -R22, RZ ;  /* 0x80000016ff1f7210 */ /* 0x000fe20007f1e0ff */
[----:B------:R-:W-:Y:S01]  /*5400*/  IMAD R22, R29, R25, R23 ;  /* 0x000000191d167224 */ /* 0x000fe200078e0217 */
[----:B------:R-:W-:Y:S01]  /*5410*/  SEL R30, R30, UR4, !P1 ;  /* 0x000000041e1e7c07 */ /* 0x000fe2000c800000 */
[----:B------:R-:W-:Y:S01]  /*5420*/  IMAD.MOV.U32 R23, RZ, RZ, RZ ;  /* 0x000000ffff177224 */ /* 0x000fe200078e00ff */
[----:B------:R-:W-:Y:S01]  /*5430*/  SEL R34, R34, UR5, !P1 ;  /* 0x0000000522227c07 */ /* 0x000fe2000c800000 */
[----:B------:R-:W-:Y:S01]  /*5440*/  IMAD.HI.U32 R26, R27, R31, RZ ;  /* 0x0000001f1b1a7227 */ /* 0x000fe200078e00ff */
[----:B------:R-:W-:-:S05]  /*5450*/  IADD3.X R22, PT, PT, RZ, ~R22, RZ, P0, !PT ;  /* 0x80000016ff167210 */ /* 0x000fca00007fe4ff */
[----:B------:R-:W-:-:S04]  /*5460*/  IMAD.WIDE.U32 R26, P0, R27, R22, R26 ;  /* 0x000000161b1a7225 */ /* 0x000fc8000780001a */
[----:B------:R-:W-:-:S04]  /*5470*/  IMAD.HI.U32 R27, P2, R29, R31, R26 ;  /* 0x0000001f1d1b7227 */ /* 0x000fc8000784001a */
[CC--:B------:R-:W-:Y:S02]  /*5480*/  IMAD R26, R29.reuse, R22.reuse, RZ ;  /* 0x000000161d1a7224 */ /* 0x0c0fe400078e02ff */
[----:B------:R-:W-:-:S03]  /*5490*/  IMAD.HI.U32 R22, R29, R22, RZ ;  /* 0x000000161d167227 */ /* 0x000fc600078e00ff */
[----:B------:R-:W-:Y:S02]  /*54a0*/  IADD3 R27, P3, PT, R26, R27, RZ ;  /* 0x0000001b1a1b7210 */ /* 0x000fe40007f7e0ff */
[----:B------:R-:W-:-:S03]  /*54b0*/  IADD3.X R29, PT, PT, R22, R29, RZ, P0, !PT ;  /* 0x0000001d161d7210 */ /* 0x000fc600007fe4ff */
[----:B------:R-:W-:Y:S01]  /*54c0*/  IMAD.HI.U32 R22, R27, R30, RZ ;  /* 0x0000001e1b167227 */ /* 0x000fe200078e00ff */
[----:B------:R-:W-:-:S03]  /*54d0*/  IADD3.X R29, PT, PT, RZ, RZ, R29, P3, P2 ;  /* 0x000000ffff1d7210 */ /* 0x000fc60001fe441d */
[----:B------:R-:W-:-:S04]  /*54e0*/  IMAD.WIDE.U32 R22, R27, R34, R22 ;  /* 0x000000221b167225 */ /* 0x000fc800078e0016 */
[C---:B------:R-:W-:Y:S02]  /*54f0*/  IMAD R27, R29.reuse, R34, RZ ;  /* 0x000000221d1b7224 */ /* 0x040fe400078e02ff */
[----:B------:R-:W-:-:S04]  /*5500*/  IMAD.HI.U32 R22, P0, R29, R30, R22 ;  /* 0x0000001e1d167227 */ /* 0x000fc80007800016 */
[----:B------:R-:W-:Y:S01]  /*5510*/  IMAD.HI.U32 R29, R29, R34, RZ ;  /* 0x000000221d1d7227 */ /* 0x000fe200078e00ff */
[----:B------:R-:W-:-:S04]  /*5520*/  IADD3 R26, P2, PT, R27, R22, RZ ;  /* 0x000000161b1a7210 */ /* 0x000fc80007f5e0ff */
[----:B------:R-:W-:-:S04]  /*5530*/  IADD3.X R22, PT, PT, R29, RZ, RZ, P0, !PT ;  /* 0x000000ff1d167210 */ /* 0x000fc800007fe4ff */
[----:B------:R-:W-:Y:S01]  /*5540*/  IADD3.X R27, PT, PT, RZ, R22, RZ, P2, !PT ;  /* 0x00000016ff1b7210 */ /* 0x000fe200017fe4ff */
[----:B------:R-:W-:-:S04]  /*5550*/  IMAD.WIDE.U32 R22, R26, R25, RZ ;  /* 0x000000191a167225 */ /* 0x000fc800078e00ff */
[----:B------:R-:W-:Y:S01]  /*5560*/  IMAD R23, R27, R25, R23 ;  /* 0x000000191b177224 */ /* 0x000fe200078e0217 */
[----:B------:R-:W-:-:S04]  /*5570*/  IADD3 R22, P0, PT, -R22, R30, RZ ;  /* 0x0000001e16167210 */ /* 0x000fc80007f1e1ff */
[----:B------:R-:W-:Y:S02]  /*5580*/  IADD3.X R34, PT, PT, ~R23, R34, RZ, P0, !PT ;  /* 0x0000002217227210 */ /* 0x000fe400007fe5ff */
[----:B------:R-:W-:Y:S02]  /*5590*/  ISETP.GE.U32.AND P0, PT, R22, R25, PT ;  /* 0x000000191600720c */ /* 0x000fe40003f06070 */
[----:B------:R-:W-:Y:S02]  /*55a0*/  IADD3 R30, P2, PT, -R25, R22, RZ ;  /* 0x00000016191e7210 */ /* 0x000fe40007f5e1ff */
[----:B------:R-:W-:Y:S02]  /*55b0*/  ISETP.GE.U32.AND.EX P0, PT, R34, RZ, PT, P0 ;  /* 0x000000ff2200720c */ /* 0x000fe40003f06100 */
[----:B------:R-:W-:Y:S02]  /*55c0*/  IADD3 R23, P3, PT, R26, 0x1, RZ ;  /* 0x000000011a177810 */ /* 0x000fe40007f7e0ff */
[----:B------:R-:W-:-:S02]  /*55d0*/  IADD3.X R29, PT, PT, R34, -0x1, RZ, P2, !PT ;  /* 0xffffffff221d7810 */ /* 0x000fc400017fe4ff */
[----:B------:R-:W-:Y:S01]  /*55e0*/  SEL R30, R30, R22, P0 ;  /* 0x000000161e1e7207 */ /* 0x000fe20000000000 */
[----:B------:R-:W-:Y:S01]  /*55f0*/  IMAD.X R22, RZ, RZ, R27, P3 ;  /* 0x000000ffff167224 */ /* 0x000fe200018e061b */
[----:B------:R-:W-:Y:S02]  /*5600*/  SEL R29, R29, R34, P0 ;  /* 0x000000221d1d7207 */ /* 0x000fe40000000000 */
[----:B------:R-:W-:Y:S02]  /*5610*/  SEL R23, R23, R26, P0 ;  /* 0x0000001a17177207 */ /* 0x000fe40000000000 */
[----:B------:R-:W-:Y:S02]  /*5620*/  ISETP.GE.U32.AND P2, PT, R30, R25, PT ;  /* 0x000000191e00720c */ /* 0x000fe40003f46070 */
[----:B------:R-:W-:Y:S02]  /*5630*/  SEL R22, R22, R27, P0 ;  /* 0x0000001b16167207 */ /* 0x000fe40000000000 */
[----:B------:R-:W-:-:S02]  /*5640*/  IADD3 R26, P3, PT, R23, 0x1, RZ ;  /* 0x00000001171a7810 */ /* 0x000fc40007f7e0ff */
[----:B------:R-:W-:Y:S01]  /*5650*/  ISETP.GE.U32.AND.EX P0, PT, R29, RZ, PT, P2 ;  /* 0x000000ff1d00720c */ /* 0x000fe20003f06120 */
[----:B------:R-:W-:Y:S01]  /*5660*/  HFMA2 R29, -RZ, RZ, 0, 0 ;  /* 0x00000000ff1d7431 */ /* 0x000fe200000001ff */
[-C--:B------:R-:W-:Y:S02]  /*5670*/  IADD3.X R27, PT, PT, RZ, R22.reuse, RZ, P3, !PT ;  /* 0x00000016ff1b7210 */ /* 0x080fe40001ffe4ff */
[----:B------:R-:W-:Y:S02]  /*5680*/  SEL R26, R26, R23, P0 ;  /* 0x000000171a1a7207 */ /* 0x000fe40000000000 */
[----:B------:R-:W-:Y:S02]  /*5690*/  SEL R27, R27, R22, P0 ;  /* 0x000000161b1b7207 */ /* 0x000fe40000000000 */
[----:B------:R-:W-:Y:S02]  /*56a0*/  IADD3 R23, P2, PT, RZ, -R26, RZ ;  /* 0x8000001aff177210 */ /* 0x000fe40007f5e0ff */
[----:B------:R-:W-:-:S02]  /*56b0*/  ISETP.NE.U32.AND P0, PT, R25, RZ, PT ;  /* 0x000000ff1900720c */ /* 0x000fc40003f05070 */
[-C--:B------:R-:W-:Y:S02]  /*56c0*/  IADD3.X R22, PT, PT, RZ, ~R27.reuse, RZ, P2, !PT ;  /* 0x8000001bff167210 */ /* 0x080fe400017fe4ff */
[----:B------:R-:W-:Y:S02]  /*56d0*/  ISETP.NE.AND.EX P0, PT, RZ, RZ, PT, P0 ;  /* 0x000000ffff00720c */ /* 0x000fe40003f05300 */
[----:B------:R-:W-:Y:S02]  /*56e0*/  SEL R26, R23, R26, !P1 ;  /* 0x0000001a171a7207 */ /* 0x000fe40004800000 */
[----:B------:R-:W-:Y:S02]  /*56f0*/  SEL R27, R22, R27, !P1 ;  /* 0x0000001b161b7207 */ /* 0x000fe40004800000 */
[----:B------:R-:W-:Y:S02]  /*5700*/  SEL R26, R26, 0xffffffff, P0 ;  /* 0xffffffff1a1a7807 */ /* 0x000fe40000000000 */
[----:B------:R-:W-:Y:S01]  /*5710*/  SEL R27, R27, 0xffffffff, P0 ;  /* 0xffffffff1b1b7807 */ /* 0x000fe20000000000 */
[----:B------:R-:W-:Y:S06]  /*5720*/  RET.REL.NODEC R28 `(_ZN2at6native54_GLOBAL__N__3a6f1fcb_21_DistributionNormal_cu_0c5b6e8543distribution_elementwise_grid_stride_kernelIfLi4EZNS0_9templates4cuda20normal_and_transformIN3c108BFloat16EfPNS_17CUDAGeneratorImplEZZZNS4_13normal_kernelIS9_EEvRKNS_10TensorBaseEddT_ENKUlvE_clEvENKUlvE2_clEvEUlfE_EEvRNS_18TensorIteratorBaseET1_T2_EUlP24curandStatePhilox4_32_10E0_ZNS1_27distribution_nullary_kernelIS7_f6float4S9_SO_SH_EEvSJ_SL_RKT3_T4_EUlifE0_EEvlNS_15PhiloxCudaStateESK_SL_) ;  /* 0xffffffa81c347950 */ /* 0x000fec0003c3ffff */
.L_x_19:
[----:B------:R-:W-:-:S00]  /*5730*/  BRA `(.L_x_19) ;  /* 0xfffffffc00fc7947 */ /* 0x000fc0000383ffff */
[----:B------:R-:W-:-:S00]  /*5740*/  NOP ;  /* 0x0000000000007918 */ /* 0x000fc00000000000 */
        /* <DEDUP_REMOVED lines=11> */
.L_x_326:


//--------------------- .text._ZN2at6native54_GLOBAL__N__3a6f1fcb_21_DistributionNormal_cu_0c5b6e8543distribution_elementwise_grid_stride_kernelIfLi4EZNS0_9templates4cuda20normal_and_transformIN3c108BFloat16EfPNS_17CUDAGeneratorImplEZZZNS4_13normal_kernelIS9_EEvRKNS_10TensorBaseEddT_ENKUlvE_clEvENKUlvE2_clEvEUlfE_EEvRNS_18TensorIteratorBaseET1_T2_EUlP24curandStatePhilox4_32_10E0_ZNS1_27distribution_nullary_kernelIS7_f6float4S9_SO_SH_EEvSJ_SL_RKT3_T4_EUlifE_EEvlNS_15PhiloxCudaStateESK_SL_ --------------------------
	.section	.text._ZN2at6native54_GLOBAL__N__3a6f1fcb_21_DistributionNormal_cu_0c5b6e8543distribution_elementwise_grid_stride_kernelIfLi4EZNS0_9templates4cuda20normal_and_transformIN3c108BFloat16EfPNS_17CUDAGeneratorImplEZZZNS4_13normal_kernelIS9_EEvRKNS_10TensorBaseEddT_ENKUlvE_clEvENKUlvE2_clEvEUlfE_EEvRNS_18TensorIteratorBaseET1_T2_EUlP24curandStatePhilox4_32_10E0_ZNS1_27distribution_nullary_kernelIS7_f6float4S9_SO_SH_EEvSJ_SL_RKT3_T4_EUlifE_EEvlNS_15PhiloxCudaStateESK_SL_,"ax",@progbits
	.align	128
.text._ZN2at6native54_GLOBAL__N__3a6f1fcb_21_DistributionNormal_cu_0c5b6e8543distribution_elementwise_grid_stride_kernelIfLi4EZNS0_9templates4cuda20normal_and_transformIN3c108BFloat16EfPNS_17CUDAGeneratorImplEZZZNS4_13normal_kernelIS9_EEvRKNS_10TensorBaseEddT_ENKUlvE_clEvENKUlvE2_clEvEUlfE_EEvRNS_18TensorIteratorBaseET1_T2_EUlP24curandStatePhilox4_32_10E0_ZNS1_27distribution_nullary_kernelIS7_f6float4S9_SO_SH_EEvSJ_SL_RKT3_T4_EUlifE_EEvlNS_15PhiloxCudaStateESK_SL_:
        .type           _ZN2at6native54_GLOBAL__N__3a6f1fcb_21_DistributionNormal_cu_0c5b6e8543distribution_elementwise_grid_stride_kernelIfLi4EZNS0_9templates4cuda20normal_and_transformIN3c108BFloat16EfPNS_17CUDAGeneratorImplEZZZNS4_13normal_kernelIS9_EEvRKNS_10TensorBaseEddT_ENKUlvE_clEvENKUlvE2_clEvEUlfE_EEvRNS_18TensorIteratorBaseET1_T2_EUlP24curandStatePhilox4_32_10E0_ZNS1_27distribution_nullary_kernelIS7_f6float4S9_SO_SH_EEvSJ_SL_RKT3_T4_EUlifE_EEvlNS_15PhiloxCudaStateESK_SL_,@function
        .size           _ZN2at6native54_GLOBAL__N__3a6f1fcb_21_DistributionNormal_cu_0c5b6e8543distribution_elementwise_grid_stride_kernelIfLi4EZNS0_9templates4cuda20normal_and_transformIN3c108BFloat16EfPNS_17CUDAGeneratorImplEZZZNS4_13normal_kernelIS9_EEvRKNS_10TensorBaseEddT_ENKUlvE_clEvENKUlvE2_clEvEUlfE_EEvRNS_18TensorIteratorBaseET1_T2_EUlP24curandStatePhilox4_32_10E0_ZNS1_27distribution_nullary_kernelIS7_f6float4S9_SO_SH_EEvSJ_SL_RKT3_T4_EUlifE_EEvlNS_15PhiloxCudaStateESK_SL_,(.L_x_328 - _ZN2at6native54_GLOBAL__N__3a6f1fcb_21_DistributionNormal_cu_0c5b6e8543distribution_elementwise_grid_stride_kernelIfLi4EZNS0_9templates4cuda20normal_and_transformIN3c108BFloat16EfPNS_17CUDAGeneratorImplEZZZNS4_13normal_kernelIS9_EEvRKNS_10TensorBaseEddT_ENKUlvE_clEvENKUlvE2_clEvEUlfE_EEvRNS_18TensorIteratorBaseET1_T2_EUlP24curandStatePhilox4_32_10E0_ZNS1_27distribution_nullary_kernelIS7_f6float4S9_SO_SH_EEvSJ_SL_RKT3_T4_EUlifE_EEvlNS_15PhiloxCudaStateESK_SL_)
        .other          _ZN2at6native54_GLOBAL__N__3a6f1fcb_21_DistributionNormal_cu_0c5b6e8543distribution_elementwise_grid_stride_kernelIfLi4EZNS0_9templates4cuda20normal_and_transformIN3c108BFloat16EfPNS_17CUDAGeneratorImplEZZZNS4_13normal_kernelIS9_EEvRKNS_10TensorBaseEddT_ENKUlvE_clEvENKUlvE2_clEvEUlfE_EEvRNS_18TensorIteratorBaseET1_T2_EUlP24curandStatePhilox4_32_10E0_ZNS1_27distribution_nullary_kernelIS7_f6float4S9_SO_SH_EEvSJ_SL_RKT3_T4_EUlifE_EEvlNS_15PhiloxCudaStateESK_SL_,@"STO_CUDA_ENTRY STV_DEFAULT"
_ZN2at6native54_GLOBAL__N__3a6f1fcb_21_DistributionNormal_cu_0c5b6e8543distribution_elementwise_grid_stride_kernelIfLi4EZNS0_9templates4cuda20normal_and_transformIN3c108BFloat16EfPNS_17CUDAGeneratorImplEZZZNS4_13normal_kernelIS9_EEvRKNS_10TensorBaseEddT_ENKUlvE_clEvENKUlvE2_clEvEUlfE_EEvRNS_18TensorIteratorBaseET1_T2_EUlP24curandStatePhilox4_32_10E0_ZNS1_27distribution_nullary_kernelIS7_f6float4S9_SO_SH_EEvSJ_SL_RKT3_T4_EUlifE_EEvlNS_15PhiloxCudaStateESK_SL_:
        /* <DEDUP_REMOVED lines=8> */
[----:B-1----:R-:W-:Y:S01]  /*0080*/  @P0 IMAD.MOV.U32 R2, RZ, RZ, R46 ;  /* 0x000000ffff020224 */ /* 0x002fe200078e002e */
[----:B------:R-:W1:Y:S01]  /*0090*/  @P0 LDC R5, c[0x0][0x398] ;  /* 0x0000e600ff050b82 */ /* 0x000e620000000800 */
[----:B---3--:R-:W-:-:S06]  /*00a0*/  @P0 IMAD.MOV.U32 R3, RZ, RZ, R47 ;  /* 0x000000ffff030224 */ /* 0x008fcc00078e002f */
[----:B--2---:R-:W1:Y:S01]  /*00b0*/  @P0 LDG.E.64 R2, desc[UR6][R2.64] ;  /* 0x0000000602020981 */ /* 0x004e62000c1e1b00 */
[----:B0-----:R-:W-:Y:S01]  /*00c0*/  MOV R20, UR4 ;  /* 0x0000000400147c02 */ /* 0x001fe20008000f00 */
[----:B------:R-:W-:-:S06]  /*00d0*/  IMAD.U32 R21, RZ, RZ, UR5 ;  /* 0x00000005ff157e24 */ /* 0x000fcc000f8e00ff */
[----:B------:R-:W2:Y:S01]  /*00e0*/  @P0 LDG.E.64 R20, desc[UR6][R20.64] ;  /* 0x0000000614140981 */ /* 0x000ea2000c1e1b00 */
[----:B------:R-:W0:Y:S01]  /*00f0*/  S2UR UR4, SR_CTAID.X ;  /* 0x00000000000479c3 */ /* 0x000e220000002500 */
[----:B------:R-:W-:Y:S01]  /*0100*/  HFMA2 R25, -RZ, RZ, 0, 0 ;  /* 0x00000000ff197431 */ /* 0x000fe200000001ff */
[----:B------:R-:W0:Y:S06]  /*0110*/  S2R R24, SR_TID.X ;  /* 0x0000000000187919 */ /* 0x000e2c0000002100 */
[----:B------:R-:W0:Y:S01]  /*0120*/  LDC R29, c[0x0][0x360] ;  /* 0x0000d800ff1d7b82 */ /* 0x000e220000000800 */
[----:B------:R-:W3:Y:S01]  /*0130*/  LDCU UR8, c[0x0][0x370] ;  /* 0x00006e00ff0877ac */ /* 0x000ee20008000800 */
[----:B0-----:R-:W-:Y:S01]  /*0140*/  IMAD.WIDE.U32 R24, R29, UR4, R24 ;  /* 0x000000041d187c25 */ /* 0x001fe2000f8e0018 */
[----:B------:R-:W0:Y:S03]  /*0150*/  LDCU.64 UR4, c[0x0][0x380] ;  /* 0x00007000ff0477ac */ /* 0x000e260008000a00 */
[----:B------:R-:W-:Y:S01]  /*0160*/  IMAD.MOV.U32 R34, RZ, RZ, R24 ;  /* 0x000000ffff227224 */ /* 0x000fe200078e0018 */
[----:B------:R-:W-:Y:S01]  /*0170*/  MOV R35, R25 ;  /* 0x0000001900237202 */ /* 0x000fe20000000f00 */
[----:B------:R-:W-:-:S04]  /*0180*/  IMAD.WIDE.U32 R8, R24, -0x326172a9, RZ ;  /* 0xcd9e8d5718087825 */ /* 0x000fc800078e00ff */
[----:B------:R-:W-:Y:S01]  /*0190*/  IMAD.MOV.U32 R36, RZ, RZ, R24 ;  /* 0x000000ffff247224 */ /* 0x000fe200078e0018 */
[----:B0-----:R-:W-:-:S04]  /*01a0*/  UIADD3 UR4, UP0, UPT, UR4, -0x1, URZ ;  /* 0xffffffff04047890 */ /* 0x001fc8000ff1e0ff */
[----:B------:R-:W-:-:S04]  /*01b0*/  UIADD3.X UR5, UPT, UPT, UR5, -0x1, URZ, UP0, !UPT ;  /* 0xffffffff05057890 */ /* 0x000fc800087fe4ff */
[----:B------:R-:W-:Y:S01]  /*01c0*/  UISETP.NE.U32.AND UP0, UPT, UR5, URZ, UPT ;  /* 0x000000ff0500728c */ /* 0x000fe2000bf05070 */
[----:B-1----:R-:W-:-:S05]  /*01d0*/  @P0 IADD3 R46, P1, PT, R2, R5, RZ ;  /* 0x00000005022e0210 */ /* 0x002fca0007f3e0ff */
[----:B------:R-:W-:Y:S02]  /*01e0*/  @P0 IMAD.X R47, RZ, RZ, R3, P1 ;  /* 0x000000ffff2f0224 */ /* 0x000fe400008e0603 */
[----:B--2---:R-:W-:-:S03]  /*01f0*/  VIADD R3, R21, 0xbb67ae85 ;  /* 0xbb67ae8515037836 */ /* 0x004fc60000000000 */
[--C-:B------:R-:W-:Y:S01]  /*0200*/  SHF.R.U64 R0, R46, 0x2, R47.reuse ;  /* 0x000000022e007819 */ /* 0x100fe2000000122f */
[C---:B------:R-:W-:Y:S01]  /*0210*/  VIADD R4, R20.reuse, 0x9e3779b9 ;  /* 0x9e3779b914047836 */ /* 0x040fe20000000000 */
[----:B------:R-:W-:Y:S01]  /*0220*/  SHF.R.U32.HI R2, RZ, 0x2, R47 ;  /* 0x00000002ff027819 */ /* 0x000fe2000001162f */
[C---:B------:R-:W-:Y:S01]  /*0230*/  VIADD R37, R20.reuse, 0x8ff34781 ;  /* 0x8ff3478114257836 */ /* 0x040fe20000000000 */
[----:B------:R-:W-:Y:S01]  /*0240*/  IADD3 R5, PT, PT, R20, 0x3c6ef372, RZ ;  /* 0x3c6ef37214057810 */ /* 0x000fe20007ffe0ff */
[----:B------:R-:W-:Y:S01]  /*0250*/  IMAD.WIDE.U32 R6, R0, -0x2daee0ad, RZ ;  /* 0xd2511f5300067825 */ /* 0x000fe200078e00ff */
[----:B------:R-:W-:-:S03]  /*0260*/  LOP3.LUT R10, R2, R9, R20, 0x96, !PT ;  /* 0x00000009020a7212 */ /* 0x000fc600078e9614 */
[----:B------:R-:W-:Y:S01]  /*0270*/  VIADD R9, R20, 0x78dde6e4 ;  /* 0x78dde6e414097836 */ /* 0x000fe20000000000 */
[----:B------:R-:W-:Y:S01]  /*0280*/  LOP3.LUT R12, R21, R7, R25, 0x96, !PT ;  /* 0x00000007150c7212 */ /* 0x000fe200078e9619 */
[----:B------:R-:W-:-:S04]  /*0290*/  IMAD.WIDE.U32 R10, R10, -0x2daee0ad, RZ ;  /* 0xd2511f530a0a7825 */ /* 0x000fc800078e00ff */
[----:B------:R-:W-:Y:S01]  /*02a0*/  IMAD.WIDE.U32 R12, R12, -0x326172a9, RZ ;  /* 0xcd9e8d570c0c7825 */ /* 0x000fe200078e00ff */
[----:B------:R-:W-:Y:S02]  /*02b0*/  LOP3.LUT R16, R3, R6, R11, 0x96, !PT ;  /* 0x0000000603107212 */ /* 0x000fe400078e960b */
[C---:B------:R-:W-:Y:S01]  /*02c0*/  IADD3 R11, PT, PT, R21.reuse, -0x56f99767, RZ ;  /* 0xa9066899150b7810 */ /* 0x040fe20007ffe0ff */
[----:B------:R-:W-:Y:S01]  /*02d0*/  VIADD R6, R21, 0x76cf5d0a ;  /* 0x76cf5d0a15067836 */ /* 0x000fe20000000000 */
[----:B------:R-:W-:Y:S01]  /*02e0*/  LOP3.LUT R14, R4, R8, R13, 0x96, !PT ;  /* 0x00000008040e7212 */ /* 0x000fe200078e960d */
[----:B------:R-:W-:Y:S01]  /*02f0*/  IMAD.WIDE.U32 R16, R16, -0x326172a9, RZ ;  /* 0xcd9e8d5710107825 */ /* 0x000fe200078e00ff */
[----:B------:R-:W-:-:S03]  /*0300*/  IADD3 R8, PT, PT, R20, -0x255992d5, RZ ;  /* 0xdaa66d2b14087810 */ /* 0x000fc60007ffe0ff */
[----:B------:R-:W-:Y:S01]  /*0310*/  IMAD.WIDE.U32 R14, R14, -0x2daee0ad, RZ ;  /* 0xd2511f530e0e7825 */ /* 0x000fe200078e00ff */
[----:B------:R-:W-:-:S03]  /*0320*/  LOP3.LUT R12, R5, R12, R17, 0x96, !PT ;  /* 0x0000000c050c7212 */ /* 0x000fc600078e9611 */
[----:B------:R-:W-:Y:S01]  /*0330*/  VIADD R7, R21, 0x32370b8f ;  /* 0x32370b8f15077836 */ /* 0x000fe20000000000 */
[----:B------:R-:W-:Y:S01]  /*0340*/  LOP3.LUT R18, R6, R10, R15, 0x96, !PT ;  /* 0x0000000a06127212 */ /* 0x000fe200078e960f */
[----:B------:R-:W-:-:S04]  /*0350*/  IMAD.WIDE.U32 R12, R12, -0x2daee0ad, RZ ;  /* 0xd2511f530c0c7825 */ /* 0x000fc800078e00ff */
        /* <DEDUP_REMOVED lines=11> */
[----:B------:R-:W-:Y:S02]  /*0410*/  LOP3.LUT R18, R11, R14, R17, 0x96, !PT ;  /* 0x0000000e0b127212 */ /* 0x000fe400078e9611 */
[----:B------:R-:W-:Y:S01]  /*0420*/  IADD3 R14, PT, PT, R21, 0x646e171e, RZ ;  /* 0x646e171e150e7810 */ /* 0x000fe20007ffe0ff */
[C---:B------:R-:W-:Y:S01]  /*0430*/  VIADD R12, R20.reuse, 0x1715609d ;  /* 0x1715609d140c7836 */ /* 0x040fe20000000000 */
[----:B------:R-:W-:Y:S01]  /*0440*/  IADD3 R17, PT, PT, R20, -0xe443238, RZ ;  /* 0xf1bbcdc814117810 */ /* 0x000fe20007ffe0ff */
[----:B------:R-:W-:-:S03]  /*0450*/  IMAD.WIDE.U32 R18, R18, -0x326172a9, RZ ;  /* 0xcd9e8d5712127825 */ /* 0x000fc600078e00ff */
[----:B------:R-:W-:Y:S01]  /*0460*/  LOP3.LUT R22, R12, R22, R27, 0x96, !PT ;  /* 0x000000160c167212 */ /* 0x000fe200078e961b */
[----:B------:R-:W-:Y:S01]  /*0470*/  VIADD R15, R21, 0x1fd5c5a3 ;  /* 0x1fd5c5a3150f7836 */ /* 0x000fe20000000000 */
[----:B------:R-:W-:Y:S01]  /*0480*/  LOP3.LUT R44, R13, R26, R19, 0x96, !PT ;  /* 0x0000001a0d2c7212 */ /* 0x000fe200078e9613 */
[----:B---3--:R-:W-:Y:S02]  /*0490*/  IMAD R19, R29, UR8, RZ ;  /* 0x000000081d137c24 */ /* 0x008fe4000f8e02ff */
        /* <DEDUP_REMOVED lines=11> */
[----:B------:R-:W-:-:S03]  /*0550*/  MOV R39, R25 ;  /* 0x0000001900277202 */ /* 0x000fc60000000f00 */
[----:B------:R-:W-:Y:S01]  /*0560*/  IMAD.SHL.U32 R40, R19, 0x4, RZ ;  /* 0x0000000413287824 */ /* 0x000fe200078e00ff */
[----:B------:R-:W-:Y:S01]  /*0570*/  LOP3.LUT R44, R18, R44, R23, 0x96, !PT ;  /* 0x0000002c122c7212 */ /* 0x000fe200078e9617 */
[----:B------:R-:W-:-:S04]  /*0580*/  IMAD.HI.U32 R23, R47, -0x2daee0ad, RZ ;  /* 0xd2511f532f177827 */ /* 0x000fc800078e00ff */
[----:B------:R-:W-:Y:S01]  /*0590*/  IMAD.HI.U32 R24, R44, -0x326172a9, RZ ;  /* 0xcd9e8d572c187827 */ /* 0x000fe200078e00ff */
[----:B------:R-:W-:-:S03]  /*05a0*/  LOP3.LUT R28, R22, R23, RZ, 0x3c, !PT ;  /* 0x00000017161c7212 */ /* 0x000fc600078e3cff */
[----:B------:R-:W-:Y:S01]  /*05b0*/  VIADD R41, R21, 0x96a522ad ;  /* 0x96a522ad15297836 */ /* 0x000fe20000000000 */
[----:B------:R-:W-:Y:S01]  /*05c0*/  LOP3.LUT R38, R37, R38, R24, 0x96, !PT ;  /* 0x0000002625267212 */ /* 0x000fe200078e9618 */
[----:B------:R-:W-:Y:S06]  /*05d0*/  BRA.U UP0, `(.L_x_20) ;  /* 0x0000000100507547 */ /* 0x000fec000b800000 */
[----:B------:R-:W0:Y:S01]  /*05e0*/  I2F.U32.RP R24, R40 ;  /* 0x0000002800187306 */ /* 0x000e220000209000 */
[----:B------:R-:W-:Y:S01]  /*05f0*/  IMAD.MOV R25, RZ, RZ, -R40 ;  /* 0x000000ffff197224 */ /* 0x000fe200078e0a28 */
[----:B------:R-:W-:Y:S01]  /*0600*/  ISETP.NE.U32.AND P2, PT, R40, RZ, PT ;  /* 0x000000ff2800720c */ /* 0x000fe20003f45070 */
[----:B------:R-:W-:-:S05]  /*0610*/  IMAD.MOV.U32 R27, RZ, RZ, RZ ;  /* 0x000000ffff1b7224 */ /* 0x000fca00078e00ff */
[----:B0-----:R-:W0:Y:S02]  /*0620*/  MUFU.RCP R24, R24 ;  /* 0x0000001800187308 */ /* 0x001e240000001000 */
[----:B0-----:R-:W-:-:S06]  /*0630*/  IADD3 R22, PT, PT, R24, 0xffffffe, RZ ;  /* 0x0ffffffe18167810 */ /* 0x001fcc0007ffe0ff */
[----:B------:R0:W1:Y:S02]  /*0640*/  F2I.FTZ.U32.TRUNC.NTZ R23, R22 ;  /* 0x0000001600177305 */ /* 0x000064000021f000 */
[----:B0-----:R-:W-:Y:S02]  /*0650*/  IMAD.MOV.U32 R22, RZ, RZ, RZ ;  /* 0x000000ffff167224 */ /* 0x001fe400078e00ff */
[----:B-1----:R-:W-:-:S04]  /*0660*/  IMAD R25, R25, R23, RZ ;  /* 0x0000001719197224 */ /* 0x002fc800078e02ff */
[----:B------:R-:W-:-:S06]  /*0670*/  IMAD.HI.U32 R23, R23, R25, R22 ;  /* 0x0000001917177227 */ /* 0x000fcc00078e0016 */
[----:B------:R-:W-:-:S05]  /*0680*/  IMAD.HI.U32 R26, R23, UR4, RZ ;  /* 0x00000004171a7c27 */ /* 0x000fca000f8e00ff */
[----:B------:R-:W-:-:S05]  /*0690*/  IADD3 R23, PT, PT, -R26, RZ, RZ ;  /* 0x000000ff1a177210 */ /* 0x000fca0007ffe1ff */
[----:B------:R-:W-:-:S05]  /*06a0*/  IMAD R23, R40, R23, UR4 ;  /* 0x0000000428177e24 */ /* 0x000fca000f8e0217 */
[----:B------:R-:W-:-:S13]  /*06b0*/  ISETP.GE.U32.AND P0, PT, R23, R40, PT ;  /* 0x000000281700720c */ /* 0x000fda0003f06070 */
[----:B------:R-:W-:Y:S02]  /*06c0*/  @P0 IMAD.IADD R23, R23, 0x1, -R40 ;  /* 0x0000000117170824 */ /* 0x000fe400078e0a28 */
[----:B------:R-:W-:-:S03]  /*06d0*/  @P0 VIADD R26, R26, 0x1 ;  /* 0x000000011a1a0836 */ /* 0x000fc60000000000 */
[----:B------:R-:W-:-:S13]  /*06e0*/  ISETP.GE.U32.AND P1, PT, R23, R40, PT ;  /* 0x000000281700720c */ /* 0x000fda0003f26070 */
[----:B------:R-:W-:Y:S02]  /*06f0*/  @P1 IADD3 R26, PT, PT, R26, 0x1, RZ ;  /* 0x000000011a1a1810 */ /* 0x000fe40007ffe0ff */
[----:B------:R-:W-:Y:S01]  /*0700*/  @!P2 LOP3.LUT R26, RZ, R40, RZ, 0x33, !PT ;  /* 0x00000028ff1aa212 */ /* 0x000fe200078e33ff */
[----:B------:R-:W-:Y:S06]  /*0710*/  BRA `(.L_x_21) ;  /* 0x0000000000087947 */ /* 0x000fec0003800000 */
.L_x_20:
[----:B------:R-:W-:-:S07]  /*0720*/  MOV R30, 0x740 ;  /* 0x00000740001e7802 */ /* 0x000fce0000000f00 */
[----:B------:R-:W-:Y:S05]  /*0730*/  CALL.REL.NOINC `($__internal_1_$__cuda_sm20_div_s64) ;  /* 0x0000000800d47944 */ /* 0x000fea0003c00000 */
.L_x_21:
        /* <DEDUP_REMOVED lines=10> */
[----:B------:R-:W0:Y:S01]  /*07e0*/  LDC R43, c[0x0][0x3b8] ;  /* 0x0000ee00ff2b7b82 */ /* 0x000e220000000800 */
[----:B------:R-:W-:Y:S01]  /*07f0*/  IMAD R44, R44, -0x326172a9, RZ ;  /* 0xcd9e8d572c2c7824 */ /* 0x000fe200078e02ff */
[----:B------:R-:W-:Y:S01]  /*0800*/  LOP3.LUT R45, R28, R41, RZ, 0x3c, !PT ;  /* 0x000000291c2d7212 */ /* 0x000fe200078e3cff */
[----:B------:R-:W1:Y:S01]  /*0810*/  LDCU.64 UR4, c[0x0][0x3b0] ;  /* 0x00007600ff0477ac */ /* 0x000e620008000a00 */
[----:B------:R-:W-:Y:S01]  /*0820*/  LOP3.LUT R46, R46, 0x3, RZ, 0xc0, !PT ;  /* 0x000000032e2e7812 */ /* 0x000fe200078ec0ff */
[----:B------:R-:W2:Y:S03]  /*0830*/  LDCU.64 UR8, c[0x0][0x3a8] ;  /* 0x00007500ff0877ac */ /* 0x000ea60008000a00 */
[----:B------:R-:W3:Y:S03]  /*0840*/  LDC.64 R26, c[0x0][0x380] ;  /* 0x0000e000ff1a7b82 */ /* 0x000ee60000000a00 */
.L_x_33:
[----:B------:R-:W-:Y:S01]  /*0850*/  VIADD R0, R0, 0x1 ;  /* 0x0000000100007836 */ /* 0x000fe20000000000 */
[----:B------:R-:W-:Y:S03]  /*0860*/  BSSY.RECONVERGENT B0, `(.L_x_22) ;  /* 0x000000c000007945 */ /* 0x000fe60003800200 */
[C---:B------:R-:W-:Y:S01]  /*0870*/  IMAD.WIDE.U32 R32, R0.reuse, -0x2daee0ad, RZ ;  /* 0xd2511f5300207825 */ /* 0x040fe200078e00ff */
[----:B------:R-:W-:-:S13]  /*0880*/  ISETP.NE.AND P0, PT, R0, RZ, PT ;  /* 0x000000ff0000720c */ /* 0x000fda0003f05270 */
[----:B-1234-:R-:W-:Y:S05]  /*0890*/  @P0 BRA `(.L_x_23) ;  /* 0x0000000000200947 */ /* 0x01efea0003800000 */
[----:B------:R-:W-:-:S05]  /*08a0*/  VIADD R2, R2, 0x1 ;  /* 0x0000000102027836 */ /* 0x000fca0000000000 */
[----:B------:R-:W-:-:S13]  /*08b0*/  ISETP.NE.AND P0, PT, R2, RZ, PT ;  /* 0x000000ff0200720c */ /* 0x000fda0003f05270 */
[----:B------:R-:W-:Y:S01]  /*08c0*/  @!P0 IADD3 R36, PT, PT, R36, 0x1, RZ ;  /* 0x0000000124248810 */ /* 0x000fe20007ffe0ff */
[----:B------:R-:W-:Y:S01]  /*08d0*/  @!P0 VIADD R22, R39, 0x1 ;  /* 0x0000000127168836 */ /* 0x000fe20000000000 */
[----:B------:R-:W-:Y:S02]  /*08e0*/  @!P0 MOV R2, RZ ;  /* 0x000000ff00028202 */ /* 0x000fe40000000f00 */
[----:B------:R-:W-:-:S13]  /*08f0*/  ISETP.NE.AND P1, PT, R36, RZ, !P0 ;  /* 0x000000ff2400720c */ /* 0x000fda0004725270 */
[----:B------:R-:W-:-:S04]  /*0900*/  @P1 IMAD.MOV R22, RZ, RZ, R39 ;  /* 0x000000ffff161224 */ /* 0x000fc800078e0227 */
[----:B------:R-:W-:-:S07]  /*0910*/  @!P0 IMAD.MOV.U32 R39, RZ, RZ, R22 ;  /* 0x000000ffff278224 */ /* 0x000fce00078e0016 */
.L_x_23:
[----:B-12---:R-:W-:Y:S05]  /*0920*/  BSYNC.RECONVERGENT B0 ;  /* 0x0000000000007941 */ /* 0x006fea0003800200 */
.L_x_22:
[----:B------:R-:W-:Y:S01]  /*0930*/  IMAD.WIDE.U32 R30, R36, -0x326172a9, RZ ;  /* 0xcd9e8d57241e7825 */ /* 0x000fe200078e00ff */
[----:B------:R-:W-:Y:S02]  /*0940*/  LOP3.LUT R22, R39, R33, R21, 0x96, !PT ;  /* 0x0000002127167212 */ /* 0x000fe400078e9615 */
[----:B------:R-:W-:Y:S02]  /*0950*/  ISETP.GT.AND P0, PT, R46, 0x1, PT ;  /* 0x000000012e00780c */ /* 0x000fe40003f04270 */
        /* <DEDUP_REMOVED lines=31> */
[----:B------:R-:W-:-:S03]  /*0b50*/  LOP3.LUT R23, R18, R28, R31, 0x96, !PT ;  /* 0x0000001c12177212 */ /* 0x000fc600078e961f */
[----:B------:R-:W-:Y:S01]  /*0b60*/  IMAD R29, R47, -0x2daee0ad, RZ ;  /* 0xd2511f532f1d7824 */ /* 0x000fe200078e02ff */
[----:B------:R-:W-:Y:S01]  /*0b70*/  LOP3.LUT R47, R17, R22, R33, 0x96, !PT ;  /* 0x00000016112f7212 */ /* 0x000fe200078e9621 */
[----:B------:R-:W-:-:S04]  /*0b80*/  IMAD.WIDE.U32 R22, R23, -0x326172a9, RZ ;  /* 0xcd9e8d5717167825 */ /* 0x000fc800078e00ff */
[----:B------:R-:W-:Y:S01]  /*0b90*/  IMAD.HI.U32 R28, R47, -0x2daee0ad, RZ ;  /* 0xd2511f532f1c7827 */ /* 0x000fe200078e00ff */
[----:B------:R-:W-:-:S04]  /*0ba0*/  LOP3.LUT R32, R37, R32, R23, 0x96, !PT ;  /* 0x0000002025207212 */ /* 0x000fc800078e9617 */
[----:B------:R-:W-:Y:S01]  /*0bb0*/  LOP3.LUT R30, R41, R30, R28, 0x96, !PT ;  /* 0x0000001e291e7212 */ /* 0x000fe200078e961c */
[----:B------:R-:W-:Y:S06]  /*0bc0*/  @P0 BRA `(.L_x_24) ;  /* 0x0000000000240947 */ /* 0x000fec0003800000 */
[----:B------:R-:W-:Y:S01]  /*0bd0*/  ISETP.NE.AND P0, PT, R46, RZ, PT ;  /* 0x000000ff2e00720c */ /* 0x000fe20003f05270 */
[----:B------:R-:W-:Y:S01]  /*0be0*/  IMAD.MOV.U32 R31, RZ, RZ, R45 ;  /* 0x000000ffff1f7224 */ /* 0x000fe200078e002d */
[----:B------:R-:W-:-:S11]  /*0bf0*/  MOV R28, R29 ;  /* 0x0000001d001c7202 */ /* 0x000fd60000000f00 */
[----:B------:R-:W-:Y:S05]  /*0c00*/  @!P0 BRA `(.L_x_25) ;  /* 0x0000000000388947 */ /* 0x000fea0003800000 */
[----:B------:R-:W-:Y:S01]  /*0c10*/  IMAD.MOV.U32 R38, RZ, RZ, R44 ;  /* 0x000000ffff267224 */ /* 0x000fe200078e002c */
[----:B------:R-:W-:Y:S01]  /*0c20*/  MOV R28, R32 ;  /* 0x00000020001c7202 */ /* 0x000fe20000000f00 */
[----:B------:R-:W-:Y:S02]  /*0c30*/  IMAD.MOV.U32 R31, RZ, RZ, R29 ;  /* 0x000000ffff1f7224 */ /* 0x000fe400078e001d */
[----:B------:R-:W-:Y:S01]  /*0c40*/  IMAD.MOV.U32 R44, RZ, RZ, R45 ;  /* 0x000000ffff2c7224 */ /* 0x000fe200078e002d */
[----:B------:R-:W-:Y:S06]  /*0c50*/  BRA `(.L_x_25) ;  /* 0x0000000000247947 */ /* 0x000fec0003800000 */
.L_x_24:
[----:B------:R-:W-:Y:S01]  /*0c60*/  ISETP.NE.AND P0, PT, R46, 0x3, PT ;  /* 0x000000032e00780c */ /* 0x000fe20003f05270 */
[----:B------:R-:W-:Y:S01]  /*0c70*/  IMAD.MOV.U32 R38, RZ, RZ, R29 ;  /* 0x000000ffff267224 */ /* 0x000fe200078e001d */
[----:B------:R-:W-:Y:S01]  /*0c80*/  MOV R44, R32 ;  /* 0x00000020002c7202 */ /* 0x000fe20000000f00 */
[----:B------:R-:W-:Y:S02]  /*0c90*/  IMAD.MOV.U32 R31, RZ, RZ, R22 ;  /* 0x000000ffff1f7224 */ /* 0x000fe400078e0016 */
[----:B------:R-:W-:-:S08]  /*0ca0*/  IMAD.MOV.U32 R28, RZ, RZ, R30 ;  /* 0x000000ffff1c7224 */ /* 0x000fd000078e001e */
[----:B------:R-:W-:Y:S01]  /*0cb0*/  @P0 MOV R38, R45 ;  /* 0x0000002d00260202 */ /* 0x000fe20000000f00 */
[----:B------:R-:W-:Y:S01]  /*0cc0*/  @P0 IMAD.MOV.U32 R44, RZ, RZ, R29 ;  /* 0x000000ffff2c0224 */ /* 0x000fe200078e001d */
[----:B------:R-:W-:Y:S01]  /*0cd0*/  @P0 MOV R28, R22 ;  /* 0x00000016001c0202 */ /* 0x000fe20000000f00 */
[----:B------:R-:W-:-:S07]  /*0ce0*/  @P0 IMAD.MOV.U32 R31, RZ, RZ, R32 ;  /* 0x000000ffff1f0224 */ /* 0x000fce00078e0020 */
.L_x_25:
[----:B------:R-:W-:Y:S01]  /*0cf0*/  I2FP.F32.U32 R29, R31 ;  /* 0x0000001f001d7245 */ /* 0x000fe20000201000 */
[----:B------:R-:W-:Y:S01]  /*0d00*/  IMAD.MOV.U32 R48, RZ, RZ, 0x2f800000 ;  /* 0x2f800000ff307424 */ /* 0x000fe200078e00ff */
[CC--:B------:R-:W-:Y:S01]  /*0d10*/  IADD3 R49, P1, PT, R19.reuse, R34.reuse, RZ ;  /* 0x0000002213317210 */ /* 0x0c0fe20007f3e0ff */
[C---:B------:R-:W-:Y:S01]  /*0d20*/  IMAD R33, R19.reuse, 0x3, RZ ;  /* 0x0000000313217824 */ /* 0x040fe200078e02ff */
[----:B------:R-:W-:Y:S01]  /*0d30*/  LEA R45, P2, R19, R34, 0x1 ;  /* 0x00000022132d7211 */ /* 0x000fe200078408ff */
[----:B------:R-:W-:Y:S01]  /*0d40*/  FFMA.FTZ R31, R29, R48, 1.1641532182693481445e-10 ;  /* 0x2f0000001d1f7423 */ /* 0x000fe20000010030 */
[----:B------:R-:W-:Y:S01]  /*0d50*/  I2FP.F32.U32 R29, R38 ;  /* 0x00000026001d7245 */ /* 0x000fe20000201000 */
[--C-:B------:R-:W-:Y:S01]  /*0d60*/  IMAD.X R38, RZ, RZ, R35.reuse, P1 ;  /* 0x000000ffff267224 */ /* 0x100fe200008e0623 */
[----:B---3--:R-:W-:Y:S01]  /*0d70*/  ISETP.GE.U32.AND P0, PT, R49, R26, PT ;  /* 0x0000001a3100720c */ /* 0x008fe20003f06070 */
[----:B------:R-:W-:Y:S01]  /*0d80*/  IMAD.MOV.U32 R51, RZ, RZ, 0x30c90fdb ;  /* 0x30c90fdbff337424 */ /* 0x000fe200078e00ff */
[----:B------:R-:W-:Y:S01]  /*0d90*/  IADD3 R33, P3, PT, R33, R34, RZ ;  /* 0x0000002221217210 */ /* 0x000fe20007f7e0ff */
[----:B------:R-:W-:Y:S01]  /*0da0*/  FFMA.FTZ R29, R29, R48, 1.1641532182693481445e-10 ;  /* 0x2f0000001d1d7423 */ /* 0x000fe20000010030 */
[----:B------:R-:W1:Y:S01]  /*0db0*/  MUFU.LG2 R31, R31 ;  /* 0x0000001f001f7308 */ /* 0x000e620000000c00 */
[----:B------:R-:W-:Y:S01]  /*0dc0*/  ISETP.GE.AND.EX P0, PT, R38, R27, PT, P0 ;  /* 0x0000001b2600720c */ /* 0x000fe20003f06300 */
[----:B------:R-:W-:Y:S01]  /*0dd0*/  BSSY.RECONVERGENT B0, `(.L_x_26) ;  /* 0x000001e000007945 */ /* 0x000fe20003800200 */
[----:B------:R-:W-:Y:S01]  /*0de0*/  IMAD.X R38, RZ, RZ, R35, P3 ;  /* 0x000000ffff267224 */ /* 0x000fe200018e0623 */
[----:B------:R-:W-:-:S02]  /*0df0*/  ISETP.GE.U32.AND P3, PT, R34, R26, PT ;  /* 0x0000001a2200720c */ /* 0x000fc40003f66070 */
[----:B------:R-:W-:Y:S02]  /*0e00*/  IADD3.X R48, PT, PT, RZ, R35, RZ, P2, !PT ;  /* 0x00000023ff307210 */ /* 0x000fe400017fe4ff */
[----:B------:R-:W2:Y:S01]  /*0e10*/  MUFU.LG2 R29, R29 ;  /* 0x0000001d001d7308 */ /* 0x000ea20000000c00 */
[-C--:B------:R-:W-:Y:S02]  /*0e20*/  ISETP.GE.U32.AND P1, PT, R45, R26.reuse, PT ;  /* 0x0000001a2d00720c */ /* 0x080fe40003f26070 */
[-C--:B------:R-:W-:Y:S02]  /*0e30*/  ISETP.GE.AND.EX P3, PT, R35, R27.reuse, PT, P3 ;  /* 0x0000001b2300720c */ /* 0x080fe40003f66330 */
[-C--:B------:R-:W-:Y:S02]  /*0e40*/  ISETP.GE.AND.EX P1, PT, R48, R27.reuse, PT, P1 ;  /* 0x0000001b3000720c */ /* 0x080fe40003f26310 */
[----:B------:R-:W-:Y:S02]  /*0e50*/  ISETP.GE.U32.AND P2, PT, R33, R26, PT ;  /* 0x0000001a2100720c */ /* 0x000fe40003f46070 */
[----:B------:R-:W-:Y:S01]  /*0e60*/  I2FP.F32.U32 R44, R44 ;  /* 0x0000002c002c7245 */ /* 0x000fe20000201000 */
[----:B-1----:R-:W-:Y:S01]  /*0e70*/  FMUL.FTZ R31, R31, 0.69314718246459960938 ;  /* 0x3f3172181f1f7820 */ /* 0x002fe20000410000 */
[----:B------:R-:W-:-:S02]  /*0e80*/  ISETP.GE.AND.EX P2, PT, R38, R27, PT, P2 ;  /* 0x0000001b2600720c */ /* 0x000fc40003f46320 */
[----:B------:R-:W-:Y:S01]  /*0e90*/  I2FP.F32.U32 R38, R28 ;  /* 0x0000001c00267245 */ /* 0x000fe20000201000 */
[----:B------:R-:W-:Y:S01]  /*0ea0*/  FMUL.FTZ R31, R31, -2 ;  /* 0xc00000001f1f7820 */ /* 0x000fe20000410000 */
[-C--:B------:R-:W-:Y:S01]  /*0eb0*/  FFMA.FTZ R44, R44, R51.reuse, 7.314590599882819788e-10 ;  /* 0x30490fdb2c2c7423 */ /* 0x080fe20000010033 */
[----:B--2---:R-:W-:Y:S02]  /*0ec0*/  FMUL.FTZ R29, R29, 0.69314718246459960938 ;  /* 0x3f3172181d1d7820 */ /* 0x004fe40000410000 */
[----:B------:R-:W-:Y:S02]  /*0ed0*/  FFMA.FTZ R38, R38, R51, 7.314590599882819788e-10 ;  /* 0x30490fdb26267423 */ /* 0x000fe40000010033 */
[----:B------:R-:W1:Y:S01]  /*0ee0*/  MUFU.SQRT R31, R31 ;  /* 0x0000001f001f7308 */ /* 0x000e620000002000 */
[----:B------:R-:W-:-:S07]  /*0ef0*/  FMUL.FTZ R29, R29, -2 ;  /* 0xc00000001d1d7820 */ /* 0x000fce0000410000 */
[----:B------:R2:W3:Y:S01]  /*0f00*/  MUFU.SQRT R48, R29 ;  /* 0x0000001d00307308 */ /* 0x0004e20000002000 */
[----:B------:R-:W-:Y:S05]  /*0f10*/  @P3 BRA `(.L_x_27) ;  /* 0x0000000000243947 */ /* 0x000fea0003800000 */
[----:B------:R-:W-:-:S04]  /*0f20*/  FMUL.RZ R51, R44, 0.15915493667125701904 ;  /* 0x3e22f9832c337820 */ /* 0x000fc8000040c000 */
[----:B--2---:R-:W3:Y:S02]  /*0f30*/  MUFU.SIN R29, R51 ;  /* 0x00000033001d7308 */ /* 0x004ee40000000400 */
[----:B---3--:R-:W-:Y:S01]  /*0f40*/  FMUL.FTZ R28, R48, R29 ;  /* 0x0000001d301c7220 */ /* 0x008fe20000410000 */
[----:B------:R-:W-:-:S03]  /*0f50*/  IMAD R29, R34, UR4, RZ ;  /* 0x00000004221d7c24 */ /* 0x000fc6000f8e02ff */
[----:B0-----:R-:W-:Y:S02]  /*0f60*/  FFMA.FTZ R50, R28, R43, UR5 ;  /* 0x000000051c327e23 */ /* 0x001fe4000801002b */
[----:B------:R-:W-:-:S03]  /*0f70*/  IADD3 R28, P3, PT, R29, UR8, RZ ;  /* 0x000000081d1c7c10 */ /* 0x000fc6000ff7e0ff */
[----:B------:R-:W-:Y:S02]  /*0f80*/  F2FP.BF16.F32.PACK_AB R50, RZ, R50 ;  /* 0x00000032ff32723e */ /* 0x000fe400000010ff */
[----:B------:R-:W-:-:S05]  /*0f90*/  LEA.HI.X.SX32 R29, R29, UR9, 0x1, P3 ;  /* 0x000000091d1d7c11 */ /* 0x000fca00098f0eff */
[----:B------:R4:W-:Y:S03]  /*0fa0*/  STG.E.U16 desc[UR6][R28.64], R50 ;  /* 0x000000321c007986 */ /* 0x0009e6000c101506 */
.L_x_27:
[----:B------:R-:W-:Y:S05]  /*0fb0*/  BSYNC.RECONVERGENT B0 ;  /* 0x0000000000007941 */ /* 0x000fea0003800200 */
.L_x_26:
[----:B------:R-:W-:Y:S04]  /*0fc0*/  BSSY.RECONVERGENT B0, `(.L_x_28) ;  /* 0x000000b000007945 */ /* 0x000fe80003800200 */
[----:B------:R-:W-:Y:S05]  /*0fd0*/  @P0 BRA `(.L_x_29) ;  /* 0x0000000000240947 */ /* 0x000fea0003800000 */
[----:B------:R-:W-:Y:S01]  /*0fe0*/  FMUL.RZ R44, R44, 0.15915493667125701904 ;  /* 0x3e22f9832c2c7820 */ /* 0x000fe2000040c000 */
[----:B------:R-:W-:-:S03]  /*0ff0*/  IMAD R49, R49, UR4, RZ ;  /* 0x0000000431317c24 */ /* 0x000fc6000f8e02ff */
[----:B--2-4-:R-:W3:Y:S02]  /*1000*/  MUFU.COS R29, R44 ;  /* 0x0000002c001d7308 */ /* 0x014ee40000000000 */
[----:B------:R-:W-:Y:S01]  /*1010*/  IADD3 R28, P0, PT, R49, UR8, RZ ;  /* 0x00000008311c7c10 */ /* 0x000fe2000ff1e0ff */
[----:B---3--:R-:W-:-:S03]  /*1020*/  FMUL.FTZ R48, R48, R29 ;  /* 0x0000001d30307220 */ /* 0x008fc60000410000 */
[----:B------:R-:W-:Y:S01]  /*1030*/  LEA.HI.X.SX32 R29, R49, UR9, 0x1, P0 ;  /* 0x00000009311d7c11 */ /* 0x000fe200080f0eff */
[----:B0-----:R-:W-:-:S05]  /*1040*/  FFMA.FTZ R48, R48, R43, UR5 ;  /* 0x0000000530307e23 */ /* 0x001fca000801002b */
[----:B------:R-:W-:-:S05]  /*1050*/  F2FP.BF16.F32.PACK_AB R48, RZ, R48 ;  /* 0x00000030ff30723e */ /* 0x000fca00000010ff */
[----:B------:R0:W-:Y:S02]  /*1060*/  STG.E.U16 desc[UR6][R28.64], R48 ;  /* 0x000000301c007986 */ /* 0x0001e4000c101506 */
.L_x_29:
[----:B------:R-:W-:Y:S05]  /*1070*/  BSYNC.RECONVERGENT B0 ;  /* 0x0000000000007941 */ /* 0x000fea0003800200 */
.L_x_28:
[----:B------:R-:W-:Y:S04]  /*1080*/  BSSY.RECONVERGENT B0, `(.L_x_30) ;  /* 0x000000b000007945 */ /* 0x000fe80003800200 */
[----:B------:R-:W-:Y:S05]  /*1090*/  @P1 BRA `(.L_x_31) ;  /* 0x0000000000241947 */ /* 0x000fea0003800000 */
[----:B0--3--:R-:W-:Y:S01]  /*10a0*/  FMUL.RZ R48, R38, 0.15915493667125701904 ;  /* 0x3e22f98326307820 */ /* 0x009fe2000040c000 */
[----:B------:R-:W-:-:S03]  /*10b0*/  IMAD R45, R45, UR4, RZ ;  /* 0x000000042d2d7c24 */ /* 0x000fc6000f8e02ff */
[----:B----4-:R-:W1:Y:S02]  /*10c0*/  MUFU.SIN R28, R48 ;  /* 0x00000030001c7308 */ /* 0x010e640000000400 */
[----:B-1----:R-:W-:-:S04]  /*10d0*/  FMUL.FTZ R28, R31, R28 ;  /* 0x0000001c1f1c7220 */ /* 0x002fc80000410000 */
[----:B--2---:R-:W-:Y:S01]  /*10e0*/  FFMA.FTZ R29, R28, R43, UR5 ;  /* 0x000000051c1d7e23 */ /* 0x004fe2000801002b */
[----:B------:R-:W-:-:S04]  /*10f0*/  IADD3 R28, P0, PT, R45, UR8, RZ ;  /* 0x000000082d1c7c10 */ /* 0x000fc8000ff1e0ff */
[----:B------:R-:W-:Y:S02]  /*1100*/  F2FP.BF16.F32.PACK_AB R44, RZ, R29 ;  /* 0x0000001dff2c723e */ /* 0x000fe400000010ff */
[----:B------:R-:W-:-:S05]  /*1110*/  LEA.HI.X.SX32 R29, R45, UR9, 0x1, P0 ;  /* 0x000000092d1d7c11 */ /* 0x000fca00080f0eff */
[----:B------:R0:W-:Y:S02]  /*1120*/  STG.E.U16 desc[UR6][R28.64], R44 ;  /* 0x0000002c1c007986 */ /* 0x0001e4000c101506 */
.L_x_31:
[----:B------:R-:W-:Y:S05]  /*1130*/  BSYNC.RECONVERGENT B0 ;  /* 0x0000000000007941 */ /* 0x000fea0003800200 */
.L_x_30:
[----:B------:R-:W-:Y:S05]  /*1140*/  @P2 BRA `(.L_x_32) ;  /* 0x0000000000242947 */ /* 0x000fea0003800000 */
[----:B------:R-:W-:Y:S01]  /*1150*/  FMUL.RZ R38, R38, 0.15915493667125701904 ;  /* 0x3e22f98326267820 */ /* 0x000fe2000040c000 */
[----:B------:R-:W-:-:S03]  /*1160*/  IMAD R33, R33, UR4, RZ ;  /* 0x0000000421217c24 */ /* 0x000fc6000f8e02ff */
[----:B0---4-:R-:W1:Y:S02]  /*1170*/  MUFU.COS R28, R38 ;  /* 0x00000026001c7308 */ /* 0x011e640000000000 */
[----:B-1----:R-:W-:-:S04]  /*1180*/  FMUL.FTZ R28, R31, R28 ;  /* 0x0000001c1f1c7220 */ /* 0x002fc80000410000 */
[----:B--2---:R-:W-:Y:S01]  /*1190*/  FFMA.FTZ R29, R28, R43, UR5 ;  /* 0x000000051c1d7e23 */ /* 0x004fe2000801002b */
[----:B------:R-:W-:-:S04]  /*11a0*/  IADD3 R28, P0, PT, R33, UR8, RZ ;  /* 0x00000008211c7c10 */ /* 0x000fc8000ff1e0ff */
[----:B------:R-:W-:Y:S02]  /*11b0*/  F2FP.BF16.F32.PACK_AB R31, RZ, R29 ;  /* 0x0000001dff1f723e */ /* 0x000fe400000010ff */
[----:B------:R-:W-:-:S05]  /*11c0*/  LEA.HI.X.SX32 R29, R33, UR9, 0x1, P0 ;  /* 0x00000009211d7c11 */ /* 0x000fca00080f0eff */
[----:B------:R0:W-:Y:S02]  /*11d0*/  STG.E.U16 desc[UR6][R28.64], R31 ;  /* 0x0000001f1c007986 */ /* 0x0001e4000c101506 */
.L_x_32:
[----:B------:R-:W-:Y:S01]  /*11e0*/  IADD3 R34, P0, PT, R40, R34, RZ ;  /* 0x0000002228227210 */ /* 0x000fe20007f1e0ff */
[----:B------:R-:W-:Y:S05]  /*11f0*/  WARPSYNC.ALL ;  /* 0x0000000000007948 */ /* 0x000fea0003800000 */
[----:B------:R-:W-:Y:S01]  /*1200*/  IADD3.X R35, PT, PT, RZ, R35, RZ, P0, !PT ;  /* 0x00000023ff237210 */ /* 0x000fe200007fe4ff */
[----:B------:R-:W-:Y:S01]  /*1210*/  BAR.SYNC.DEFER_BLOCKING 0x0 ;  /* 0x0000000000007b1d */ /* 0x000fe20000010000 */
[----:B------:R-:W-:Y:S01]  /*1220*/  ISETP.GE.U32.AND P0, PT, R34, R24, PT ;  /* 0x000000182200720c */ /* 0x000fe20003f06070 */
[----:B0-----:R-:W-:Y:S01]  /*1230*/  IMAD.MOV.U32 R44, RZ, RZ, R22 ;  /* 0x000000ffff2c7224 */ /* 0x001fe200078e0016 */
[----:B------:R-:W-:Y:S01]  /*1240*/  MOV R38, R32 ;  /* 0x0000002000267202 */ /* 0x000fe20000000f00 */
[----:B------:R-:W-:Y:S01]  /*1250*/  IMAD.MOV.U32 R45, RZ, RZ, R30 ;  /* 0x000000ffff2d7224 */ /* 0x000fe200078e001e */
[----:B------:R-:W-:-:S13]  /*1260*/  ISETP.GE.AND.EX P0, PT, R35, R42, PT, P0 ;  /* 0x0000002a2300720c */ /* 0x000fda0003f06300 */
[----:B------:R-:W-:Y:S05]  /*1270*/  @!P0 BRA `(.L_x_33) ;  /* 0xfffffff400748947 */ /* 0x000fea000383ffff */
[----:B------:R-:W-:Y:S05]  /*1280*/  EXIT ;  /* 0x000000000000794d */ /* 0x000fea0003800000 */
        .weak           $__internal_1_$__cuda_sm20_div_s64
        .type           $__internal_1_$__cuda_sm20_div_s64,@function
        .size           $__internal_1_$__cuda_sm20_div_s64,(.L_x_328 - $__internal_1_$__cuda_sm20_div_s64)
$__internal_1_$__cuda_sm20_div_s64:
[----:B------:R-:W-:Y:S01]  /*1290*/  MOV R26, R40 ;  /* 0x00000028001a7202 */ /* 0x000fe20000000f00 */
[----:B------:R-:W-:-:S05]  /*12a0*/  IMAD.MOV.U32 R27, RZ, RZ, RZ ;  /* 0x000000ffff1b7224 */ /* 0x000fca00078e00ff */
[----:B------:R-:W0:Y:S02]  /*12b0*/  I2F.U64.RP R26, R26 ;  /* 0x0000001a001a7312 */ /* 0x000e240000309000 */
[----:B0-----:R-:W0:Y:S02]  /*12c0*/  MUFU.RCP R22, R26 ;  /* 0x0000001a00167308 */ /* 0x001e240000001000 */
[----:B0-----:R-:W-:-:S15]  /*12d0*/  IADD3 R24, PT, PT, R22, 0x1ffffffe, RZ ;  /* 0x1ffffffe16187810 */ /* 0x001fde0007ffe0ff */
[----:B------:R-:W-:-:S15]  /*12e0*/  NOP ;  /* 0x0000000000007918 */ /* 0x000fde0000000000 */
[----:B------:R-:W-:-:S15]  /*12f0*/  NOP ;  /* 0x0000000000007918 */ /* 0x000fde0000000000 */
[----:B------:R-:W-:-:S15]  /*1300*/  NOP ;  /* 0x0000000000007918 */ /* 0x000fde0000000000 */
[----:B------:R-:W0:Y:S02]  /*1310*/  F2I.U64.TRUNC R24, R24 ;  /* 0x0000001800187311 */ /* 0x000e24000020d800 */
[----:B0-----:R-:W-:-:S04]  /*1320*/  IMAD.WIDE.U32 R22, R24, R40, RZ ;  /* 0x0000002818167225 */ /* 0x001fc800078e00ff */
[----:B------:R-:W-:Y:S01]  /*1330*/  IMAD R23, R25, R40, R23 ;  /* 0x0000002819177224 */ /* 0x000fe200078e0217 */
[----:B------:R-:W-:-:S05]  /*1340*/  IADD3 R31, P0, PT, RZ, -R22, RZ ;  /* 0x80000016ff1f7210 */ /* 0x000fca0007f1e0ff */
[----:B------:R-:W-:-:S04]  /*1350*/  IMAD.HI.U32 R22, R24, R31, RZ ;  /* 0x0000001f18167227 */ /* 0x000fc800078e00ff */
[----:B------:R-:W-:Y:S01]  /*1360*/  IMAD.X R33, RZ, RZ, ~R23, P0 ;  /* 0x000000ffff217224 */ /* 0x000fe200000e0e17 */
[----:B------:R-:W-:-:S03]  /*1370*/  MOV R23, R24 ;  /* 0x0000001800177202 */ /* 0x000fc60000000f00 */
[-C--:B------:R-:W-:Y:S02]  /*1380*/  IMAD R27, R25, R33.reuse, RZ ;  /* 0x00000021191b7224 */ /* 0x080fe400078e02ff */
[----:B------:R-:W-:-:S04]  /*1390*/  IMAD.WIDE.U32 R22, P0, R24, R33, R22 ;  /* 0x0000002118167225 */ /* 0x000fc80007800016 */
[----:B------:R-:W-:-:S04]  /*13a0*/  IMAD.HI.U32 R33, R25, R33, RZ ;  /* 0x0000002119217227 */ /* 0x000fc800078e00ff */
[----:B------:R-:W-:-:S05]  /*13b0*/  IMAD.HI.U32 R22, P1, R25, R31, R22 ;  /* 0x0000001f19167227 */ /* 0x000fca0007820016 */
[----:B------:R-:W-:Y:S01]  /*13c0*/  IADD3 R23, P2, PT, R27, R22, RZ ;  /* 0x000000161b177210 */ /* 0x000fe20007f5e0ff */
[----:B------:R-:W-:-:S04]  /*13d0*/  IMAD.X R22, R33, 0x1, R25, P0 ;  /* 0x0000000121167824 */ /* 0x000fc800000e0619 */
[----:B------:R-:W-:Y:S01]  /*13e0*/  IMAD.WIDE.U32 R24, R23, R40, RZ ;  /* 0x0000002817187225 */ /* 0x000fe200078e00ff */
[----:B------:R-:W-:Y:S02]  /*13f0*/  IADD3.X R27, PT, PT, RZ, RZ, R22, P2, P1 ;  /* 0x000000ffff1b7210 */ /* 0x000fe400017e2416 */
[----:B------:R-:W-:Y:S02]  /*1400*/  ISETP.LE.AND P1, PT, RZ, UR5, PT ;  /* 0x00000005ff007c0c */ /* 0x000fe4000bf23270 */
[----:B------:R-:W-:Y:S01]  /*1410*/  IADD3 R31, P0, PT, RZ, -R24, RZ ;  /* 0x80000018ff1f7210 */ /* 0x000fe20007f1e0ff */
[----:B------:R-:W-:Y:S01]  /*1420*/  IMAD R24, R27, R40, R25 ;  /* 0x000000281b187224 */ /* 0x000fe200078e0219 */
[----:B------:R-:W-:-:S03]  /*1430*/  IADD3 R25, P4, PT, RZ, -UR4, RZ ;  /* 0x80000004ff197c10 */ /* 0x000fc6000ff9e0ff */
[----:B------:R-:W-:Y:S01]  /*1440*/  IMAD.HI.U32 R22, R23, R31, RZ ;  /* 0x0000001f17167227 */ /* 0x000fe200078e00ff */
[----:B------:R-:W-:Y:S02]  /*1450*/  IADD3.X R24, PT, PT, RZ, ~R24, RZ, P0, !PT ;  /* 0x80000018ff187210 */ /* 0x000fe400007fe4ff */
[----:B------:R-:W-:Y:S01]  /*1460*/  SEL R25, R25, UR4, !P1 ;  /* 0x0000000419197c07 */ /* 0x000fe2000c800000 */
[----:B------:R-:W-:Y:S02]  /*1470*/  IMAD.X R26, RZ, RZ, ~UR5, P4 ;  /* 0x80000005ff1a7e24 */ /* 0x000fe4000a0e06ff */
[----:B------:R-:W-:-:S04]  /*1480*/  IMAD.WIDE.U32 R22, P0, R23, R24, R22 ;  /* 0x0000001817167225 */ /* 0x000fc80007800016 */
[----:B------:R-:W-:-:S04]  /*1490*/  IMAD.HI.U32 R32, R27, R24, RZ ;  /* 0x000000181b207227 */ /* 0x000fc800078e00ff */
[----:B------:R-:W-:-:S04]  /*14a0*/  IMAD.HI.U32 R22, P2, R27, R31, R22 ;  /* 0x0000001f1b167227 */ /* 0x000fc80007840016 */
[----:B------:R-:W-:-:S05]  /*14b0*/  IMAD R23, R27, R24, RZ ;  /* 0x000000181b177224 */ /* 0x000fca00078e02ff */
[----:B------:R-:W-:Y:S02]  /*14c0*/  IADD3 R24, P3, PT, R23, R22, RZ ;  /* 0x0000001617187210 */ /* 0x000fe40007f7e0ff */
[----:B------:R-:W-:Y:S02]  /*14d0*/  IADD3.X R23, PT, PT, R32, R27, RZ, P0, !PT ;  /* 0x0000001b20177210 */ /* 0x000fe400007fe4ff */
[----:B------:R-:W-:Y:S01]  /*14e0*/  SEL R27, R26, UR5, !P1 ;  /* 0x000000051a1b7c07 */ /* 0x000fe2000c800000 */
[----:B------:R-:W-:Y:S01]  /*14f0*/  IMAD.HI.U32 R22, R24, R25, RZ ;  /* 0x0000001918167227 */ /* 0x000fe200078e00ff */
[----:B------:R-:W-:-:S03]  /*1500*/  IADD3.X R26, PT, PT, RZ, RZ, R23, P3, P2 ;  /* 0x000000ffff1a7210 */ /* 0x000fc60001fe4417 */
[----:B------:R-:W-:Y:S02]  /*1510*/  IMAD.MOV.U32 R23, RZ, RZ, RZ ;  /* 0x000000ffff177224 */ /* 0x000fe400078e00ff */
[-C--:B------:R-:W-:Y:S02]  /*1520*/  IMAD R31, R26, R27.reuse, RZ ;  /* 0x0000001b1a1f7224 */ /* 0x080fe400078e02ff */
[----:B------:R-:W-:-:S04]  /*1530*/  IMAD.WIDE.U32 R22, R24, R27, R22 ;  /* 0x0000001b18167225 */ /* 0x000fc800078e0016 */
[----:B------:R-:W-:-:S04]  /*1540*/  IMAD.HI.U32 R22, P0, R26, R25, R22 ;  /* 0x000000191a167227 */ /* 0x000fc80007800016 */
[----:B------:R-:W-:Y:S01]  /*1550*/  IMAD.HI.U32 R26, R26, R27, RZ ;  /* 0x0000001b1a1a7227 */ /* 0x000fe200078e00ff */
[----:B------:R-:W-:-:S04]  /*1560*/  IADD3 R31, P2, PT, R31, R22, RZ ;  /* 0x000000161f1f7210 */ /* 0x000fc80007f5e0ff */
[----:B------:R-:W-:-:S05]  /*1570*/  IADD3.X R22, PT, PT, R26, RZ, RZ, P0, !PT ;  /* 0x000000ff1a167210 */ /* 0x000fca00007fe4ff */
[----:B------:R-:W-:Y:S02]  /*1580*/  IMAD.X R33, RZ, RZ, R22, P2 ;  /* 0x000000ffff217224 */ /* 0x000fe400010e0616 */
[----:B------:R-:W-:-:S04]  /*1590*/  IMAD.WIDE.U32 R22, R31, R40, RZ ;  /* 0x000000281f167225 */ /* 0x000fc800078e00ff */
[-C--:B------:R-:W-:Y:S01]  /*15a0*/  IMAD R24, R33, R40.reuse, R23 ;  /* 0x0000002821187224 */ /* 0x080fe200078e0217 */
[----:B------:R-:W-:Y:S02]  /*15b0*/  IADD3 R43, P0, PT, -R22, R25, RZ ;  /* 0x00000019162b7210 */ /* 0x000fe40007f1e1ff */
[----:B------:R-:W-:Y:S02]  /*15c0*/  IADD3 R22, P3, PT, R31, 0x1, RZ ;  /* 0x000000011f167810 */ /* 0x000fe40007f7e0ff */
[----:B------:R-:W-:Y:S02]  /*15d0*/  IADD3.X R26, PT, PT, ~R24, R27, RZ, P0, !PT ;  /* 0x0000001b181a7210 */ /* 0x000fe400007fe5ff */
[----:B------:R-:W-:Y:S01]  /*15e0*/  ISETP.GE.U32.AND P0, PT, R43, R40, PT ;  /* 0x000000282b00720c */ /* 0x000fe20003f06070 */
[----:B------:R-:W-:Y:S01]  /*15f0*/  IMAD.X R24, RZ, RZ, R33, P3 ;  /* 0x000000ffff187224 */ /* 0x000fe200018e0621 */
[----:B------:R-:W-:Y:S02]  /*1600*/  IADD3 R23, P2, PT, -R40, R43, RZ ;  /* 0x0000002b28177210 */ /* 0x000fe40007f5e1ff */
[----:B------:R-:W-:-:S02]  /*1610*/  ISETP.GE.U32.AND.EX P0, PT, R26, RZ, PT, P0 ;  /* 0x000000ff1a00720c */ /* 0x000fc40003f06100 */
[----:B------:R-:W-:Y:S02]  /*1620*/  IADD3.X R25, PT, PT, R26, -0x1, RZ, P2, !PT ;  /* 0xffffffff1a197810 */ /* 0x000fe400017fe4ff */
[----:B------:R-:W-:Y:S02]  /*1630*/  SEL R23, R23, R43, P0 ;  /* 0x0000002b17177207 */ /* 0x000fe40000000000 */
[----:B------:R-:W-:Y:S02]  /*1640*/  SEL R25, R25, R26, P0 ;  /* 0x0000001a19197207 */ /* 0x000fe40000000000 */
[----:B------:R-:W-:Y:S02]  /*1650*/  SEL R31, R22, R31, P0 ;  /* 0x0000001f161f7207 */ /* 0x000fe40000000000 */
[----:B------:R-:W-:Y:S02]  /*1660*/  ISETP.GE.U32.AND P2, PT, R23, R40, PT ;  /* 0x000000281700720c */ /* 0x000fe40003f46070 */
[----:B------:R-:W-:-:S02]  /*1670*/  SEL R22, R24, R33, P0 ;  /* 0x0000002118167207 */ /* 0x000fc40000000000 */
[----:B------:R-:W-:Y:S02]  /*1680*/  IADD3 R26, P3, PT, R31, 0x1, RZ ;  /* 0x000000011f1a7810 */ /* 0x000fe40007f7e0ff */
[----:B------:R-:W-:Y:S02]  /*1690*/  ISETP.GE.U32.AND.EX P0, PT, R25, RZ, PT, P2 ;  /* 0x000000ff1900720c */ /* 0x000fe40003f06120 */
[-C--:B------:R-:W-:Y:S02]  /*16a0*/  IADD3.X R27, PT, PT, RZ, R22.reuse, RZ, P3, !PT ;  /* 0x00000016ff1b7210 */ /* 0x080fe40001ffe4ff */
[----:B------:R-:W-:Y:S01]  /*16b0*/  SEL R26, R26, R31, P0 ;  /* 0x0000001f1a1a7207 */ /* 0x000fe20000000000 */
[----:B------:R-:W-:Y:S01]  /*16c0*/  HFMA2 R31, -RZ, RZ, 0, 0 ;  /* 0x00000000ff1f7431 */ /* 0x000fe200000001ff */
[----:B------:R-:W-:Y:S02]  /*16d0*/  SEL R27, R27, R22, P0 ;  /* 0x000000161b1b7207 */ /* 0x000fe40000000000 */
[----:B------:R-:W-:-:S02]  /*16e0*/  IADD3 R23, P2, PT, RZ, -R26, RZ ;  /* 0x8000001aff177210 */ /* 0x000fc40007f5e0ff */
[----:B------:R-:W-:Y:S02]  /*16f0*/  ISETP.NE.U32.AND P0, PT, R40, RZ, PT ;  /* 0x000000ff2800720c */ /* 0x000fe40003f05070 */
[----:B------:R-:W-:Y:S01]  /*1700*/  SEL R26, R23, R26, !P1 ;  /* 0x0000001a171a7207 */ /* 0x000fe20004800000 */
[----:B------:R-:W-:Y:S01]  /*1710*/  IMAD.X R22, RZ, RZ, ~R27, P2 ;  /* 0x000000ffff167224 */ /* 0x000fe200010e0e1b */
[----:B------:R-:W-:-:S04]  /*1720*/  ISETP.NE.AND.EX P0, PT, RZ, RZ, PT, P0 ;  /* 0x000000ffff00720c */ /* 0x000fc80003f05300 */
[----:B------:R-:W-:Y:S02]  /*1730*/  SEL R27, R22, R27, !P1 ;  /* 0x0000001b161b7207 */ /* 0x000fe40004800000 */
[----:B------:R-:W-:Y:S02]  /*1740*/  SEL R26, R26, 0xffffffff, P0 ;  /* 0xffffffff1a1a7807 */ /* 0x000fe40000000000 */
[----:B------:R-:W-:Y:S01]  /*1750*/  SEL R27, R27, 0xffffffff, P0 ;  /* 0xffffffff1b1b7807 */ /* 0x000fe20000000000 */
[----:B------:R-:W-:Y:S06]  /*1760*/  RET.REL.NODEC R30 `(_ZN2at6native54_GLOBAL__N__3a6f1fcb_21_DistributionNormal_cu_0c5b6e8543distribution_elementwise_grid_stride_kernelIfLi4EZNS0_9templates4cuda20normal_and_transformIN3c108BFloat16EfPNS_17CUDAGeneratorImplEZZZNS4_13normal_kernelIS9_EEvRKNS_10TensorBaseEddT_ENKUlvE_clEvENKUlvE2_clEvEUlfE_EEvRNS_18TensorIteratorBaseET1_T2_EUlP24curandStatePhilox4_32_10E0_ZNS1_27distribution_nullary_kernelIS7_f6float4S9_SO_SH_EEvSJ_SL_RKT3_T4_EUlifE_EEvlNS_15PhiloxCudaStateESK_SL_) ;  /* 0xffffffe81e247950 */ /* 0x000fec0003c3ffff */
.L_x_34:
        /* <DEDUP_REMOVED lines=9> */
.L_x_328:


//--------------------- .text._ZN2at6native54_GLOBAL__N__3a6f1fcb_21_DistributionNormal_cu_0c5b6e8543distribution_elementwise_grid_stride_kernelIfLi4EZNS0_9templates4cuda20normal_and_transformIN3c108BFloat16EfPNS_17CUDAGeneratorImplEZZZNS4_13normal_kernelIS9_EEvRKNS_10TensorBaseEddT_ENKUlvE_clEvENKUlvE2_clEvEUlfE_EEvRNS_18TensorIteratorBaseET1_T2_EUlP24curandStatePhilox4_32_10E_ZNS1_27distribution_nullary_kernelIS7_f7double2S9_SO_SH_EEvSJ_SL_RKT3_T4_EUlifE0_EEvlNS_15PhiloxCudaStateESK_SL_ --------------------------
	.section	.text._ZN2at6native54_GLOBAL__N__3a6f1fcb_21_DistributionNormal_cu_0c5b6e8543distribution_elementwise_grid_stride_kernelIfLi4EZNS0_9templates4cuda20normal_and_transformIN3c108BFloat16EfPNS_17CUDAGeneratorImplEZZZNS4_13normal_kernelIS9_EEvRKNS_10TensorBaseEddT_ENKUlvE_clEvENKUlvE2_clEvEUlfE_EEvRNS_18TensorIteratorBaseET1_T2_EUlP24curandStatePhilox4_32_10E_ZNS1_27distribution_nullary_kernelIS7_f7double2S9_SO_SH_EEvSJ_SL_RKT3_T4_EUlifE0_EEvlNS_15PhiloxCudaStateESK_SL_,"ax",@progbits
	.align	128
.text._ZN2at6native54_GLOBAL__N__3a6f1fcb_21_DistributionNormal_cu_0c5b6e8543distribution_elementwise_grid_stride_kernelIfLi4EZNS0_9templates4cuda20normal_and_transformIN3c108BFloat16EfPNS_17CUDAGeneratorImplEZZZNS4_13normal_kernelIS9_EEvRKNS_10TensorBaseEddT_ENKUlvE_clEvENKUlvE2_clEvEUlfE_EEvRNS_18TensorIteratorBaseET1_T2_EUlP24curandStatePhilox4_32_10E_ZNS1_27distribution_nullary_kernelIS7_f7double2S9_SO_SH_EEvSJ_SL_RKT3_T4_EUlifE0_EEvlNS_15PhiloxCudaStateESK_SL_:
        .type           _ZN2at6native54_GLOBAL__N__3a6f1fcb_21_DistributionNormal_cu_0c5b6e8543distribution_elementwise_grid_stride_kernelIfLi4EZNS0_9templates4cuda20normal_and_transformIN3c108BFloat16EfPNS_17CUDAGeneratorImplEZZZNS4_13normal_kernelIS9_EEvRKNS_10TensorBaseEddT_ENKUlvE_clEvENKUlvE2_clEvEUlfE_EEvRNS_18TensorIteratorBaseET1_T2_EUlP24curandStatePhilox4_32_10E_ZNS1_27distribution_nullary_kernelIS7_f7double2S9_SO_SH_EEvSJ_SL_RKT3_T4_EUlifE0_EEvlNS_15PhiloxCudaStateESK_SL_,@function
        .size           _ZN2at6native54_GLOBAL__N__3a6f1fcb_21_DistributionNormal_cu_0c5b6e8543distribution_elementwise_grid_stride_kernelIfLi4EZNS0_9templates4cuda20normal_and_transformIN3c108BFloat16EfPNS_17CUDAGeneratorImplEZZZNS4_13normal_kernelIS9_EEvRKNS_10TensorBaseEddT_ENKUlvE_clEvENKUlvE2_clEvEUlfE_EEvRNS_18TensorIteratorBaseET1_T2_EUlP24curandStatePhilox4_32_10E_ZNS1_27distribution_nullary_kernelIS7_f7double2S9_SO_SH_EEvSJ_SL_RKT3_T4_EUlifE0_EEvlNS_15PhiloxCudaStateESK_SL_,(.L_x_330 - _ZN2at6native54_GLOBAL__N__3a6f1fcb_21_DistributionNormal_cu_0c5b6e8543distribution_elementwise_grid_stride_kernelIfLi4EZNS0_9templates4cuda20normal_and_transformIN3c108BFloat16EfPNS_17CUDAGeneratorImplEZZZNS4_13normal_kernelIS9_EEvRKNS_10TensorBaseEddT_ENKUlvE_clEvENKUlvE2_clEvEUlfE_EEvRNS_18TensorIteratorBaseET1_T2_EUlP24curandStatePhilox4_32_10E_ZNS1_27distribution_nullary_kernelIS7_f7double2S9_SO_SH_EEvSJ_SL_RKT3_T4_EUlifE0_EEvlNS_15PhiloxCudaStateESK_SL_)
        .other          _ZN2at6native54_GLOBAL__N__3a6f1fcb_21_DistributionNormal_cu_0c5b6e8543distribution_elementwise_grid_stride_kernelIfLi4EZNS0_9templates4cuda20normal_and_transformIN3c108BFloat16EfPNS_17CUDAGeneratorImplEZZZNS4_13normal_kernelIS9_EEvRKNS_10TensorBaseEddT_ENKUlvE_clEvENKUlvE2_clEvEUlfE_EEvRNS_18TensorIteratorBaseET1_T2_EUlP24curandStatePhilox4_32_10E_ZNS1_27distribution_nullary_kernelIS7_f7double2S9_SO_SH_EEvSJ_SL_RKT3_T4_EUlifE0_EEvlNS_15PhiloxCudaStateESK_SL_,@"STO_CUDA_ENTRY STV_DEFAULT"
_ZN2at6native54_GLOBAL__N__3a6f1fcb_21_DistributionNormal_cu_0c5b6e8543distribution_elementwise_grid_stride_kernelIfLi4EZNS0_9templates4cuda20normal_and_transformIN3c108BFloat16EfPNS_17CUDAGeneratorImplEZZZNS4_13normal_kernelIS9_EEvRKNS_10TensorBaseEddT_ENKUlvE_clEvENKUlvE2_clEvEUlfE_EEvRNS_18TensorIteratorBaseET1_T2_EUlP24curandStatePhilox4_32_10E_ZNS1_27distribution_nullary_kernelIS7_f7double2S9_SO_SH_EEvSJ_SL_RKT3_T4_EUlifE0_EEvlNS_15PhiloxCudaStateESK_SL_:
        /* <DEDUP_REMOVED lines=9> */
[----:B---3--:R-:W-:Y:S01]  /*0090*/  @P0 IMAD.MOV.U32 R3, RZ, RZ, R27 ;  /* 0x000000ffff030224 */ /* 0x008fe200078e001b */
[----:B------:R-:W1:Y:S01]  /*00a0*/  S2R R48, SR_TID.X ;  /* 0x0000000000307919 */ /* 0x000e620000002100 */
[----:B------:R-:W3:Y:S04]  /*00b0*/  @P0 LDC R5, c[0x0][0x398] ;  /* 0x0000e600ff050b82 */ /* 0x000ee80000000800 */
[----:B--2---:R-:W3:Y:S01]  /*00c0*/  @P0 LDG.E.64 R2, desc[UR76][R2.64] ;  /* 0x0000004c02020981 */ /* 0x004ee2000c1e1b00 */
[----:B0-----:R-:W-:Y:S01]  /*00d0*/  MOV R18, UR4 ;  /* 0x0000000400127c02 */ /* 0x001fe20008000f00 */
[----:B------:R-:W-:-:S06]  /*00e0*/  IMAD.U32 R19, RZ, RZ, UR5 ;  /* 0x00000005ff137e24 */ /* 0x000fcc000f8e00ff */
        /* <DEDUP_REMOVED lines=13> */
[--C-:B------:R-:W-:Y:S02]  /*01c0*/  SHF.R.U64 R0, R26, 0x2, R27.reuse ;  /* 0x000000021a007819 */ /* 0x100fe4000000121b */
[----:B------:R-:W-:Y:S01]  /*01d0*/  SHF.R.U32.HI R2, RZ, 0x2, R27 ;  /* 0x00000002ff027819 */ /* 0x000fe2000001161b */
[----:B--2---:R-:W-:Y:S01]  /*01e0*/  VIADD R4, R18, 0x9e3779b9 ;  /* 0x9e3779b912047836 */ /* 0x004fe20000000000 */
[C---:B------:R-:W-:Y:S01]  /*01f0*/  IADD3 R3, PT, PT, R19.reuse, -0x4498517b, RZ ;  /* 0xbb67ae8513037810 */ /* 0x040fe20007ffe0ff */
[----:B------:R-:W-:Y:S01]  /*0200*/  IMAD.WIDE.U32 R6, R0, -0x2daee0ad, RZ ;  /* 0xd2511f5300067825 */ /* 0x000fe200078e00ff */
[----:B------:R-:W-:Y:S02]  /*0210*/  LOP3.LUT R10, R2, R9, R18, 0x96, !PT ;  /* 0x00000009020a7212 */ /* 0x000fe400078e9612 */
[----:B------:R-:W-:Y:S01]  /*0220*/  IADD3 R5, PT, PT, R18, 0x3c6ef372, RZ ;  /* 0x3c6ef37212057810 */ /* 0x000fe20007ffe0ff */
[C---:B------:R-:W-:Y:S01]  /*0230*/  VIADD R21, R19.reuse, 0x646e171e ;  /* 0x646e171e13157836 */ /* 0x040fe20000000000 */
[C---:B------:R-:W-:Y:S01]  /*0240*/  LOP3.LUT R12, R19.reuse, R7, R49, 0x96, !PT ;  /* 0x00000007130c7212 */ /* 0x040fe200078e9631 */
[----:B------:R-:W-:Y:S01]  /*0250*/  IMAD.WIDE.U32 R10, R10, -0x2daee0ad, RZ ;  /* 0xd2511f530a0a7825 */ /* 0x000fe200078e00ff */
[----:B------:R-:W-:-:S02]  /*0260*/  IADD3 R7, PT, PT, R19, 0x32370b8f, RZ ;  /* 0x32370b8f13077810 */ /* 0x000fc40007ffe0ff */
[----:B------:R-:W-:Y:S01]  /*0270*/  IADD3 R9, PT, PT, R18, 0x78dde6e4, RZ ;  /* 0x78dde6e412097810 */ /* 0x000fe20007ffe0ff */
        /* <DEDUP_REMOVED lines=27> */
[----:B------:R-:W-:Y:S02]  /*0430*/  LOP3.LUT R13, R13, R22, R17, 0x96, !PT ;  /* 0x000000160d0d7212 */ /* 0x000fe400078e9611 */
[----:B------:R-:W-:Y:S02]  /*0440*/  IADD3 R17, PT, PT, R19, 0x1fd5c5a3, RZ ;  /* 0x1fd5c5a313117810 */ /* 0x000fe40007ffe0ff */
[----:B------:R-:W-:Y:S01]  /*0450*/  LOP3.LUT R12, R21, R12, R15, 0x96, !PT ;  /* 0x0000000c150c7212 */ /* 0x000fe200078e960f */
[----:B------:R-:W-:-:S04]  /*0460*/  IMAD.WIDE.U32 R52, R13, -0x2daee0ad, RZ ;  /* 0xd2511f530d347825 */ /* 0x000fc800078e00ff */
[----:B------:R-:W-:Y:S01]  /*0470*/  IMAD.WIDE.U32 R12, R12, -0x326172a9, RZ ;  /* 0xcd9e8d570c0c7825 */ /* 0x000fe200078e00ff */
[----:B------:R-:W-:Y:S02]  /*0480*/  LOP3.LUT R17, R17, R14, R53, 0x96, !PT ;  /* 0x0000000e11117212 */ /* 0x000fe400078e9635 */
[----:B------:R-:W-:Y:S01]  /*0490*/  MOV R14, R48 ;  /* 0x00000030000e7202 */ /* 0x000fe20000000f00 */
[C---:B------:R-:W-:Y:S02]  /*04a0*/  VIADD R15, R18.reuse, 0x5384540f ;  /* 0x5384540f120f7836 */ /* 0x040fe40000000000 */
[----:B------:R-:W-:Y:S01]  /*04b0*/  IMAD.WIDE.U32 R22, R17, -0x326172a9, RZ ;  /* 0xcd9e8d5711167825 */ /* 0x000fe200078e00ff */
[C---:B------:R-:W-:Y:S02]  /*04c0*/  IADD3 R17, PT, PT, R18.reuse, -0x700cb87f, RZ ;  /* 0x8ff3478112117810 */ /* 0x040fe40007ffe0ff */
[----:B------:R-:W-:Y:S01]  /*04d0*/  LOP3.LUT R15, R15, R16, R13, 0x96, !PT ;  /* 0x000000100f0f7212 */ /* 0x000fe200078e960d */
[----:B------:R-:W-:Y:S01]  /*04e0*/  IMAD.MOV.U32 R16, RZ, RZ, R49 ;  /* 0x000000ffff107224 */ /* 0x000fe200078e0031 */
[----:B------:R-:W-:-:S03]  /*04f0*/  IADD3 R13, PT, PT, R18, -0xe443238, RZ ;  /* 0xf1bbcdc8120d7810 */ /* 0x000fc60007ffe0ff */
[----:B------:R-:W-:Y:S01]  /*0500*/  IMAD.WIDE.U32 R50, R15, -0x2daee0ad, RZ ;  /* 0xd2511f530f327825 */ /* 0x000fe200078e00ff */
[----:B------:R-:W-:-:S03]  /*0510*/  LOP3.LUT R12, R13, R12, R23, 0x96, !PT ;  /* 0x0000000c0d0c7212 */ /* 0x000fc600078e9617 */
[----:B------:R-:W-:Y:S02]  /*0520*/  VIADD R15, R19, 0xdb3d7428 ;  /* 0xdb3d7428130f7836 */ /* 0x000fe40000000000 */
[----:B------:R-:W-:-:S03]  /*0530*/  IMAD.HI.U32 R21, R12, -0x2daee0ad, RZ ;  /* 0xd2511f530c157827 */ /* 0x000fc600078e00ff */
[----:B------:R-:W-:Y:S01]  /*0540*/  LOP3.LUT R52, R15, R52, R51, 0x96, !PT ;  /* 0x000000340f347212 */ /* 0x000fe200078e9633 */
[----:B0-----:R-:W-:Y:S01]  /*0550*/  IMAD R13, R20, UR6, RZ ;  /* 0x00000006140d7c24 */ /* 0x001fe2000f8e02ff */
[----:B------:R-:W-:Y:S01]  /*0560*/  LOP3.LUT R50, R50, R21, RZ, 0x3c, !PT ;  /* 0x0000001532327212 */ /* 0x000fe200078e3cff */
[----:B------:R-:W-:Y:S02]  /*0570*/  IMAD.MOV.U32 R15, RZ, RZ, R49 ;  /* 0x000000ffff0f7224 */ /* 0x000fe400078e0031 */
[----:B------:R-:W-:Y:S01]  /*0580*/  IMAD.HI.U32 R23, R52, -0x326172a9, RZ ;  /* 0xcd9e8d5734177827 */ /* 0x000fe200078e00ff */
[----:B------:R-:W-:-:S04]  /*0590*/  SHF.L.U32 R21, R13, 0x2, RZ ;  /* 0x000000020d157819 */ /* 0x000fc800000006ff */
[----:B------:R-:W-:Y:S01]  /*05a0*/  LOP3.LUT R17, R17, R22, R23, 0x96, !PT ;  /* 0x0000001611117212 */ /* 0x000fe200078e9617 */
[----:B------:R-:W-:Y:S06]  /*05b0*/  BRA.U UP0, `(.L_x_35) ;  /* 0x0000000100507547 */ /* 0x000fec000b800000 */
[----:B------:R-:W0:Y:S01]  /*05c0*/  I2F.U32.RP R24, R21 ;  /* 0x0000001500187306 */ /* 0x000e220000209000 */
[----:B------:R-:W-:Y:S02]  /*05d0*/  IADD3 R25, PT, PT, RZ, -R21, RZ ;  /* 0x80000015ff197210 */ /* 0x000fe40007ffe0ff */
[----:B------:R-:W-:-:S05]  /*05e0*/  ISETP.NE.U32.AND P2, PT, R21, RZ, PT ;  /* 0x000000ff1500720c */ /* 0x000fca0003f45070 */
[----:B0-----:R-:W0:Y:S02]  /*05f0*/  MUFU.RCP R24, R24 ;  /* 0x0000001800187308 */ /* 0x001e240000001000 */
[----:B0-----:R-:W-:-:S06]  /*0600*/  VIADD R22, R24, 0xffffffe ;  /* 0x0ffffffe18167836 */ /* 0x001fcc0000000000 */
[----:B------:R0:W1:Y:S02]  /*0610*/  F2I.FTZ.U32.TRUNC.NTZ R23, R22 ;  /* 0x0000001600177305 */ /* 0x000064000021f000 */
[----:B0-----:R-:W-:Y:S02]  /*0620*/  IMAD.MOV.U32 R22, RZ, RZ, RZ ;  /* 0x000000ffff167224 */ /* 0x001fe400078e00ff */
[----:B-1----:R-:W-:-:S04]  /*0630*/  IMAD R25, R25, R23, RZ ;  /* 0x0000001719197224 */ /* 0x002fc800078e02ff */
[----:B------:R-:W-:-:S06]  /*0640*/  IMAD.HI.U32 R23, R23, R25, R22 ;  /* 0x0000001917177227 */ /* 0x000fcc00078e0016 */
[----:B------:R-:W-:-:S04]  /*0650*/  IMAD.HI.U32 R22, R23, UR4, RZ ;  /* 0x0000000417167c27 */ /* 0x000fc8000f8e00ff */
[----:B------:R-:W-:Y:S01]  /*0660*/  HFMA2 R23, -RZ, RZ, 0, 0 ;  /* 0x00000000ff177431 */ /* 0x000fe200000001ff */
[----:B------:R-:W-:-:S05]  /*0670*/  IADD3 R28, PT, PT, -R22, RZ, RZ ;  /* 0x000000ff161c7210 */ /* 0x000fca0007ffe1ff */
[----:B------:R-:W-:-:S05]  /*0680*/  IMAD R28, R21, R28, UR4 ;  /* 0x00000004151c7e24 */ /* 0x000fca000f8e021c */
[----:B------:R-:W-:-:S13]  /*0690*/  ISETP.GE.U32.AND P0, PT, R28, R21, PT ;  /* 0x000000151c00720c */ /* 0x000fda0003f06070 */
[----:B------:R-:W-:Y:S01]  /*06a0*/  @P0 IMAD.IADD R28, R28, 0x1, -R21 ;  /* 0x000000011c1c0824 */ /* 0x000fe200078e0a15 */
[----:B------:R-:W-:-:S04]  /*06b0*/  @P0 IADD3 R22, PT, PT, R22, 0x1, RZ ;  /* 0x0000000116160810 */ /* 0x000fc80007ffe0ff */
[----:B------:R-:W-:-:S13]  /*06c0*/  ISETP.GE.U32.AND P1, PT, R28, R21, PT ;  /* 0x000000151c00720c */ /* 0x000fda0003f26070 */
[----:B------:R-:W-:Y:S01]  /*06d0*/  @P1 VIADD R22, R22, 0x1 ;  /* 0x0000000116161836 */ /* 0x000fe20000000000 */
[----:B------:R-:W-:Y:S01]  /*06e0*/  @!P2 LOP3.LUT R22, RZ, R21, RZ, 0x33, !PT ;  /* 0x00000015ff16a212 */ /* 0x000fe200078e33ff */
[----:B------:R-:W-:Y:S06]  /*06f0*/  BRA `(.L_x_36) ;  /* 0x0000000000087947 */ /* 0x000fec0003800000 */
.L_x_35:
[----:B------:R-:W-:-:S07]  /*0700*/  MOV R28, 0x720 ;  /* 0x00000720001c7802 */ /* 0x000fce0000000f00 */
[----:B------:R-:W-:Y:S05]  /*0710*/  CALL.REL.NOINC `($__internal_2_$__cuda_sm20_div_s64) ;  /* 0x0000006400d47944 */ /* 0x000fea0003c00000 */
.L_x_36:
[----:B------:R-:W-:-:S04]  /*0720*/  IMAD.WIDE.U32 R20, R20, UR6, RZ ;  /* 0x0000000614147c25 */ /* 0x000fc8000f8e00ff */
[C---:B------:R-:W-:Y:S01]  /*0730*/  IMAD.SHL.U32 R24, R20.reuse, 0x4, RZ ;  /* 0x0000000414187824 */ /* 0x040fe200078e00ff */
[----:B------:R-:W-:-:S05]  /*0740*/  SHF.L.U64.HI R25, R20, 0x2, R21 ;  /* 0x0000000214197819 */ /* 0x000fca0000010215 */
        /* <DEDUP_REMOVED lines=9> */
[----:B------:R-:W-:Y:S01]  /*07e0*/  VIADD R27, R19, 0x96a522ad ;  /* 0x96a522ad131b7836 */ /* 0x000fe20000000000 */
[----:B------:R-:W-:Y:S01]  /*07f0*/  LOP3.LUT R51, R26, 0x3, RZ, 0xc0, !PT ;  /* 0x000000031a337812 */ /* 0x000fe200078ec0ff */
[----:B------:R-:W-:Y:S01]  /*0800*/  IMAD R52, R52, -0x326172a9, RZ ;  /* 0xcd9e8d5734347824 */ /* 0x000fe200078e02ff */
[C---:B------:R-:W-:Y:S01]  /*0810*/  SHF.L.U32 R53, R13.reuse, 0x1, RZ ;  /* 0x000000010d357819 */ /* 0x040fe200000006ff */
[----:B------:R-:W-:Y:S01]  /*0820*/  IMAD R55, R13, 0x3, RZ ;  /* 0x000000030d377824 */ /* 0x000fe200078e02ff */
[----:B------:R-:W-:Y:S01]  /*0830*/  LOP3.LUT R50, R50, R27, RZ, 0x3c, !PT ;  /* 0x0000001b32327212 */ /* 0x000fe200078e3cff */
[----:B------:R-:W2:Y:S01]  /*0840*/  LDCU UR72, c[0x0][0x3ac] ;  /* 0x00007580ff4877ac */ /* 0x000ea20008000800 */
[----:B------:R-:W3:Y:S01]  /*0850*/  LDC.64 R24, c[0x0][0x548] ;  /* 0x00015200ff187b82 */ /* 0x000ee20000000a00 */
[----:B------:R-:W4:Y:S01]  /*0860*/  LDCU UR71, c[0x0][0x4d8] ;  /* 0x00009b00ff4777ac */ /* 0x000f220008000800 */
[----:B------:R-:W1:Y:S01]  /*0870*/  LDCU UR70, c[0x0][0x3c0] ;  /* 0x00007800ff4677ac */ /* 0x000e620008000800 */
[----:B0-----:R-:W-:Y:S01]  /*0880*/  UIADD3 UR74, UPT, UPT, UR74, -0x1, URZ ;  /* 0xffffffff4a4a7890 */ /* 0x001fe2000fffe0ff */
[----:B------:R-:W0:Y:S03]  /*0890*/  LDCU UR69, c[0x0][0x4dc] ;  /* 0x00009b80ff4577ac */ /* 0x000e260008000800 */
        /* <DEDUP_REMOVED lines=58> */
.L_x_62:
[----:B------:R-:W-:Y:S01]  /*0c40*/  VIADD R0, R0, 0x1 ;  /* 0x0000000100007836 */ /* 0x000fe20000000000 */
[----:B------:R-:W-:Y:S03]  /*0c50*/  BSSY.RECONVERGENT B0, `(.L_x_37) ;  /* 0x000000c000007945 */ /* 0x000fe60003800200 */
[C---:B-1----:R-:W-:Y:S01]  /*0c60*/  IMAD.WIDE.U32 R28, R0.reuse, -0x2daee0ad, RZ ;  /* 0xd2511f53001c7825 */ /* 0x042fe200078e00ff */
[----:B------:R-:W-:-:S13]  /*0c70*/  ISETP.NE.AND P0, PT, R0, RZ, PT ;  /* 0x000000ff0000720c */ /* 0x000fda0003f05270 */
[----:B------:R-:W-:Y:S05]  /*0c80*/  @P0 BRA `(.L_x_38) ;  /* 0x0000000000200947 */ /* 0x000fea0003800000 */
[----:B------:R-:W-:-:S04]  /*0c90*/  IADD3 R2, PT, PT, R2, 0x1, RZ ;  /* 0x0000000102027810 */ /* 0x000fc80007ffe0ff */
[----:B------:R-:W-:-:S13]  /*0ca0*/  ISETP.NE.AND P0, PT, R2, RZ, PT ;  /* 0x000000ff0200720c */ /* 0x000fda0003f05270 */
[----:B------:R-:W-:Y:S01]  /*0cb0*/  @!P0 VIADD R48, R48, 0x1 ;  /* 0x0000000130308836 */ /* 0x000fe20000000000 */
[----:B------:R-:W-:Y:S02]  /*0cc0*/  @!P0 IADD3 R26, PT, PT, R15, 0x1, RZ ;  /* 0x000000010f1a8810 */ /* 0x000fe40007ffe0ff */
[----:B------:R-:W-:Y:S02]  /*0cd0*/  @!P0 MOV R2, RZ ;  /* 0x000000ff00028202 */ /* 0x000fe40000000f00 */
[----:B------:R-:W-:-:S13]  /*0ce0*/  ISETP.NE.AND P1, PT, R48, RZ, !P0 ;  /* 0x000000ff3000720c */ /* 0x000fda0004725270 */
[----:B------:R-:W-:-:S04]  /*0cf0*/  @P1 IMAD.MOV R26, RZ, RZ, R15 ;  /* 0x000000ffff1a1224 */ /* 0x000fc800078e020f */
[----:B------:R-:W-:-:S07]  /*0d00*/  @!P0 IMAD.MOV.U32 R15, RZ, RZ, R26 ;  /* 0x000000ffff0f8224 */ /* 0x000fce00078e001a */
.L_x_38:
[----:B0-----:R-:W-:Y:S05]  /*0d10*/  BSYNC.RECONVERGENT B0 ;  /* 0x0000000000007941 */ /* 0x001fea0003800200 */
.L_x_37:
        /* <DEDUP_REMOVED lines=24> */
[----:B------:R-:W-:Y:S01]  /*0ea0*/  IMAD.WIDE.U32 R26, R27, -0x2daee0ad, RZ ;  /* 0xd2511f531b1a7825 */ /* 0x000fe200078e00ff */
[----:B------:R-:W-:-:S03]  /*0eb0*/  IADD3 R31, PT, PT, R19, -0x56f99767, RZ ;  /* 0xa9066899131f7810 */ /* 0x000fc60007ffe0ff */
[----:B------:R-:W-:Y:S01]  /*0ec0*/  IMAD.WIDE.U32 R28, R28, -0x2daee0ad, RZ ;  /* 0xd2511f531c1c7825 */ /* 0x000fe200078e00ff */
[----:B------:R-:W-:Y:S02]  /*0ed0*/  LOP3.LUT R27, R31, R32, R27, 0x96, !PT ;  /* 0x000000201f1b7212 */ /* 0x000fe400078e961b */
[----:B------:R-:W-:Y:S02]  /*0ee0*/  IADD3 R31, PT, PT, R18, 0x5384540f, RZ ;  /* 0x5384540f121f7810 */ /* 0x000fe40007ffe0ff */
[----:B------:R-:W-:Y:S01]  /*0ef0*/  LOP3.LUT R32, R33, R26, R29, 0x96, !PT ;  /* 0x0000001a21207212 */ /* 0x000fe200078e961d */
[----:B------:R-:W-:-:S04]  /*0f00*/  IMAD.WIDE.U32 R26, R27, -0x326172a9, RZ ;  /* 0xcd9e8d571b1a7825 */ /* 0x000fc800078e00ff */
[----:B------:R-:W-:Y:S02]  /*0f10*/  VIADD R29, R18, 0xb54cda56 ;  /* 0xb54cda56121d7836 */ /* 0x000fe40000000000 */
[----:B------:R-:W-:-:S03]  /*0f20*/  IMAD.WIDE.U32 R32, R32, -0x326172a9, RZ ;  /* 0xcd9e8d5720207825 */ /* 0x000fc600078e00ff */
[----:B------:R-:W-:Y:S02]  /*0f30*/  LOP3.LUT R27, R29, R30, R27, 0x96, !PT ;  /* 0x0000001e1d1b7212 */ /* 0x000fe400078e961b */
[----:B------:R-:W-:Y:S01]  /*0f40*/  LOP3.LUT R30, R31, R26, R33, 0x96, !PT ;  /* 0x0000001a1f1e7212 */ /* 0x000fe200078e9621 */
[C---:B------:R-:W-:Y:S01]  /*0f50*/  VIADD R33, R19.reuse, 0xdb3d7428 ;  /* 0xdb3d742813217836 */ /* 0x040fe20000000000 */
[----:B------:R-:W-:Y:S01]  /*0f60*/  IADD3 R29, PT, PT, R19, 0x1fd5c5a3, RZ ;  /* 0x1fd5c5a3131d7810 */ /* 0x000fe20007ffe0ff */
[----:B------:R-:W-:-:S04]  /*0f70*/  IMAD.WIDE.U32 R26, R27, -0x2daee0ad, RZ ;  /* 0xd2511f531b1a7825 */ /* 0x000fc800078e00ff */
[----:B------:R-:W-:Y:S01]  /*0f80*/  IMAD.WIDE.U32 R30, R30, -0x2daee0ad, RZ ;  /* 0xd2511f531e1e7825 */ /* 0x000fe200078e00ff */
[----:B------:R-:W-:-:S04]  /*0f90*/  LOP3.LUT R27, R29, R28, R27, 0x96, !PT ;  /* 0x0000001c1d1b7212 */ /* 0x000fc800078e961b */
[----:B------:R-:W-:Y:S01]  /*0fa0*/  LOP3.LUT R28, R33, R26, R31, 0x96, !PT ;  /* 0x0000001a211c7212 */ /* 0x000fe200078e961f */
[----:B------:R-:W-:Y:S01]  /*0fb0*/  IMAD.WIDE.U32 R26, R27, -0x326172a9, RZ ;  /* 0xcd9e8d571b1a7825 */ /* 0x000fe200078e00ff */
[----:B------:R-:W-:-:S03]  /*0fc0*/  IADD3 R31, PT, PT, R18, -0xe443238, RZ ;  /* 0xf1bbcdc8121f7810 */ /* 0x000fc60007ffe0ff */
[----:B------:R-:W-:Y:S01]  /*0fd0*/  IMAD R33, R12, -0x2daee0ad, RZ ;  /* 0xd2511f530c217824 */ /* 0x000fe200078e02ff */
[----:B------:R-:W-:Y:S01]  /*0fe0*/  LOP3.LUT R12, R31, R32, R27, 0x96, !PT ;  /* 0x000000201f0c7212 */ /* 0x000fe200078e961b */
[----:B------:R-:W-:Y:S01]  /*0ff0*/  IMAD.WIDE.U32 R28, R28, -0x326172a9, RZ ;  /* 0xcd9e8d571c1c7825 */ /* 0x000fe200078e00ff */
[----:B------:R-:W-:-:S03]  /*1000*/  IADD3 R32, PT, PT, R19, -0x695add53, RZ ;  /* 0x96a522ad13207810 */ /* 0x000fc60007ffe0ff */
[----:B------:R-:W-:-:S04]  /*1010*/  IMAD.HI.U32 R27, R12, -0x2daee0ad, RZ ;  /* 0xd2511f530c1b7827 */ /* 0x000fc800078e00ff */
[----:B------:R-:W-:Y:S01]  /*1020*/  IMAD.MOV.U32 R31, RZ, RZ, R17 ;  /* 0x000000ffff1f7224 */ /* 0x000fe200078e0011 */
[----:B------:R-:W-:Y:S02]  /*1030*/  LOP3.LUT R17, R35, R26, R29, 0x96, !PT ;  /* 0x0000001a23117212 */ /* 0x000fe400078e961d */
[----:B------:R-:W-:Y:S01]  /*1040*/  MOV R26, R52 ;  /* 0x00000034001a7202 */ /* 0x000fe20000000f00 */
[----:B------:R-:W-:Y:S01]  /*1050*/  IMAD.MOV.U32 R52, RZ, RZ, R28 ;  /* 0x000000ffff347224 */ /* 0x000fe200078e001c */
[----:B------:R-:W-:Y:S02]  /*1060*/  MOV R29, R50 ;  /* 0x00000032001d7202 */ /* 0x000fe40000000f00 */
[----:B------:R-:W-:Y:S01]  /*1070*/  LOP3.LUT R50, R32, R30, R27, 0x96, !PT ;  /* 0x0000001e20327212 */ /* 0x000fe200078e961b */
[----:B------:R-:W-:Y:S06]  /*1080*/  @P0 BRA `(.L_x_39) ;  /* 0x0000000000240947 */ /* 0x000fec0003800000 */
[----:B------:R-:W-:Y:S01]  /*1090*/  ISETP.NE.AND P0, PT, R51, RZ, PT ;  /* 0x000000ff3300720c */ /* 0x000fe20003f05270 */
[----:B------:R-:W-:Y:S01]  /*10a0*/  IMAD.MOV.U32 R28, RZ, RZ, R33 ;  /* 0x000000ffff1c7224 */ /* 0x000fe200078e0021 */
[----:B------:R-:W-:-:S11]  /*10b0*/  MOV R35, R29 ;  /* 0x0000001d00237202 */ /* 0x000fd60000000f00 */
[----:B------:R-:W-:Y:S05]  /*10c0*/  @!P0 BRA `(.L_x_40) ;  /* 0x0000000000388947 */ /* 0x000fea0003800000 */
[----:B------:R-:W-:Y:S01]  /*10d0*/  MOV R31, R26 ;  /* 0x0000001a001f7202 */ /* 0x000fe20000000f00 */
[----:B------:R-:W-:Y:S01]  /*10e0*/  IMAD.MOV.U32 R28, RZ, RZ, R17 ;  /* 0x000000ffff1c7224 */ /* 0x000fe200078e0011 */
[----:B------:R-:W-:Y:S02]  /*10f0*/  MOV R35, R33 ;  /* 0x0000002100237202 */ /* 0x000fe40000000f00 */
[----:B------:R-:W-:Y:S01]  /*1100*/  MOV R26, R29 ;  /* 0x0000001d001a7202 */ /* 0x000fe20000000f00 */
[----:B------:R-:W-:Y:S06]  /*1110*/  BRA `(.L_x_40) ;  /* 0x0000000000247947 */ /* 0x000fec0003800000 */
.L_x_39:
[----:B------:R-:W-:Y:S01]  /*1120*/  ISETP.NE.AND P0, PT, R51, 0x3, PT ;  /* 0x000000033300780c */ /* 0x000fe20003f05270 */
[----:B------:R-:W-:Y:S01]  /*1130*/  IMAD.MOV.U32 R26, RZ, RZ, R17 ;  /* 0x000000ffff1a7224 */ /* 0x000fe200078e0011 */
[----:B------:R-:W-:Y:S02]  /*1140*/  MOV R31, R33 ;  /* 0x00000021001f7202 */ /* 0x000fe40000000f00 */
[----:B------:R-:W-:Y:S02]  /*1150*/  MOV R35, R52 ;  /* 0x0000003400237202 */ /* 0x000fe40000000f00 */
[----:B------:R-:W-:-:S07]  /*1160*/  MOV R28, R50 ;  /* 0x00000032001c7202 */ /* 0x000fce0000000f00 */
[----:B------:R-:W-:Y:S01]  /*1170*/  @P0 IMAD.MOV.U32 R31, RZ, RZ, R29 ;  /* 0x000000ffff1f0224 */ /* 0x000fe200078e001d */
[----:B------:R-:W-:Y:S01]  /*1180*/  @P0 MOV R26, R33 ;  /* 0x00000021001a0202 */ /* 0x000fe20000000f00 */
[----:B------:R-:W-:Y:S01]  /*1190*/  @P0 IMAD.MOV.U32 R28, RZ, RZ, R52 ;  /* 0x000000ffff1c0224 */ /* 0x000fe200078e0034 */
[----:B------:R-:W-:-:S07]  /*11a0*/  @P0 MOV R35, R17 ;  /* 0x0000001100230202 */ /* 0x000fce0000000f00 */
.L_x_40:
[----:B------:R-:W-:-:S04]  /*11b0*/  IMAD.WIDE.U32 R26, R26, 0x200000, RZ ;  /* 0x002000001a1a7825 */ /* 0x000fc800078e00ff */
[----:B------:R-:W-:Y:S01]  /*11c0*/  HFMA2 R38, -RZ, RZ, 0, 0 ;  /* 0x00000000ff267431 */ /* 0x000fe200000001ff */
[----:B------:R-:W-:Y:S01]  /*11d0*/  BSSY.RECONVERGENT B0, `(.L_x_41) ;  /* 0x00000d6000007945 */ /* 0x000fe20003800200 */
[----:B------:R-:W-:Y:S01]  /*11e0*/  IMAD.MOV.U32 R39, RZ, RZ, 0x3ca00000 ;  /* 0x3ca00000ff277424 */ /* 0x000fe200078e00ff */
[----:B------:R-:W-:Y:S01]  /*11f0*/  LOP3.LUT R32, R26, R31, RZ, 0x3c, !PT ;  /* 0x0000001f1a207212 */ /* 0x000fe200078e3cff */
[----:B------:R-:W-:Y:S01]  /*1200*/  IMAD.WIDE.U32 R28, R28, 0x200000, RZ ;  /* 0x002000001c1c7825 */ /* 0x000fe200078e00ff */
[----:B------:R-:W-:-:S04]  /*1210*/  MOV R33, R27 ;  /* 0x0000001b00217202 */ /* 0x000fc80000000f00 */
[----:B------:R-:W0:Y:S01]  /*1220*/  I2F.F64.U64 R30, R32 ;  /* 0x00000020001e7312 */ /* 0x000e220000301800 */
[----:B------:R-:W-:-:S15]  /*1230*/  LOP3.LUT R28, R28, R35, RZ, 0x3c, !PT ;  /* 0x000000231c1c7212 */ /* 0x000fde00078e3cff */
[----:B------:R-:W-:-:S15]  /*1240*/  NOP ;  /* 0x0000000000007918 */ /* 0x000fde0000000000 */
[----:B------:R-:W-:-:S15]  /*1250*/  NOP ;  /* 0x0000000000007918 */ /* 0x000fde0000000000 */
[----:B------:R-:W-:-:S15]  /*1260*/  NOP ;  /* 0x0000000000007918 */ /* 0x000fde0000000000 */
[----:B------:R-:W-:-:S03]  /*1270*/  NOP ;  /* 0x0000000000007918 */ /* 0x000fc60000000000 */
[----:B0-----:R-:W0:Y:S01]  /*1280*/  DFMA R30, R30, R38, 5.5511151231257827021e-17 ;  /* 0x3c9000001e1e742b */ /* 0x001e220000000026 */
[----:B------:R-:W-:Y:S02]  /*1290*/  MOV R32, 0xfffffc01 ;  /* 0xfffffc0100207802 */ /* 0x000fe40000000f00 */
[----:B0-----:R-:W-:Y:S02]  /*12a0*/  ISETP.GT.AND P0, PT, R31, 0xfffff, PT ;  /* 0x000fffff1f00780c */ /* 0x001fe40003f04270 */
[----:B------:R-:W-:Y:S02]  /*12b0*/  MOV R26, R30 ;  /* 0x0000001e001a7202 */ /* 0x000fe40000000f00 */
[----:B------:R-:W-:-:S09]  /*12c0*/  MOV R27, R31 ;  /* 0x0000001f001b7202 */ /* 0x000fd20000000f00 */
[----:B------:R-:W-:-:S15]  /*12d0*/  @!P0 MOV R32, 0xfffffbcb ;  /* 0xfffffbcb00208802 */ /* 0x000fde0000000f00 */
[----:B------:R-:W-:-:S15]  /*12e0*/  NOP ;  /* 0x0000000000007918 */ /* 0x000fde0000000000 */
[----:B------:R-:W-:-:S15]  /*12f0*/  NOP ;  /* 0x0000000000007918 */ /* 0x000fde0000000000 */
[----:B------:R-:W-:-:S03]  /*1300*/  NOP ;  /* 0x0000000000007918 */ /* 0x000fc60000000000 */
[----:B------:R-:W0:-:S15]  /*1310*/  I2F.F64.U64 R28, R28 ;  /* 0x0000001c001c7312 */ /* 0x000e1e0000301800 */
[----:B------:R-:W-:-:S15]  /*1320*/  NOP ;  /* 0x0000000000007918 */ /* 0x000fde0000000000 */
[----:B------:R-:W-:-:S15]  /*1330*/  NOP ;  /* 0x0000000000007918 */ /* 0x000fde0000000000 */
[----:B------:R-:W-:-:S15]  /*1340*/  NOP ;  /* 0x0000000000007918 */ /* 0x000fde0000000000 */
[----:B------:R-:W-:-:S04]  /*1350*/  NOP ;  /* 0x0000000000007918 */ /* 0x000fc80000000000 */
[----:B------:R-:W1:Y:S02]  /*1360*/  @!P0 DMUL R26, R26, 1.80143985094819840000e+16 ;  /* 0x435000001a1a8828 */ /* 0x000e640000000000 */
[----:B-1----:R-:W-:-:S05]  /*1370*/  @!P0 IMAD.MOV.U32 R31, RZ, RZ, R27 ;  /* 0x000000ffff1f8224 */ /* 0x002fca00078e001b */
[----:B------:R-:W-:-:S04]  /*1380*/  IADD3 R34, PT, PT, R31, -0x1, RZ ;  /* 0xffffffff1f227810 */ /* 0x000fc80007ffe0ff */
[----:B------:R-:W-:Y:S01]  /*1390*/  ISETP.GT.U32.AND P1, PT, R34, 0x7feffffe, PT ;  /* 0x7feffffe2200780c */ /* 0x000fe20003f24070 */
[----:B------:R-:W-:Y:S01]  /*13a0*/  IMAD.MOV.U32 R34, RZ, RZ, R30 ;  /* 0x000000ffff227224 */ /* 0x000fe200078e001e */
[----:B------:R-:W-:-:S15]  /*13b0*/  @!P0 MOV R34, R26 ;  /* 0x0000001a00228202 */ /* 0x000fde0000000f00 */
[----:B------:R-:W-:-:S15]  /*13c0*/  NOP ;  /* 0x0000000000007918 */ /* 0x000fde0000000000 */
[----:B------:R-:W-:-:S15]  /*13d0*/  NOP ;  /* 0x0000000000007918 */ /* 0x000fde0000000000 */
[----:B------:R-:W-:-:S06]  /*13e0*/  NOP ;  /* 0x0000000000007918 */ /* 0x000fcc0000000000 */
[----:B0-----:R0:W1:Y:S02]  /*13f0*/  DFMA R38, R28, 2.2204460492503130808e-16, R38 ;  /* 0x3cb000001c26782b */ /* 0x0010640000000026 */
[----:B01----:R-:W-:Y:S05]  /*1400*/  @P1 BRA `(.L_x_42) ;  /* 0x0000000800b01947 */ /* 0x003fea0003800000 */
[C---:B------:R-:W-:Y:S01]  /*1410*/  LOP3.LUT R26, R31.reuse, 0xfffff, RZ, 0xc0, !PT ;  /* 0x000fffff1f1a7812 */ /* 0x040fe200078ec0ff */
[----:B------:R-:W-:Y:S01]  /*1420*/  UMOV UR48, 0x80000000 ;  /* 0x8000000000307882 */ /* 0x000fe20000000000 */
[----:B------:R-:W-:Y:S01]  /*1430*/  LEA.HI R31, R31, R32, RZ, 0xc ;  /* 0x000000201f1f7211 */ /* 0x000fe200078f60ff */
[----:B------:R-:W-:Y:S01]  /*1440*/  UMOV UR49, 0x43300000 ;  /* 0x4330000000317882 */ /* 0x000fe20000000000 */
[----:B------:R-:W-:Y:S02]  /*1450*/  LOP3.LUT R35, R26, 0x3ff00000, RZ, 0xfc, !PT ;  /* 0x3ff000001a237812 */ /* 0x000fe400078efcff */
[----:B------:R-:W-:Y:S02]  /*1460*/  MOV R26, RZ ;  /* 0x000000ff001a7202 */ /* 0x000fe40000000f00 */
[----:B------:R-:W-:-:S13]  /*1470*/  ISETP.GE.U32.AND P0, PT, R35, 0x3ff6a09f, PT ;  /* 0x3ff6a09f2300780c */ /* 0x000fda0003f06070 */
[----:B------:R-:W-:Y:S01]  /*1480*/  @P0 VIADD R27, R35, 0xfff00000 ;  /* 0xfff00000231b0836 */ /* 0x000fe20000000000 */
[----:B------:R-:W-:-:S04]  /*1490*/  @P0 IADD3 R31, PT, PT, R31, 0x1, RZ ;  /* 0x000000011f1f0810 */ /* 0x000fc80007ffe0ff */
[----:B------:R-:W-:Y:S02]  /*14a0*/  @P0 MOV R35, R27 ;  /* 0x0000001b00230202 */ /* 0x000fe40000000f00 */
[----:B------:R-:W-:Y:S01]  /*14b0*/  LOP3.LUT R30, R31, 0x80000000, RZ, 0x3c, !PT ;  /* 0x800000001f1e7812 */ /* 0x000fe200078e3cff */
[----:B------:R-:W-:-:S03]  /*14c0*/  IMAD.MOV.U32 R31, RZ, RZ, 0x43300000 ;  /* 0x43300000ff1f7424 */ /* 0x000fc600078e00ff */
[----:B------:R-:W-:-:S15]  /*14d0*/  DADD R44, R34, -1 ;  /* 0xbff00000222c7429 */ /* 0x000fde0000000000 */
[----:B------:R-:W-:-:S15]  /*14e0*/  NOP ;  /* 0x0000000000007918 */ /* 0x000fde0000000000 */
[----:B------:R-:W-:-:S15]  /*14f0*/  NOP ;  /* 0x0000000000007918 */ /* 0x000fde0000000000 */
[----:B------:R-:W-:-:S15]  /*1500*/  NOP ;  /* 0x0000000000007918 */ /* 0x000fde0000000000 */
[----:B------:R-:W-:-:S04]  /*1510*/  NOP ;  /* 0x0000000000007918 */ /* 0x000fc80000000000 */
[----:B------:R-:W0:Y:S02]  /*1520*/  DADD R34, R34, 1 ;  /* 0x3ff0000022227429 */ /* 0x000e240000000000 */
[----:B0-----:R-:W0:-:S15]  /*1530*/  MUFU.RCP64H R27, R35 ;  /* 0x00000023001b7308 */ /* 0x001e1e0000001800 */
[----:B------:R-:W-:-:S15]  /*1540*/  NOP ;  /* 0x0000000000007918 */ /* 0x000fde0000000000 */
[----:B------:R-:W-:-:S15]  /*1550*/  NOP ;  /* 0x0000000000007918 */ /* 0x000fde0000000000 */
[----:B------:R-:W-:-:S15]  /*1560*/  NOP ;  /* 0x0000000000007918 */ /* 0x000fde0000000000 */
[----:B------:R-:W-:-:S02]  /*1570*/  NOP ;  /* 0x0000000000007918 */ /* 0x000fc40000000000 */
[----:B0-----:R0:W1:Y:S02]  /*1580*/  DFMA R42, -R34, R26, 1 ;  /* 0x3ff00000222a742b */ /* 0x001064000000011a */
[----:B0-----:R-:W-:Y:S01]  /*1590*/  MOV R34, 0x8b7a8b04 ;  /* 0x8b7a8b0400227802 */ /* 0x001fe20000000f00 */
[----:B------:R-:W-:-:S15]  /*15a0*/  IMAD.MOV.U32 R35, RZ, RZ, 0x3ed0ee25 ;  /* 0x3ed0ee25ff237424 */ /* 0x000fde00078e00ff */
[----:B------:R-:W-:-:S15]  /*15b0*/  NOP ;  /* 0x0000000000007918 */ /* 0x000fde0000000000 */
[----:B------:R-:W-:-:S15]  /*15c0*/  NOP ;  /* 0x0000000000007918 */ /* 0x000fde0000000000 */
[----:B------:R-:W-:-:S15]  /*15d0*/  NOP ;  /* 0x0000000000007918 */ /* 0x000fde0000000000 */
[----:B------:R-:W-:-:S01]  /*15e0*/  NOP ;  /* 0x0000000000007918 */ /* 0x000fc20000000000 */
[----:B-1----:R-:W0:-:S15]  /*15f0*/  DFMA R42, R42, R42, R42 ;  /* 0x0000002a2a2a722b */ /* 0x002e1e000000002a */
[----:B------:R-:W-:-:S15]  /*1600*/  NOP ;  /* 0x0000000000007918 */ /* 0x000fde0000000000 */
[----:B------:R-:W-:-:S15]  /*1610*/  NOP ;  /* 0x0000000000007918 */ /* 0x000fde0000000000 */
[----:B------:R-:W-:-:S15]  /*1620*/  NOP ;  /* 0x0000000000007918 */ /* 0x000fde0000000000 */
[----:B------:R-:W-:-:S04]  /*1630*/  NOP ;  /* 0x0000000000007918 */ /* 0x000fc80000000000 */
[----:B------:R-:W-:Y:S01]  /*1640*/  DADD R30, R30, -UR48 ;  /* 0x800000301e1e7e29 */ /* 0x000fe20008000000 */
[----:B------:R-:W-:Y:S01]  /*1650*/  UMOV UR48, 0xfefa39ef ;  /* 0xfefa39ef00307882 */ /* 0x000fe20000000000 */
[----:B------:R-:W-:-:S15]  /*1660*/  UMOV UR49, 0x3fe62e42 ;  /* 0x3fe62e4200317882 */ /* 0x000fde0000000000 */
[----:B------:R-:W-:-:S15]  /*1670*/  NOP ;  /* 0x0000000000007918 */ /* 0x000fde0000000000 */
[----:B------:R-:W-:-:S15]  /*1680*/  NOP ;  /* 0x0000000000007918 */ /* 0x000fde0000000000 */
[----:B------:R-:W-:-:S15]  /*1690*/  NOP ;  /* 0x0000000000007918 */ /* 0x000fde0000000000 */
[----:B------:R-:W-:-:S02]  /*16a0*/  NOP ;  /* 0x0000000000007918 */ /* 0x000fc40000000000 */
[----:B0-----:R-:W0:-:S15]  /*16b0*/  DFMA R42, R26, R42, R26 ;  /* 0x0000002a1a2a722b */ /* 0x001e1e000000001a */
[----:B------:R-:W-:-:S15]  /*16c0*/  NOP ;  /* 0x0000000000007918 */ /* 0x000fde0000000000 */
[----:B------:R-:W-:-:S15]  /*16d0*/  NOP ;  /* 0x0000000000007918 */ /* 0x000fde0000000000 */
[----:B------:R-:W-:-:S15]  /*16e0*/  NOP ;  /* 0x0000000000007918 */ /* 0x000fde0000000000 */
[----:B------:R-:W-:-:S04]  /*16f0*/  NOP ;  /* 0x0000000000007918 */ /* 0x000fc80000000000 */
[----:B0-----:R-:W0:-:S15]  /*1700*/  DMUL R40, R44, R42 ;  /* 0x0000002a2c287228 */ /* 0x001e1e0000000000 */
[----:B------:R-:W-:-:S15]  /*1710*/  NOP ;  /* 0x0000000000007918 */ /* 0x000fde0000000000 */
[----:B------:R-:W-:-:S15]  /*1720*/  NOP ;  /* 0x0000000000007918 */ /* 0x000fde0000000000 */
[----:B------:R-:W-:-:S15]  /*1730*/  NOP ;  /* 0x0000000000007918 */ /* 0x000fde0000000000 */
[----:B------:R-:W-:-:S04]  /*1740*/  NOP ;  /* 0x0000000000007918 */ /* 0x000fc80000000000 */
[----:B0-----:R-:W0:-:S15]  /*1750*/  DFMA R40, R44, R42, R40 ;  /* 0x0000002a2c28722b */ /* 0x001e1e0000000028 */
[----:B------:R-:W-:-:S15]  /*1760*/  NOP ;  /* 0x0000000000007918 */ /* 0x000fde0000000000 */
[----:B------:R-:W-:-:S15]  /*1770*/  NOP ;  /* 0x0000000000007918 */ /* 0x000fde0000000000 */
[----:B------:R-:W-:-:S15]  /*1780*/  NOP ;  /* 0x0000000000007918 */ /* 0x000fde0000000000 */
[----:B------:R-:W-:-:S04]  /*1790*/  NOP ;  /* 0x0000000000007918 */ /* 0x000fc80000000000 */
[----:B0-----:R-:W-:Y:S01]  /*17a0*/  DFMA R28, R30, UR48, R40 ;  /* 0x000000301e1c7c2b */ /* 0x001fe20008000028 */
[----:B------:R-:W-:Y:S01]  /*17b0*/  UMOV UR48, 0x3ae80f1e ;  /* 0x3ae80f1e00307882 */ /* 0x000fe20000000000 */
[----:B------:R-:W-:-:S15]  /*17c0*/  UMOV UR49, 0x3eb1380b ;  /* 0x3eb1380b00317882 */ /* 0x000fde0000000000 */
[----:B------:R-:W-:-:S15]  /*17d0*/  NOP ;  /* 0x0000000000007918 */ /* 0x000fde0000000000 */
[----:B------:R-:W-:-:S15]  /*17e0*/  NOP ;  /* 0x0000000000007918 */ /* 0x000fde0000000000 */
[----:B------:R-:W-:-:S15]  /*17f0*/  NOP ;  /* 0x0000000000007918 */ /* 0x000fde0000000000 */
[----:B------:R-:W-:-:S02]  /*1800*/  NOP ;  /* 0x0000000000007918 */ /* 0x000fc40000000000 */
[----:B------:R-:W0:-:S15]  /*1810*/  DMUL R36, R40, R40 ;  /* 0x0000002828247228 */ /* 0x000e1e0000000000 */
[----:B------:R-:W-:-:S15]  /*1820*/  NOP ;  /* 0x0000000000007918 */ /* 0x000fde0000000000 */
[----:B------:R-:W-:-:S15]  /*1830*/  NOP ;  /* 0x0000000000007918 */ /* 0x000fde0000000000 */
[----:B------:R-:W-:-:S15]  /*1840*/  NOP ;  /* 0x0000000000007918 */ /* 0x000fde0000000000 */
[----:B------:R-:W-:-:S04]  /*1850*/  NOP ;  /* 0x0000000000007918 */ /* 0x000fc80000000000 */
[----:B0-----:R-:W0:Y:S01]  /*1860*/  DFMA R34, R36, UR48, R34 ;  /* 0x0000003024227c2b */ /* 0x001e220008000022 */
[----:B------:R-:W-:Y:S01]  /*1870*/  UMOV UR48, 0xfefa39ef ;  /* 0xfefa39ef00307882 */ /* 0x000fe20000000000 */
[----:B------:R-:W-:-:S15]  /*1880*/  UMOV UR49, 0x3fe62e42 ;  /* 0x3fe62e4200317882 */ /* 0x000fde0000000000 */
[----:B------:R-:W-:-:S15]  /*1890*/  NOP ;  /* 0x0000000000007918 */ /* 0x000fde0000000000 */
[----:B------:R-:W-:-:S15]  /*18a0*/  NOP ;  /* 0x0000000000007918 */ /* 0x000fde0000000000 */
[----:B------:R-:W-:-:S15]  /*18b0*/  NOP ;  /* 0x0000000000007918 */ /* 0x000fde0000000000 */
[----:B------:R-:W-:-:S02]  /*18c0*/  NOP ;  /* 0x0000000000007918 */ /* 0x000fc40000000000 */
[----:B------:R-:W-:Y:S01]  /*18d0*/  DFMA R26, R30, -UR48, R28 ;  /* 0x800000301e1a7c2b */ /* 0x000fe2000800001c */
[----:B------:R-:W-:Y:S01]  /*18e0*/  UMOV UR48, 0x9f02676f ;  /* 0x9f02676f00307882 */ /* 0x000fe20000000000 */
[----:B------:R-:W-:-:S15]  /*18f0*/  UMOV UR49, 0x3ef3b266 ;  /* 0x3ef3b26600317882 */ /* 0x000fde0000000000 */
[----:B------:R-:W-:-:S15]  /*1900*/  NOP ;  /* 0x0000000000007918 */ /* 0x000fde0000000000 */
[----:B------:R-:W-:-:S15]  /*1910*/  NOP ;  /* 0x0000000000007918 */ /* 0x000fde0000000000 */
[----:B------:R-:W-:-:S15]  /*1920*/  NOP ;  /* 0x0000000000007918 */ /* 0x000fde0000000000 */
[----:B------:R-:W-:-:S02]  /*1930*/  NOP ;  /* 0x0000000000007918 */ /* 0x000fc40000000000 */
[----:B0-----:R-:W0:Y:S01]  /*1940*/  DFMA R34, R36, R34, UR48 ;  /* 0x0000003024227e2b */ /* 0x001e220008000022 */
        /* <DEDUP_REMOVED lines=27> */
[----:B0-----:R-:W-:Y:S01]  /*1b00*/  DFMA R34, R36, R34, UR48 ;  /* 0x0000003024227e2b */ /* 0x001fe20008000022 */
[----:B------:R-:W-:Y:S01]  /*1b10*/  UMOV UR48, 0x55555554 ;  /* 0x5555555400307882 */ /* 0x000fe20000000000 */
[----:B------:R-:W-:-:S15]  /*1b20*/  UMOV UR49, 0x3fb55555 ;  /* 0x3fb5555500317882 */ /* 0x000fde0000000000 */
[----:B------:R-:W-:-:S15]  /*1b30*/  NOP ;  /* 0x0000000000007918 */ /* 0x000fde0000000000 */
[----:B------:R-:W-:-:S15]  /*1b40*/  NOP ;  /* 0x0000000000007918 */ /* 0x000fde0000000000 */
[----:B------:R-:W-:-:S15]  /*1b50*/  NOP ;  /* 0x0000000000007918 */ /* 0x000fde0000000000 */
[----:B------:R-:W-:-:S02]  /*1b60*/  NOP ;  /* 0x0000000000007918 */ /* 0x000fc40000000000 */
[----:B------:R-:W0:-:S15]  /*1b70*/  DADD R32, R44, -R40 ;  /* 0x000000002c207229 */ /* 0x000e1e0000000828 */
[----:B------:R-:W-:-:S15]  /*1b80*/  NOP ;  /* 0x0000000000007918 */ /* 0x000fde0000000000 */
[----:B------:R-:W-:-:S15]  /*1b90*/  NOP ;  /* 0x0000000000007918 */ /* 0x000fde0000000000 */
[----:B------:R-:W-:-:S15]  /*1ba0*/  NOP ;  /* 0x0000000000007918 */ /* 0x000fde0000000000 */
[----:B------:R-:W-:-:S04]  /*1bb0*/  NOP ;  /* 0x0000000000007918 */ /* 0x000fc80000000000 */
[----:B0-----:R-:W0:-:S15]  /*1bc0*/  DADD R32, R32, R32 ;  /* 0x0000000020207229 */ /* 0x001e1e0000000020 */
[----:B------:R-:W-:-:S15]  /*1bd0*/  NOP ;  /* 0x0000000000007918 */ /* 0x000fde0000000000 */
[----:B------:R-:W-:-:S15]  /*1be0*/  NOP ;  /* 0x0000000000007918 */ /* 0x000fde0000000000 */
[----:B------:R-:W-:-:S15]  /*1bf0*/  NOP ;  /* 0x0000000000007918 */ /* 0x000fde0000000000 */
[----:B------:R-:W-:-:S04]  /*1c00*/  NOP ;  /* 0x0000000000007918 */ /* 0x000fc80000000000 */
[----:B0-----:R-:W0:-:S15]  /*1c10*/  DFMA R32, R44, -R40, R32 ;  /* 0x800000282c20722b */ /* 0x001e1e0000000020 */
[----:B------:R-:W-:-:S15]  /*1c20*/  NOP ;  /* 0x0000000000007918 */ /* 0x000fde0000000000 */
[----:B------:R-:W-:-:S15]  /*1c30*/  NOP ;  /* 0x0000000000007918 */ /* 0x000fde0000000000 */
[----:B------:R-:W-:-:S15]  /*1c40*/  NOP ;  /* 0x0000000000007918 */ /* 0x000fde0000000000 */
[----:B------:R-:W-:-:S04]  /*1c50*/  NOP ;  /* 0x0000000000007918 */ /* 0x000fc80000000000 */
[----:B------:R-:W1:Y:S01]  /*1c60*/  DFMA R34, R36, R34, UR48 ;  /* 0x0000003024227e2b */ /* 0x000e620008000022 */
[----:B------:R-:W-:Y:S01]  /*1c70*/  UMOV UR48, 0x3b39803f ;  /* 0x3b39803f00307882 */ /* 0x000fe20000000000 */
[----:B------:R-:W-:-:S15]  /*1c80*/  UMOV UR49, 0x3c7abc9e ;  /* 0x3c7abc9e00317882 */ /* 0x000fde0000000000 */
[----:B------:R-:W-:-:S15]  /*1c90*/  NOP ;  /* 0x0000000000007918 */ /* 0x000fde0000000000 */
[----:B------:R-:W-:-:S15]  /*1ca0*/  NOP ;  /* 0x0000000000007918 */ /* 0x000fde0000000000 */
[----:B------:R-:W-:-:S15]  /*1cb0*/  NOP ;  /* 0x0000000000007918 */ /* 0x000fde0000000000 */
[----:B------:R-:W-:-:S02]  /*1cc0*/  NOP ;  /* 0x0000000000007918 */ /* 0x000fc40000000000 */
[----:B0-----:R-:W-:-:S15]  /*1cd0*/  DMUL R32, R42, R32 ;  /* 0x000000202a207228 */ /* 0x001fde0000000000 */
[----:B------:R-:W-:-:S15]  /*1ce0*/  NOP ;  /* 0x0000000000007918 */ /* 0x000fde0000000000 */
[----:B------:R-:W-:-:S15]  /*1cf0*/  NOP ;  /* 0x0000000000007918 */ /* 0x000fde0000000000 */
[----:B------:R-:W-:-:S15]  /*1d00*/  NOP ;  /* 0x0000000000007918 */ /* 0x000fde0000000000 */
[----:B------:R-:W-:-:S04]  /*1d10*/  NOP ;  /* 0x0000000000007918 */ /* 0x000fc80000000000 */
[----:B-1----:R-:W0:-:S15]  /*1d20*/  DMUL R34, R36, R34 ;  /* 0x0000002224227228 */ /* 0x002e1e0000000000 */
[----:B------:R-:W-:-:S15]  /*1d30*/  NOP ;  /* 0x0000000000007918 */ /* 0x000fde0000000000 */
[----:B------:R-:W-:-:S15]  /*1d40*/  NOP ;  /* 0x0000000000007918 */ /* 0x000fde0000000000 */
[----:B------:R-:W-:-:S15]  /*1d50*/  NOP ;  /* 0x0000000000007918 */ /* 0x000fde0000000000 */
[----:B------:R-:W-:-:S04]  /*1d60*/  NOP ;  /* 0x0000000000007918 */ /* 0x000fc80000000000 */
[----:B------:R-:W-:-:S15]  /*1d70*/  DADD R26, -R40, R26 ;  /* 0x00000000281a7229 */ /* 0x000fde000000011a */
        /* <DEDUP_REMOVED lines=9> */
[----:B0-----:R-:W0:-:S15]  /*1e10*/  DADD R26, R32, -R26 ;  /* 0x00000000201a7229 */ /* 0x001e1e000000081a */
[----:B------:R-:W-:-:S15]  /*1e20*/  NOP ;  /* 0x0000000000007918 */ /* 0x000fde0000000000 */
[----:B------:R-:W-:-:S15]  /*1e30*/  NOP ;  /* 0x0000000000007918 */ /* 0x000fde0000000000 */
[----:B------:R-:W-:-:S15]  /*1e40*/  NOP ;  /* 0x0000000000007918 */ /* 0x000fde0000000000 */
[----:B------:R-:W-:-:S04]  /*1e50*/  NOP ;  /* 0x0000000000007918 */ /* 0x000fc80000000000 */
[----:B0-----:R-:W0:-:S15]  /*1e60*/  DFMA R26, R30, UR48, R26 ;  /* 0x000000301e1a7c2b */ /* 0x001e1e000800001a */
[----:B------:R-:W-:-:S15]  /*1e70*/  NOP ;  /* 0x0000000000007918 */ /* 0x000fde0000000000 */
[----:B------:R-:W-:-:S15]  /*1e80*/  NOP ;  /* 0x0000000000007918 */ /* 0x000fde0000000000 */
[----:B------:R-:W-:-:S15]  /*1e90*/  NOP ;  /* 0x0000000000007918 */ /* 0x000fde0000000000 */
[----:B------:R-:W-:-:S04]  /*1ea0*/  NOP ;  /* 0x0000000000007918 */ /* 0x000fc80000000000 */
[----:B0-----:R0:W1:Y:S02]  /*1eb0*/  DADD R26, R28, R26 ;  /* 0x000000001c1a7229 */ /* 0x001064000000001a */
[----:B01----:R-:W-:Y:S05]  /*1ec0*/  BRA `(.L_x_43) ;  /* 0x0000000000187947 */ /* 0x003fea0003800000 */
.L_x_42:
[----:B------:R-:W-:Y:S02]  /*1ed0*/  MOV R28, 0x0 ;  /* 0x00000000001c7802 */ /* 0x000fe40000000f00 */
[----:B------:R-:W-:Y:S02]  /*1ee0*/  MOV R29, 0x7ff00000 ;  /* 0x7ff00000001d7802 */ /* 0x000fe40000000f00 */
[----:B------:R-:W-:-:S04]  /*1ef0*/  LOP3.LUT P0, RZ, R27, 0x7fffffff, RZ, 0xc0, !PT ;  /* 0x7fffffff1bff7812 */ /* 0x000fc8000780c0ff */
[----:B------:R-:W0:Y:S02]  /*1f00*/  DFMA R28, R26, R28, +INF ;  /* 0x7ff000001a1c742b */ /* 0x000e24000000001c */
[----:B0-----:R-:W-:Y:S02]  /*1f10*/  FSEL R26, R28, RZ, P0 ;  /* 0x000000ff1c1a7208 */ /* 0x001fe40000000000 */
[----:B------:R-:W-:-:S07]  /*1f20*/  FSEL R27, R29, -QNAN , P0 ;  /* 0xfff000001d1b7808 */ /* 0x000fce0000000000 */
.L_x_43:
[----:B------:R-:W-:Y:S05]  /*1f30*/  BSYNC.RECONVERGENT B0 ;  /* 0x0000000000007941 */ /* 0x000fea0003800200 */
.L_x_41:
[----:B------:R-:W0:Y:S01]  /*1f40*/  DMUL R26, R26, -2 ;  /* 0xc00000001a1a7828 */ /* 0x000e220000000000 */
[----:B------:R-:W-:Y:S01]  /*1f50*/  HFMA2 R31, -RZ, RZ, 1.9609375, 0 ;  /* 0x3fd80000ff1f7431 */ /* 0x000fe200000001ff */
[----:B0-----:R-:W0:Y:S01]  /*1f60*/  MUFU.RSQ64H R29, R27 ;  /* 0x0000001b001d7308 */ /* 0x001e220000001c00 */
[----:B------:R-:W-:Y:S01]  /*1f70*/  VIADD R28, R27, 0xfcb00000 ;  /* 0xfcb000001b1c7836 */ /* 0x000fe20000000000 */
[----:B------:R-:W-:Y:S01]  /*1f80*/  MOV R30, 0x0 ;  /* 0x00000000001e7802 */ /* 0x000fe20000000f00 */
[----:B------:R-:W-:Y:S01]  /*1f90*/  UMOV UR48, 0x33145c07 ;  /* 0x33145c0700307882 */ /* 0x000fe20000000000 */
[----:B------:R-:W-:Y:S01]  /*1fa0*/  UMOV UR49, 0x3ca1a626 ;  /* 0x3ca1a62600317882 */ /* 0x000fe20000000000 */
[----:B------:R-:W-:Y:S01]  /*1fb0*/  IMAD.MOV.U32 R46, RZ, RZ, -0x3e107ad8 ;  /* 0xc1ef8528ff2e7424 */ /* 0x000fe200078e00ff */
[----:B------:R-:W-:Y:S01]  /*1fc0*/  MOV R47, 0x3e21eea7 ;  /* 0x3e21eea7002f7802 */ /* 0x000fe20000000f00 */
[----:B------:R-:W-:Y:S01]  /*1fd0*/  IMAD.MOV.U32 R45, RZ, RZ, 0x3e5ae5f1 ;  /* 0x3e5ae5f1ff2d7424 */ /* 0x000fe200078e00ff */
[----:B------:R-:W-:Y:S01]  /*1fe0*/  MOV R44, 0x2cb0d246 ;  /* 0x2cb0d246002c7802 */ /* 0x000fe20000000f00 */
[----:B------:R-:W-:-:S15]  /*1ff0*/  BSSY.RECONVERGENT B0, `(.L_x_44) ;  /* 0x00000bc000007945 */ /* 0x000fde0003800200 */
[----:B------:R-:W-:-:S15]  /*2000*/  NOP ;  /* 0x0000000000007918 */ /* 0x000fde0000000000 */
[----:B------:R-:W-:-:S15]  /*2010*/  NOP ;  /* 0x0000000000007918 */ /* 0x000fde0000000000 */
[----:B------:R-:W-:-:S08]  /*2020*/  NOP ;  /* 0x0000000000007918 */ /* 0x000fd00000000000 */
[----:B0-----:R-:W0:-:S15]  /*2030*/  DMUL R34, R28, R28 ;  /* 0x0000001c1c227228 */ /* 0x001e1e0000000000 */
[----:B------:R-:W-:-:S15]  /*2040*/  NOP ;  /* 0x0000000000007918 */ /* 0x000fde0000000000 */
[----:B------:R-:W-:-:S15]  /*2050*/  NOP ;  /* 0x0000000000007918 */ /* 0x000fde0000000000 */
[----:B------:R-:W-:-:S15]  /*2060*/  NOP ;  /* 0x0000000000007918 */ /* 0x000fde0000000000 */
[----:B------:R-:W-:-:S04]  /*2070*/  NOP ;  /* 0x0000000000007918 */ /* 0x000fc80000000000 */
[----:B0-----:R-:W0:-:S15]  /*2080*/  DFMA R34, R26, -R34, 1 ;  /* 0x3ff000001a22742b */ /* 0x001e1e0000000822 */
[----:B------:R-:W-:-:S15]  /*2090*/  NOP ;  /* 0x0000000000007918 */ /* 0x000fde0000000000 */
[----:B------:R-:W-:-:S15]  /*20a0*/  NOP ;  /* 0x0000000000007918 */ /* 0x000fde0000000000 */
[----:B------:R-:W-:-:S15]  /*20b0*/  NOP ;  /* 0x0000000000007918 */ /* 0x000fde0000000000 */
[----:B------:R-:W-:-:S04]  /*20c0*/  NOP ;  /* 0x0000000000007918 */ /* 0x000fc80000000000 */
[----:B0-----:R-:W-:-:S15]  /*20d0*/  DFMA R30, R34, R30, 0.5 ;  /* 0x3fe00000221e742b */ /* 0x001fde000000001e */
[----:B------:R-:W-:-:S15]  /*20e0*/  NOP ;  /* 0x0000000000007918 */ /* 0x000fde0000000000 */
[----:B------:R-:W-:-:S15]  /*20f0*/  NOP ;  /* 0x0000000000007918 */ /* 0x000fde0000000000 */
[----:B------:R-:W-:-:S15]  /*2100*/  NOP ;  /* 0x0000000000007918 */ /* 0x000fde0000000000 */
[----:B------:R-:W-:-:S04]  /*2110*/  NOP ;  /* 0x0000000000007918 */ /* 0x000fc80000000000 */
[----:B------:R-:W0:-:S15]  /*2120*/  DMUL R34, R28, R34 ;  /* 0x000000221c227228 */ /* 0x000e1e0000000000 */
[----:B------:R-:W-:-:S15]  /*2130*/  NOP ;  /* 0x0000000000007918 */ /* 0x000fde0000000000 */
[----:B------:R-:W-:-:S15]  /*2140*/  NOP ;  /* 0x0000000000007918 */ /* 0x000fde0000000000 */
[----:B------:R-:W-:-:S15]  /*2150*/  NOP ;  /* 0x0000000000007918 */ /* 0x000fde0000000000 */
[----:B------:R-:W-:-:S04]  /*2160*/  NOP ;  /* 0x0000000000007918 */ /* 0x000fc80000000000 */
[----:B0-----:R0:W-:Y:S02]  /*2170*/  DFMA R30, R30, R34, R28 ;  /* 0x000000221e1e722b */ /* 0x0011e4000000001c */
[----:B0-----:R-:W-:-:S05]  /*2180*/  IMAD.SHL.U32 R34, R39, 0x2, RZ ;  /* 0x0000000227227824 */ /* 0x001fca00078e00ff */
[----:B------:R-:W-:-:S15]  /*2190*/  ISETP.GT.U32.AND P0, PT, R34, -0x79800000, PT ;  /* 0x868000002200780c */ /* 0x000fde0003f04070 */
[----:B------:R-:W-:-:S15]  /*21a0*/  NOP ;  /* 0x0000000000007918 */ /* 0x000fde0000000000 */
[----:B------:R-:W-:-:S15]  /*21b0*/  NOP ;  /* 0x0000000000007918 */ /* 0x000fde0000000000 */
[----:B------:R-:W-:-:S12]  /*21c0*/  NOP ;  /* 0x0000000000007918 */ /* 0x000fd80000000000 */
[----:B------:R-:W0:Y:S02]  /*21d0*/  DMUL R32, RZ, R38 ;  /* 0x00000026ff207228 */ /* 0x000e240000000000 */
[----:B0-----:R-:W-:Y:S02]  /*21e0*/  FSEL R33, R33, R39, P0 ;  /* 0x0000002721217208 */ /* 0x001fe40000000000 */
[----:B------:R-:W-:Y:S02]  /*21f0*/  FSEL R38, R32, R38, P0 ;  /* 0x0000002620267208 */ /* 0x000fe40000000000 */
[----:B------:R-:W-:Y:S02]  /*2200*/  IADD3 R39, PT, PT, R33, 0x100000, RZ ;  /* 0x0010000021277810 */ /* 0x000fe40007ffe0ff */
[----:B------:R-:W-:-:S15]  /*2210*/  MOV R32, R38 ;  /* 0x0000002600207202 */ /* 0x000fde0000000f00 */
[----:B------:R-:W-:-:S15]  /*2220*/  NOP ;  /* 0x0000000000007918 */ /* 0x000fde0000000000 */
[----:B------:R-:W-:-:S15]  /*2230*/  NOP ;  /* 0x0000000000007918 */ /* 0x000fde0000000000 */
[----:B------:R-:W-:-:S11]  /*2240*/  NOP ;  /* 0x0000000000007918 */ /* 0x000fd60000000000 */
[----:B------:R-:W0:-:S15]  /*2250*/  FRND.F64 R36, R38 ;  /* 0x0000002600247313 */ /* 0x000e1e0000301800 */
[----:B------:R-:W-:-:S15]  /*2260*/  NOP ;  /* 0x0000000000007918 */ /* 0x000fde0000000000 */
[----:B------:R-:W-:-:S15]  /*2270*/  NOP ;  /* 0x0000000000007918 */ /* 0x000fde0000000000 */
[----:B------:R-:W-:-:S15]  /*2280*/  NOP ;  /* 0x0000000000007918 */ /* 0x000fde0000000000 */
[----:B------:R-:W-:-:S04]  /*2290*/  NOP ;  /* 0x0000000000007918 */ /* 0x000fc80000000000 */
[----:B0-----:R-:W0:-:S15]  /*22a0*/  DFMA R36, R36, -0.5, R32 ;  /* 0xbfe000002424782b */ /* 0x001e1e0000000020 */
[----:B------:R-:W-:-:S15]  /*22b0*/  NOP ;  /* 0x0000000000007918 */ /* 0x000fde0000000000 */
[----:B------:R-:W-:-:S15]  /*22c0*/  NOP ;  /* 0x0000000000007918 */ /* 0x000fde0000000000 */
[----:B------:R-:W-:-:S15]  /*22d0*/  NOP ;  /* 0x0000000000007918 */ /* 0x000fde0000000000 */
[----:B------:R-:W-:-:S04]  /*22e0*/  NOP ;  /* 0x0000000000007918 */ /* 0x000fc80000000000 */
[----:B------:R-:W1:Y:S02]  /*22f0*/  F2I.S64.F64 R38, R38 ;  /* 0x0000002600267311 */ /* 0x000e640000301900 */
[----:B-1----:R-:W-:Y:S02]  /*2300*/  LOP3.LUT P1, RZ, R38, 0x2, RZ, 0xc0, !PT ;  /* 0x0000000226ff7812 */ /* 0x002fe4000782c0ff */
[----:B------:R-:W-:-:S15]  /*2310*/  IADD3 R39, PT, PT, R31, -0x100000, RZ ;  /* 0xfff000001f277810 */ /* 0x000fde0007ffe0ff */
[----:B------:R-:W-:-:S15]  /*2320*/  NOP ;  /* 0x0000000000007918 */ /* 0x000fde0000000000 */
[----:B------:R-:W-:-:S15]  /*2330*/  NOP ;  /* 0x0000000000007918 */ /* 0x000fde0000000000 */
[----:B------:R-:W-:-:S15]  /*2340*/  NOP ;  /* 0x0000000000007918 */ /* 0x000fde0000000000 */
[----:B0-----:R-:W0:Y:S01]  /*2350*/  DMUL R40, R36, UR48 ;  /* 0x0000003024287c28 */ /* 0x001e220008000000 */
[----:B------:R-:W-:Y:S01]  /*2360*/  UMOV UR48, 0x54442d18 ;  /* 0x54442d1800307882 */ /* 0x000fe20000000000 */
[----:B------:R-:W-:-:S15]  /*2370*/  UMOV UR49, 0x400921fb ;  /* 0x400921fb00317882 */ /* 0x000fde0000000000 */
[----:B------:R-:W-:-:S15]  /*2380*/  NOP ;  /* 0x0000000000007918 */ /* 0x000fde0000000000 */
[----:B------:R-:W-:-:S15]  /*2390*/  NOP ;  /* 0x0000000000007918 */ /* 0x000fde0000000000 */
[----:B------:R-:W-:-:S15]  /*23a0*/  NOP ;  /* 0x0000000000007918 */ /* 0x000fde0000000000 */
[----:B------:R-:W-:-:S02]  /*23b0*/  NOP ;  /* 0x0000000000007918 */ /* 0x000fc40000000000 */
[----:B0-----:R-:W0:Y:S01]  /*23c0*/  DFMA R40, R36, UR48, R40 ;  /* 0x0000003024287c2b */ /* 0x001e220008000028 */
[----:B------:R-:W-:Y:S01]  /*23d0*/  UMOV UR48, 0x20fd8164 ;  /* 0x20fd816400307882 */ /* 0x000fe20000000000 */
[----:B------:R-:W-:-:S15]  /*23e0*/  UMOV UR49, 0x3da8ff83 ;  /* 0x3da8ff8300317882 */ /* 0x000fde0000000000 */
[----:B------:R-:W-:-:S15]  /*23f0*/  NOP ;  /* 0x0000000000007918 */ /* 0x000fde0000000000 */
[----:B------:R-:W-:-:S15]  /*2400*/  NOP ;  /* 0x0000000000007918 */ /* 0x000fde0000000000 */
[----:B------:R-:W-:-:S15]  /*2410*/  NOP ;  /* 0x0000000000007918 */ /* 0x000fde0000000000 */
[----:B------:R-:W-:-:S02]  /*2420*/  NOP ;  /* 0x0000000000007918 */ /* 0x000fc40000000000 */
[----:B0-----:R-:W0:-:S15]  /*2430*/  DMUL R42, R40, R40 ;  /* 0x00000028282a7228 */ /* 0x001e1e0000000000 */
[----:B------:R-:W-:-:S15]  /*2440*/  NOP ;  /* 0x0000000000007918 */ /* 0x000fde0000000000 */
[----:B------:R-:W-:-:S15]  /*2450*/  NOP ;  /* 0x0000000000007918 */ /* 0x000fde0000000000 */
[----:B------:R-:W-:-:S15]  /*2460*/  NOP ;  /* 0x0000000000007918 */ /* 0x000fde0000000000 */
[----:B------:R-:W-:-:S04]  /*2470*/  NOP ;  /* 0x0000000000007918 */ /* 0x000fc80000000000 */
[----:B0-----:R-:W0:Y:S01]  /*2480*/  DFMA R46, R42, -UR48, R46 ;  /* 0x800000302a2e7c2b */ /* 0x001e22000800002e */
[----:B------:R-:W-:Y:S01]  /*2490*/  UMOV UR48, 0xf9785eba ;  /* 0xf9785eba00307882 */ /* 0x000fe20000000000 */
[----:B------:R-:W-:-:S15]  /*24a0*/  UMOV UR49, 0x3de5db65 ;  /* 0x3de5db6500317882 */ /* 0x000fde0000000000 */
[----:B------:R-:W-:-:S15]  /*24b0*/  NOP ;  /* 0x0000000000007918 */ /* 0x000fde0000000000 */
[----:B------:R-:W-:-:S15]  /*24c0*/  NOP ;  /* 0x0000000000007918 */ /* 0x000fde0000000000 */
[----:B------:R-:W-:-:S15]  /*24d0*/  NOP ;  /* 0x0000000000007918 */ /* 0x000fde0000000000 */
[----:B------:R-:W-:-:S02]  /*24e0*/  NOP ;  /* 0x0000000000007918 */ /* 0x000fc40000000000 */
[----:B------:R-:W1:Y:S01]  /*24f0*/  DFMA R44, R42, UR48, -R44 ;  /* 0x000000302a2c7c2b */ /* 0x000e62000800082c */
[----:B------:R-:W-:Y:S01]  /*2500*/  UMOV UR48, 0x8e06e6d9 ;  /* 0x8e06e6d900307882 */ /* 0x000fe20000000000 */
[----:B------:R-:W-:-:S15]  /*2510*/  UMOV UR49, 0x3e927e4f ;  /* 0x3e927e4f00317882 */ /* 0x000fde0000000000 */
[----:B------:R-:W-:-:S15]  /*2520*/  NOP ;  /* 0x0000000000007918 */ /* 0x000fde0000000000 */
[----:B------:R-:W-:-:S15]  /*2530*/  NOP ;  /* 0x0000000000007918 */ /* 0x000fde0000000000 */
[----:B------:R-:W-:-:S15]  /*2540*/  NOP ;  /* 0x0000000000007918 */ /* 0x000fde0000000000 */
[----:B------:R-:W-:-:S02]  /*2550*/  NOP ;  /* 0x0000000000007918 */ /* 0x000fc40000000000 */
[----:B0-----:R-:W0:Y:S01]  /*2560*/  DFMA R46, R42, R46, -UR48 ;  /* 0x800000302a2e7e2b */ /* 0x001e22000800002e */
[----:B------:R-:W-:Y:S01]  /*2570*/  UMOV UR48, 0x69ace392 ;  /* 0x69ace39200307882 */ /* 0x000fe20000000000 */
[----:B------:R-:W-:-:S15]  /*2580*/  UMOV UR49, 0x3ec71de3 ;  /* 0x3ec71de300317882 */ /* 0x000fde0000000000 */
[----:B------:R-:W-:-:S15]  /*2590*/  NOP ;  /* 0x0000000000007918 */ /* 0x000fde0000000000 */
[----:B------:R-:W-:-:S15]  /*25a0*/  NOP ;  /* 0x0000000000007918 */ /* 0x000fde0000000000 */
[----:B------:R-:W-:-:S15]  /*25b0*/  NOP ;  /* 0x0000000000007918 */ /* 0x000fde0000000000 */
[----:B------:R-:W-:-:S02]  /*25c0*/  NOP ;  /* 0x0000000000007918 */ /* 0x000fc40000000000 */
[----:B-1----:R-:W1:Y:S01]  /*25d0*/  DFMA R44, R42, R44, UR48 ;  /* 0x000000302a2c7e2b */ /* 0x002e62000800002c */
        /* <DEDUP_REMOVED lines=13> */
[----:B-1----:R-:W1:Y:S01]  /*26b0*/  DFMA R44, R42, R44, -UR48 ;  /* 0x800000302a2c7e2b */ /* 0x002e62000800002c */
        /* <DEDUP_REMOVED lines=27> */
[----:B-1----:R-:W0:-:S15]  /*2870*/  DFMA R44, R42, R44, -UR48 ;  /* 0x800000302a2c7e2b */ /* 0x002e1e000800002c */
[----:B------:R-:W-:-:S15]  /*2880*/  NOP ;  /* 0x0000000000007918 */ /* 0x000fde0000000000 */
[----:B------:R-:W-:-:S15]  /*2890*/  NOP ;  /* 0x0000000000007918 */ /* 0x000fde0000000000 */
[----:B------:R-:W-:-:S15]  /*28a0*/  NOP ;  /* 0x0000000000007918 */ /* 0x000fde0000000000 */
[----:B------:R-:W-:-:S04]  /*28b0*/  NOP ;  /* 0x0000000000007918 */ /* 0x000fc80000000000 */
[----:B0-----:R-:W0:-:S15]  /*28c0*/  DFMA R44, R42, R44, RZ ;  /* 0x0000002c2a2c722b */ /* 0x001e1e00000000ff */
[----:B------:R-:W-:-:S15]  /*28d0*/  NOP ;  /* 0x0000000000007918 */ /* 0x000fde0000000000 */
[----:B------:R-:W-:-:S15]  /*28e0*/  NOP ;  /* 0x0000000000007918 */ /* 0x000fde0000000000 */
[----:B------:R-:W-:-:S15]  /*28f0*/  NOP ;  /* 0x0000000000007918 */ /* 0x000fde0000000000 */
[----:B------:R-:W-:-:S04]  /*2900*/  NOP ;  /* 0x0000000000007918 */ /* 0x000fc80000000000 */
[----:B0-----:R0:W-:Y:S02]  /*2910*/  DFMA R44, R40, R44, R40 ;  /* 0x0000002c282c722b */ /* 0x0011e40000000028 */
[----:B0-----:R-:W-:Y:S02]  /*2920*/  LOP3.LUT R40, R38, 0x1, RZ, 0xc0, !PT ;  /* 0x0000000126287812 */ /* 0x001fe400078ec0ff */
[----:B------:R-:W-:Y:S02]  /*2930*/  MOV R38, R30 ;  /* 0x0000001e00267202 */ /* 0x000fe40000000f00 */
[----:B------:R-:W-:-:S04]  /*2940*/  ISETP.NE.U32.AND P0, PT, R40, 0x1, PT ;  /* 0x000000012800780c */ /* 0x000fc80003f05070 */
[----:B------:R-:W-:-:S15]  /*2950*/  ISETP.NE.U32.AND.EX P0, PT, RZ, RZ, PT, P0 ;  /* 0x000000ffff00720c */ /* 0x000fde0003f05100 */
[----:B------:R-:W-:-:S15]  /*2960*/  NOP ;  /* 0x0000000000007918 */ /* 0x000fde0000000000 */
[----:B------:R-:W-:-:S15]  /*2970*/  NOP ;  /* 0x0000000000007918 */ /* 0x000fde0000000000 */
[----:B------:R-:W-:-:S09]  /*2980*/  NOP ;  /* 0x0000000000007918 */ /* 0x000fd20000000000 */
[----:B------:R-:W0:-:S15]  /*2990*/  DFMA R46, R42, R46, -0.5 ;  /* 0xbfe000002a2e742b */ /* 0x000e1e000000002e */
[----:B------:R-:W-:-:S15]  /*29a0*/  NOP ;  /* 0x0000000000007918 */ /* 0x000fde0000000000 */
[----:B------:R-:W-:-:S15]  /*29b0*/  NOP ;  /* 0x0000000000007918 */ /* 0x000fde0000000000 */
[----:B------:R-:W-:-:S15]  /*29c0*/  NOP ;  /* 0x0000000000007918 */ /* 0x000fde0000000000 */
[----:B------:R-:W-:-:S04]  /*29d0*/  NOP ;  /* 0x0000000000007918 */ /* 0x000fc80000000000 */
[----:B0-----:R0:W1:Y:S02]  /*29e0*/  DFMA R46, R42, R46, 1 ;  /* 0x3ff000002a2e742b */ /* 0x001064000000002e */
[----:B0-----:R-:W-:Y:S02]  /*29f0*/  LOP3.LUT R43, R45, 0x80000000, RZ, 0x3c, !PT ;  /* 0x800000002d2b7812 */ /* 0x001fe400078e3cff */
[----:B-1----:R-:W-:Y:S02]  /*2a00*/  FSEL R40, R46, R44, !P0 ;  /* 0x0000002c2e287208 */ /* 0x002fe40004000000 */
[----:B------:R-:W-:Y:S02]  /*2a10*/  FSEL R41, R47, R45, !P0 ;  /* 0x0000002d2f297208 */ /* 0x000fe40004000000 */
[----:B------:R-:W-:Y:S02]  /*2a20*/  FSEL R44, R44, R46, !P0 ;  /* 0x0000002e2c2c7208 */ /* 0x000fe40004000000 */
[----:B------:R-:W-:-:S02]  /*2a30*/  FSEL R45, R43, R47, !P0 ;  /* 0x0000002f2b2d7208 */ /* 0x000fc40004000000 */
[----:B------:R-:W-:Y:S02]  /*2a40*/  ISETP.GE.U32.AND P0, PT, R28, 0x7ca00000, PT ;  /* 0x7ca000001c00780c */ /* 0x000fe40003f06070 */
[----:B------:R-:W-:Y:S02]  /*2a50*/  @P1 LOP3.LUT R43, R41, 0x80000000, RZ, 0x3c, !PT ;  /* 0x80000000292b1812 */ /* 0x000fe400078e3cff */
[----:B------:R-:W-:Y:S02]  /*2a60*/  @P1 LOP3.LUT R47, R45, 0x80000000, RZ, 0x3c, !PT ;  /* 0x800000002d2f1812 */ /* 0x000fe400078e3cff */
[----:B------:R-:W-:-:S03]  /*2a70*/  @P1 MOV R41, R43 ;  /* 0x0000002b00291202 */ /* 0x000fc60000000f00 */
[----:B------:R-:W-:-:S15]  /*2a80*/  @P1 IMAD.MOV.U32 R45, RZ, RZ, R47 ;  /* 0x000000ffff2d1224 */ /* 0x000fde00078e002f */
[----:B------:R-:W-:-:S15]  /*2a90*/  NOP ;  /* 0x0000000000007918 */ /* 0x000fde0000000000 */
[----:B------:R-:W-:-:S13]  /*2aa0*/  NOP ;  /* 0x0000000000007918 */ /* 0x000fda0000000000 */
[----:B------:R-:W0:-:S15]  /*2ab0*/  DMUL R34, R26, R30 ;  /* 0x0000001e1a227228 */ /* 0x000e1e0000000000 */
        /* <DEDUP_REMOVED lines=9> */
[----:B0-----:R0:W1:Y:S02]  /*2b50*/  DFMA R42, R36, R38, R34 ;  /* 0x00000026242a722b */ /* 0x0010640000000022 */
[----:B01----:R-:W-:Y:S05]  /*2b60*/  @!P0 BRA `(.L_x_45) ;  /* 0x0000000000108947 */ /* 0x003fea0003800000 */
[----:B------:R-:W-:-:S07]  /*2b70*/  MOV R42, 0x2b90 ;  /* 0x00002b90002a7802 */ /* 0x000fce0000000f00 */
[----:B------:R-:W-:Y:S05]  /*2b80*/  CALL.REL.NOINC `($__internal_3_$__cuda_sm20_dsqrt_rn_f64_mediumpath_v1) ;  /* 0x0000004400f07944 */ /* 0x000fea0003c00000 */
[----:B------:R-:W-:Y:S01]  /*2b90*/  MOV R42, R28 ;  /* 0x0000001c002a7202 */ /* 0x000fe20000000f00 */
[----:B------:R-:W-:-:S07]  /*2ba0*/  IMAD.MOV.U32 R43, RZ, RZ, R29 ;  /* 0x000000ffff2b7224 */ /* 0x000fce00078e001d */
.L_x_45:
[----:B------:R-:W-:Y:S05]  /*2bb0*/  BSYNC.RECONVERGENT B0 ;  /* 0x0000000000007941 */ /* 0x000fea0003800200 */
.L_x_44:
[----:B------:R-:W0:Y:S01]  /*2bc0*/  FRND.F64.TRUNC R28, R32 ;  /* 0x00000020001c7313 */ /* 0x000e22000030d800 */
[----:B------:R-:W-:-:S15]  /*2bd0*/  UISETP.NE.AND UP0, UPT, UR31, URZ, UPT ;  /* 0x000000ff1f00728c */ /* 0x000fde000bf05270 */
[----:B------:R-:W-:-:S15]  /*2be0*/  NOP ;  /* 0x0000000000007918 */ /* 0x000fde0000000000 */
[----:B------:R-:W-:-:S15]  /*2bf0*/  NOP ;  /* 0x0000000000007918 */ /* 0x000fde0000000000 */
[----:B------:R-:W-:-:S15]  /*2c00*/  NOP ;  /* 0x0000000000007918 */ /* 0x000fde0000000000 */
[----:B------:R-:W-:-:S03]  /*2c10*/  NOP ;  /* 0x0000000000007918 */ /* 0x000fc60000000000 */
[----:B------:R-:W-:-:S15]  /*2c20*/  DMUL R26, RZ, R32 ;  /* 0x00000020ff1a7228 */ /* 0x000fde0000000000 */
[----:B------:R-:W-:-:S15]  /*2c30*/  NOP ;  /* 0x0000000000007918 */ /* 0x000fde0000000000 */
[----:B------:R-:W-:-:S15]  /*2c40*/  NOP ;  /* 0x0000000000007918 */ /* 0x000fde0000000000 */
[----:B------:R-:W-:-:S15]  /*2c50*/  NOP ;  /* 0x0000000000007918 */ /* 0x000fde0000000000 */
[----:B------:R-:W-:-:S04]  /*2c60*/  NOP ;  /* 0x0000000000007918 */ /* 0x000fc80000000000 */
[----:B0-----:R-:W0:Y:S02]  /*2c70*/  DSETP.NEU.AND P0, PT, R32, R28, PT ;  /* 0x0000001c2000722a */ /* 0x001e240003f0d000 */
[----:B0-----:R-:W-:Y:S02]  /*2c80*/  FSEL R26, R26, R40, !P0 ;  /* 0x000000281a1a7208 */ /* 0x001fe40004000000 */
[----:B------:R-:W-:-:S15]  /*2c90*/  FSEL R27, R27, R41, !P0 ;  /* 0x000000291b1b7208 */ /* 0x000fde0004000000 */
[----:B------:R-:W-:-:S15]  /*2ca0*/  NOP ;  /* 0x0000000000007918 */ /* 0x000fde0000000000 */
[----:B------:R-:W-:-:S15]  /*2cb0*/  NOP ;  /* 0x0000000000007918 */ /* 0x000fde0000000000 */
[----:B------:R-:W-:-:S15]  /*2cc0*/  NOP ;  /* 0x0000000000007918 */ /* 0x000fde0000000000 */
[----:B------:R-:W0:-:S15]  /*2cd0*/  DADD R30, RZ, R44 ;  /* 0x00000000ff1e7229 */ /* 0x000e1e000000002c */
[----:B------:R-:W-:-:S15]  /*2ce0*/  NOP ;  /* 0x0000000000007918 */ /* 0x000fde0000000000 */
[----:B------:R-:W-:-:S15]  /*2cf0*/  NOP ;  /* 0x0000000000007918 */ /* 0x000fde0000000000 */
[----:B------:R-:W-:-:S15]  /*2d00*/  NOP ;  /* 0x0000000000007918 */ /* 0x000fde0000000000 */
[----:B------:R-:W-:-:S04]  /*2d10*/  NOP ;  /* 0x0000000000007918 */ /* 0x000fc80000000000 */
[----:B0-----:R0:W1:-:S15]  /*2d20*/  DMUL R30, R30, R42 ;  /* 0x0000002a1e1e7228 */ /* 0x00105e0000000000 */
[----:B------:R-:W-:-:S15]  /*2d30*/  NOP ;  /* 0x0000000000007918 */ /* 0x000fde0000000000 */
[----:B------:R-:W-:-:S15]  /*2d40*/  NOP ;  /* 0x0000000000007918 */ /* 0x000fde0000000000 */
[----:B------:R-:W-:-:S15]  /*2d50*/  NOP ;  /* 0x0000000000007918 */ /* 0x000fde0000000000 */
[----:B------:R-:W-:-:S04]  /*2d60*/  NOP ;  /* 0x0000000000007918 */ /* 0x000fc80000000000 */
[----:B------:R0:W2:Y:S02]  /*2d70*/  DMUL R42, R42, R26 ;  /* 0x0000001a2a2a7228 */ /* 0x0000a40000000000 */
[----:B012---:R-:W-:Y:S05]  /*2d80*/  BRA.U UP0, `(.L_x_46) ;  /* 0x0000000100dc7547 */ /* 0x007fea000b800000 */
[-C--:B------:R-:W-:Y:S01]  /*2d90*/  IADD3 R27, P1, PT, R53, R14.reuse, RZ ;  /* 0x0000000e351b7210 */ /* 0x080fe20007f3e0ff */
[----:B------:R-:W-:Y:S01]  /*2da0*/  BSSY.RECONVERGENT B0, `(.L_x_47) ;  /* 0x000001b000007945 */ /* 0x000fe20003800200 */
[----:B------:R-:W-:Y:S02]  /*2db0*/  IADD3 R29, P3, PT, R13, R14, RZ ;  /* 0x0000000e0d1d7210 */ /* 0x000fe40007f7e0ff */
[----:B------:R-:W-:Y:S02]  /*2dc0*/  ISETP.GE.U32.AND P0, PT, R27, R22, PT ;  /* 0x000000161b00720c */ /* 0x000fe40003f06070 */
[----:B------:R-:W-:Y:S02]  /*2dd0*/  IADD3.X R26, PT, PT, RZ, R16, RZ, P1, !PT ;  /* 0x00000010ff1a7210 */ /* 0x000fe40000ffe4ff */
[----:B------:R-:W-:Y:S02]  /*2de0*/  ISETP.GE.U32.AND P1, PT, R14, R22, PT ;  /* 0x000000160e00720c */ /* 0x000fe40003f26070 */
[----:B------:R-:W-:-:S02]  /*2df0*/  ISETP.GE.AND.EX P0, PT, R26, R23, PT, P0 ;  /* 0x000000171a00720c */ /* 0x000fc40003f06300 */
[----:B------:R-:W-:Y:S02]  /*2e00*/  ISETP.GE.AND.EX P1, PT, R16, R23, PT, P1 ;  /* 0x000000171000720c */ /* 0x000fe40003f26310 */
[----:B------:R-:W-:Y:S02]  /*2e10*/  ISETP.GE.U32.AND P2, PT, R29, R22, PT ;  /* 0x000000161d00720c */ /* 0x000fe40003f46070 */
[----:B------:R-:W-:-:S04]  /*2e20*/  IADD3.X R28, PT, PT, RZ, R16, RZ, P3, !PT ;  /* 0x00000010ff1c7210 */ /* 0x000fc80001ffe4ff */
[----:B------:R-:W-:-:S03]  /*2e30*/  ISETP.GE.AND.EX P2, PT, R28, R23, PT, P2 ;  /* 0x000000171c00720c */ /* 0x000fc60003f46320 */
[----:B------:R-:W0:Y:S01]  /*2e40*/  @!P0 LDC.64 R26, c[0x0][0x540] ;  /* 0x00015000ff1a8b82 */ /* 0x000e220000000a00 */
[----:B------:R-:W-:-:S04]  /*2e50*/  @!P0 F2FP.BF16.F32.PACK_AB R28, RZ, R0 ;  /* 0x00000000ff1c823e */ /* 0x000fc800000010ff */
[----:B------:R-:W-:Y:S01]  /*2e60*/  PRMT R32, R28, 0x7610, R32 ;  /* 0x000076101c207816 */ /* 0x000fe20000000020 */
[----:B------:R-:W-:Y:S06]  /*2e70*/  @P1 BRA `(.L_x_48) ;  /* 0x0000000000341947 */ /* 0x000fec0003800000 */
[----:B------:R-:W1:Y:S01]  /*2e80*/  LDC.64 R28, c[0x0][0x540] ;  /* 0x00015000ff1c7b82 */ /* 0x000e620000000a00 */
[----:B------:R-:W-:Y:S01]  /*2e90*/  UMOV UR48, 0xf0000000 ;  /* 0xf000000000307882 */ /* 0x000fe20000000000 */
[----:B------:R-:W-:Y:S01]  /*2ea0*/  UMOV UR49, 0x380fffff ;  /* 0x380fffff00317882 */ /* 0x000fe20000000000 */
[----:B------:R-:W2:-:S15]  /*2eb0*/  F2F.F32.F64 R33, R42 ;  /* 0x0000002a00217310 */ /* 0x000e9e0000301000 */
[----:B------:R-:W-:-:S15]  /*2ec0*/  NOP ;  /* 0x0000000000007918 */ /* 0x000fde0000000000 */
[----:B------:R-:W-:-:S15]  /*2ed0*/  NOP ;  /* 0x0000000000007918 */ /* 0x000fde0000000000 */
[----:B------:R-:W-:-:S15]  /*2ee0*/  NOP ;  /* 0x0000000000007918 */ /* 0x000fde0000000000 */
[----:B------:R-:W-:-:S04]  /*2ef0*/  NOP ;  /* 0x0000000000007918 */ /* 0x000fc80000000000 */
[----:B------:R-:W2:Y:S02]  /*2f00*/  DSETP.GEU.AND P1, PT, |R42|, UR48, PT ;  /* 0x000000302a007e2a */ /* 0x000ea4000bf2e200 */
[----:B--2---:R-:W-:-:S04]  /*2f10*/  @!P1 FMUL R33, R33, 1.175494350822287508e-38 ;  /* 0x0080000021219820 */ /* 0x004fc80000400000 */
[----:B------:R-:W-:-:S05]  /*2f20*/  FFMA.FTZ R33, R33, R25, R24 ;  /* 0x0000001921217223 */ /* 0x000fca0000010018 */
[----:B------:R-:W-:-:S05]  /*2f30*/  F2FP.BF16.F32.PACK_AB R33, RZ, R33 ;  /* 0x00000021ff21723e */ /* 0x000fca00000010ff */
[----:B-1----:R1:W-:Y:S02]  /*2f40*/  STG.E.U16 desc[UR76][R28.64], R33 ;  /* 0x000000211c007986 */ /* 0x0023e4000c10154c */
.L_x_48:
[----:B------:R-:W-:Y:S05]  /*2f50*/  BSYNC.RECONVERGENT B0 ;  /* 0x0000000000007941 */ /* 0x000fea0003800200 */
.L_x_47:
[----:B------:R-:W-:Y:S04]  /*2f60*/  BSSY.RECONVERGENT B0, `(.L_x_49) ;  /* 0x000000f000007945 */ /* 0x000fe80003800200 */
[----:B------:R-:W-:Y:S05]  /*2f70*/  @P2 BRA `(.L_x_50) ;  /* 0x0000000000342947 */ /* 0x000fea0003800000 */
[----:B-1----:R-:W1:Y:S01]  /*2f80*/  LDC.64 R28, c[0x0][0x540] ;  /* 0x00015000ff1c7b82 */ /* 0x002e620000000a00 */
        /* <DEDUP_REMOVED lines=12> */
.L_x_50:
[----:B------:R-:W-:Y:S05]  /*3050*/  BSYNC.RECONVERGENT B0 ;  /* 0x0000000000007941 */ /* 0x000fea0003800200 */
.L_x_49:
[----:B-12---:R-:W-:Y:S01]  /*3060*/  IADD3 R29, P1, PT, R55, R14, RZ ;  /* 0x0000000e371d7210 */ /* 0x006fe20007f3e0ff */
[----:B0-----:R2:W-:Y:S03]  /*3070*/  @!P0 STG.E.U16 desc[UR76][R26.64], R32 ;  /* 0x000000201a008986 */ /* 0x0015e6000c10154c */
[----:B------:R-:W-:Y:S01]  /*3080*/  ISETP.GE.U32.AND P0, PT, R29, R22, PT ;  /* 0x000000161d00720c */ /* 0x000fe20003f06070 */
[----:B------:R-:W-:-:S05]  /*3090*/  IMAD.X R28, RZ, RZ, R16, P1 ;  /* 0x000000ffff1c7224 */ /* 0x000fca00008e0610 */
[----:B------:R-:W-:-:S13]  /*30a0*/  ISETP.GE.AND.EX P0, PT, R28, R23, PT, P0 ;  /* 0x000000171c00720c */ /* 0x000fda0003f06300 */
[----:B--2---:R-:W-:Y:S05]  /*30b0*/  @P0 BRA `(.L_x_51) ;  /* 0x0000003c00400947 */ /* 0x004fea0003800000 */
[----:B------:R-:W0:Y:S01]  /*30c0*/  LDC.64 R26, c[0x0][0x540] ;  /* 0x00015000ff1a7b82 */ /* 0x000e220000000a00 */
[----:B------:R-:W-:-:S05]  /*30d0*/  F2FP.BF16.F32.PACK_AB R28, RZ, R0 ;  /* 0x00000000ff1c723e */ /* 0x000fca00000010ff */
[----:B0-----:R2:W-:Y:S01]  /*30e0*/  STG.E.U16 desc[UR76][R26.64], R28 ;  /* 0x0000001c1a007986 */ /* 0x0015e2000c10154c */
[----:B------:R-:W-:Y:S05]  /*30f0*/  BRA `(.L_x_51) ;  /* 0x0000003c00307947 */ /* 0x000fea0003800000 */
.L_x_46:
[----:B------:R-:W0:Y:S01]  /*3100*/  LDC.64 R26, c[0x0][0x540] ;  /* 0x00015000ff1a7b82 */ /* 0x000e220000000a00 */
[----:B------:R-:W-:Y:S01]  /*3110*/  ISETP.GE.U32.AND P0, PT, R14, R22, PT ;  /* 0x000000160e00720c */ /* 0x000fe20003f06070 */
[----:B------:R-:W-:Y:S03]  /*3120*/  BSSY.RECONVERGENT B0, `(.L_x_52) ;  /* 0x00000f6000007945 */ /* 0x000fe60003800200 */
[----:B------:R-:W-:-:S03]  /*3130*/  ISETP.GE.AND.EX P0, PT, R16, R23, PT, P0 ;  /* 0x000000171000720c */ /* 0x000fc60003f06300 */
[----:B------:R-:W1:Y:S10]  /*3140*/  LDC.64 R28, c[0x0][0x548] ;  /* 0x00015200ff1c7b82 */ /* 0x000e740000000a00 */
[----:B------:R-:W-:Y:S05]  /*3150*/  @P0 BRA `(.L_x_53) ;  /* 0x0000000c00c80947 */ /* 0x000fea0003800000 */
[----:B------:R-:W-:Y:S01]  /*3160*/  HFMA2 R32, -RZ, RZ, 0, 0 ;  /* 0x00000000ff207431 */ /* 0x000fe200000001ff */
[----:B------:R-:W-:Y:S01]  /*3170*/  MOV R33, R14 ;  /* 0x0000000e00217202 */ /* 0x000fe20000000f00 */
[----:B------:R-:W-:Y:S01]  /*3180*/  UISETP.NE.AND UP0, UPT, UR74, URZ, UPT ;  /* 0x000000ff4a00728c */ /* 0x000fe2000bf05270 */
[----:B------:R-:W2:Y:S01]  /*3190*/  F2F.F32.F64 R35, R42 ;  /* 0x0000002a00237310 */ /* 0x000ea20000301000 */
[----:B------:R-:W-:Y:S01]  /*31a0*/  UMOV UR48, 0xf0000000 ;  /* 0xf000000000307882 */ /* 0x000fe20000000000 */
[----:B------:R-:W-:Y:S01]  /*31b0*/  UMOV UR49, 0x380fffff ;  /* 0x380fffff00317882 */ /* 0x000fe20000000000 */
[----:B------:R-:W-:-:S15]  /*31c0*/  IMAD.HI.U32 R32, R14, UR32, R32 ;  /* 0x000000200e207c27 */ /* 0x000fde000f8e0020 */
[----:B------:R-:W-:-:S15]  /*31d0*/  NOP ;  /* 0x0000000000007918 */ /* 0x000fde0000000000 */
[----:B------:R-:W-:-:S15]  /*31e0*/  NOP ;  /* 0x0000000000007918 */ /* 0x000fde0000000000 */
[----:B------:R-:W-:-:S15]  /*31f0*/  NOP ;  /* 0x0000000000007918 */ /* 0x000fde0000000000 */
[----:B------:R-:W-:-:S01]  /*3200*/  NOP ;  /* 0x0000000000007918 */ /* 0x000fc20000000000 */
[----:B------:R-:W2:Y:S02]  /*3210*/  DSETP.GEU.AND P0, PT, |R42|, UR48, PT ;  /* 0x000000302a007e2a */ /* 0x000ea4000bf0e200 */
[----:B--2---:R-:W-:Y:S01]  /*3220*/  @!P0 FMUL R35, R35, 1.175494350822287508e-38 ;  /* 0x0080000023238820 */ /* 0x004fe20000400000 */
[----:B------:R-:W-:-:S05]  /*3230*/  SHF.R.U32.HI R33, RZ, UR33, R32 ;  /* 0x00000021ff217c19 */ /* 0x000fca0008011620 */
[----:B------:R-:W-:-:S04]  /*3240*/  IMAD.MOV R37, RZ, RZ, -R33 ;  /* 0x000000ffff257224 */ /* 0x000fc800078e0a21 */
[----:B------:R-:W-:-:S04]  /*3250*/  IMAD R37, R37, UR72, R14 ;  /* 0x0000004825257c24 */ /* 0x000fc8000f8e020e */
[----:B------:R-:W-:Y:S01]  /*3260*/  IMAD R37, R37, UR71, RZ ;  /* 0x0000004725257c24 */ /* 0x000fe2000f8e02ff */
        /* <DEDUP_REMOVED lines=60> */
[----:B------:R-:W2:Y:S01]  /*3630*/  LDCU.64 UR48, c[0x0][0x410] ;  /* 0x00008200ff3077ac */ /* 0x000ea20008000a00 */
[----:B------:R-:W-:Y:S01]  /*3640*/  MOV R33, R39 ;  /* 0x0000002700217202 */ /* 0x000fe20000000f00 */
[----:B------:R-:W-:Y:S01]  /*3650*/  IMAD.MOV.U32 R32, RZ, RZ, RZ ;  /* 0x000000ffff207224 */ /* 0x000fe200078e00ff */
[----:B------:R-:W-:-:S03]  /*3660*/  UISETP.NE.AND UP0, UPT, UR73, 0x9, UPT ;  /* 0x000000094900788c */ /* 0x000fc6000bf05270 */
[----:B--2---:R-:W-:-:S05]  /*3670*/  IMAD.HI.U32 R32, R39, UR48, R32 ;  /* 0x0000003027207c27 */ /* 0x004fca000f8e0020 */
[----:B------:R-:W-:-:S04]  /*3680*/  SHF.R.U32.HI R33, RZ, UR49, R32 ;  /* 0x00000031ff217c19 */ /* 0x000fc80008011620 */
[----:B------:R-:W-:-:S05]  /*3690*/  IADD3 R32, PT, PT, -R33, RZ, RZ ;  /* 0x000000ff21207210 */ /* 0x000fca0007ffe1ff */
[----:B------:R-:W-:-:S04]  /*36a0*/  IMAD R32, R32, UR56, R39 ;  /* 0x0000003820207c24 */ /* 0x000fc8000f8e0227 */
[----:B------:R-:W-:Y:S01]  /*36b0*/  IMAD R37, R32, UR55, R37 ;  /* 0x0000003720257c24 */ /* 0x000fe2000f8e0225 */
[----:B------:R-:W-:Y:S06]  /*36c0*/  BRA.U !UP0, `(.L_x_54) ;  /* 0x0000000908587547 */ /* 0x000fec000b800000 */
[----:B------:R-:W2:Y:S01]  /*36d0*/  LDCU.64 UR48, c[0x0][0x418] ;  /* 0x00008300ff3077ac */ /* 0x000ea20008000a00 */
        /* <DEDUP_REMOVED lines=9> */
[----:B------:R-:W-:Y:S01]  /*3770*/  MOV R32, RZ ;  /* 0x000000ff00207202 */ /* 0x000fe20000000f00 */
[----:B------:R-:W-:Y:S01]  /*3780*/  IMAD.MOV.U32 R33, RZ, RZ, R39 ;  /* 0x000000ffff217224 */ /* 0x000fe200078e0027 */
        /* <DEDUP_REMOVED lines=8> */
[----:B------:R-:W-:Y:S01]  /*3810*/  HFMA2 R32, -RZ, RZ, 0, 0 ;  /* 0x00000000ff207431 */ /* 0x000fe200000001ff */
[----:B------:R-:W-:-:S04]  /*3820*/  UISETP.NE.AND UP0, UPT, UR73, 0xc, UPT ;  /* 0x0000000c4900788c */ /* 0x000fc8000bf05270 */
[----:B--2---:R-:W-:-:S05]  /*3830*/  IMAD.HI.U32 R32, R33, UR49, R32 ;  /* 0x0000003121207c27 */ /* 0x004fca000f8e0020 */
[----:B------:R-:W-:-:S05]  /*3840*/  SHF.R.U32.HI R39, RZ, UR50, R32 ;  /* 0x00000032ff277c19 */ /* 0x000fca0008011620 */
[----:B------:R-:W-:-:S04]  /*3850*/  IMAD.MOV R32, RZ, RZ, -R39 ;  /* 0x000000ffff207224 */ /* 0x000fc800078e0a27 */
[----:B------:R-:W-:-:S04]  /*3860*/  IMAD R32, R32, UR48, R33 ;  /* 0x0000003020207c24 */ /* 0x000fc8000f8e0221 */
[----:B------:R-:W-:Y:S01]  /*3870*/  IMAD R37, R32, UR4, R37 ;  /* 0x0000000420257c24 */ /* 0x000fe2000f8e0225 */
[----:B------:R-:W-:Y:S06]  /*3880*/  BRA.U !UP0, `(.L_x_54) ;  /* 0x0000000508e87547 */ /* 0x000fec000b800000 */
[----:B------:R-:W2:Y:S01]  /*3890*/  LDCU.64 UR48, c[0x0][0x440] ;  /* 0x00008800ff3077ac */ /* 0x000ea20008000a00 */
[----:B------:R-:W-:Y:S02]  /*38a0*/  MOV R32, RZ ;  /* 0x000000ff00207202 */ /* 0x000fe40000000f00 */
[----:B------:R-:W-:Y:S01]  /*38b0*/  MOV R33, R39 ;  /* 0x0000002700217202 */ /* 0x000fe20000000f00 */
[----:B------:R-:W-:Y:S02]  /*38c0*/  UISETP.NE.AND UP0, UPT, UR73, 0xd, UPT ;  /* 0x0000000d4900788c */ /* 0x000fe4000bf05270 */
[----:B--2---:R-:W-:-:S05]  /*38d0*/  IMAD.HI.U32 R32, R39, UR48, R32 ;  /* 0x0000003027207c27 */ /* 0x004fca000f8e0020 */
[----:B------:R-:W-:-:S05]  /*38e0*/  SHF.R.U32.HI R33, RZ, UR49, R32 ;  /* 0x00000031ff217c19 */ /* 0x000fca0008011620 */
[----:B------:R-:W-:-:S04]  /*38f0*/  IMAD.MOV R32, RZ, RZ, -R33 ;  /* 0x000000ffff207224 */ /* 0x000fc800078e0a21 */
[----:B------:R-:W-:-:S04]  /*3900*/  IMAD R32, R32, UR5, R39 ;  /* 0x0000000520207c24 */ /* 0x000fc8000f8e0227 */
[----:B------:R-:W-:Y:S01]  /*3910*/  IMAD R37, R32, UR6, R37 ;  /* 0x0000000620257c24 */ /* 0x000fe2000f8e0225 */
[----:B------:R-:W-:Y:S06]  /*3920*/  BRA.U !UP0, `(.L_x_54) ;  /* 0x0000000508c07547 */ /* 0x000fec000b800000 */
[----:B------:R-:W2:Y:S01]  /*3930*/  LDCU.64 UR48, c[0x0][0x448] ;  /* 0x00008900ff3077ac */ /* 0x000ea20008000a00 */
[----:B------:R-:W-:Y:S01]  /*3940*/  MOV R32, RZ ;  /* 0x000000ff00207202 */ /* 0x000fe20000000f00 */
[----:B------:R-:W-:-:S04]  /*3950*/  UISETP.NE.AND UP0, UPT, UR73, 0xe, UPT ;  /* 0x0000000e4900788c */ /* 0x000fc8000bf05270 */
[----:B--2---:R-:W-:-:S05]  /*3960*/  IMAD.HI.U32 R32, R33, UR49, R32 ;  /* 0x0000003121207c27 */ /* 0x004fca000f8e0020 */
        /* <DEDUP_REMOVED lines=25> */
[----:B------:R-:W-:Y:S02]  /*3b00*/  HFMA2 R32, -RZ, RZ, 0, 0 ;  /* 0x00000000ff207431 */ /* 0x000fe400000001ff */
[----:B------:R-:W-:Y:S01]  /*3b10*/  IMAD.MOV.U32 R33, RZ, RZ, R39 ;  /* 0x000000ffff217224 */ /* 0x000fe200078e0027 */
[----:B------:R-:W-:Y:S02]  /*3b20*/  UISETP.NE.AND UP0, UPT, UR73, 0x11, UPT ;  /* 0x000000114900788c */ /* 0x000fe4000bf05270 */
        /* <DEDUP_REMOVED lines=26> */
[----:B------:R-:W-:Y:S01]  /*3cd0*/  HFMA2 R32, -RZ, RZ, 0, 0 ;  /* 0x00000000ff207431 */ /* 0x000fe200000001ff */
        /* <DEDUP_REMOVED lines=47> */
[----:B------:R-:W-:-:S03]  /*3fd0*/  MOV R33, R39 ;  /* 0x0000002700217202 */ /* 0x000fc60000000f00 */
[----:B--2---:R-:W-:-:S05]  /*3fe0*/  IMAD.HI.U32 R32, R39, UR48, R32 ;  /* 0x0000003027207c27 */ /* 0x004fca000f8e0020 */
[----:B------:R-:W-:-:S05]  /*3ff0*/  SHF.R.U32.HI R32, RZ, UR49, R32 ;  /* 0x00000031ff207c19 */ /* 0x000fca0008011620 */
[----:B------:R-:W-:-:S04]  /*4000*/  IMAD.MOV R32, RZ, RZ, -R32 ;  /* 0x000000ffff207224 */ /* 0x000fc800078e0a20 */
[----:B------:R-:W-:-:S04]  /*4010*/  IMAD R32, R32, UR29, R39 ;  /* 0x0000001d20207c24 */ /* 0x000fc8000f8e0227 */
[----:B------:R-:W-:-:S07]  /*4020*/  IMAD R37, R32, UR30, R37 ;  /* 0x0000001e20257c24 */ /* 0x000fce000f8e0225 */
.L_x_54:
[----:B-1----:R-:W-:Y:S01]  /*4030*/  FFMA.FTZ R35, R35, R29, R28 ;  /* 0x0000001d23237223 */ /* 0x002fe2000001001c */
[----:B0-----:R-:W-:-:S04]  /*4040*/  IADD3 R32, P0, PT, R37, R26, RZ ;  /* 0x0000001a25207210 */ /* 0x001fc80007f1e0ff */
[----:B------:R-:W-:Y:S02]  /*4050*/  F2FP.BF16.F32.PACK_AB R35, RZ, R35 ;  /* 0x00000023ff23723e */ /* 0x000fe400000010ff */
[----:B------:R-:W-:-:S05]  /*4060*/  IADD3.X R33, PT, PT, RZ, R27, RZ, P0, !PT ;  /* 0x0000001bff217210 */ /* 0x000fca00007fe4ff */
[----:B------:R2:W-:Y:S02]  /*4070*/  STG.E.U16 desc[UR76][R32.64], R35 ;  /* 0x0000002320007986 */ /* 0x0005e4000c10154c */
.L_x_53:
[----:B------:R-:W-:Y:S05]  /*4080*/  BSYNC.RECONVERGENT B0 ;  /* 0x0000000000007941 */ /* 0x000fea0003800200 */
.L_x_52:
[----:B--2---:R-:W-:Y:S01]  /*4090*/  IADD3 R33, P1, PT, R13, R14, RZ ;  /* 0x0000000e0d217210 */ /* 0x004fe20007f3e0ff */
[----:B------:R-:W-:Y:S03]  /*40a0*/  BSSY.RECONVERGENT B0, `(.L_x_55) ;  /* 0x00000f5000007945 */ /* 0x000fe60003800200 */
[----:B------:R-:W-:Y:S02]  /*40b0*/  ISETP.GE.U32.AND P0, PT, R33, R22, PT ;  /* 0x000000162100720c */ /* 0x000fe40003f06070 */
[----:B------:R-:W-:-:S04]  /*40c0*/  IADD3.X R32, PT, PT, RZ, R16, RZ, P1, !PT ;  /* 0x00000010ff207210 */ /* 0x000fc80000ffe4ff */
[----:B------:R-:W-:-:S13]  /*40d0*/  ISETP.GE.AND.EX P0, PT, R32, R23, PT, P0 ;  /* 0x000000172000720c */ /* 0x000fda0003f06300 */
[----:B------:R-:W-:Y:S05]  /*40e0*/  @P0 BRA `(.L_x_56) ;  /* 0x0000000c00c00947 */ /* 0x000fea0003800000 */
[----:B------:R-:W-:Y:S01]  /*40f0*/  IMAD.MOV.U32 R32, RZ, RZ, RZ ;  /* 0x000000ffff207224 */ /* 0x000fe200078e00ff */
[----:B------:R-:W-:Y:S01]  /*4100*/  UISETP.NE.AND UP0, UPT, UR74, URZ, UPT ;  /* 0x000000ff4a00728c */ /* 0x000fe2000bf05270 */
[----:B------:R-:W-:Y:S02]  /*4110*/  UMOV UR48, 0xf0000000 ;  /* 0xf000000000307882 */ /* 0x000fe40000000000 */
[----:B------:R-:W-:Y:S01]  /*4120*/  IMAD.HI.U32 R32, R33, UR32, R32 ;  /* 0x0000002021207c27 */ /* 0x000fe2000f8e0020 */
[----:B------:R-:W-:Y:S02]  /*4130*/  UMOV UR49, 0x380fffff ;  /* 0x380fffff00317882 */ /* 0x000fe40000000000 */
[----:B------:R-:W2:Y:S02]  /*4140*/  DSETP.GEU.AND P0, PT, |R30|, UR48, PT ;  /* 0x000000301e007e2a */ /* 0x000ea4000bf0e200 */
[----:B------:R-:W-:-:S04]  /*4150*/  SHF.R.U32.HI R37, RZ, UR33, R32 ;  /* 0x00000021ff257c19 */ /* 0x000fc80008011620 */
[----:B------:R-:W-:-:S05]  /*4160*/  IADD3 R35, PT, PT, -R37, RZ, RZ ;  /* 0x000000ff25237210 */ /* 0x000fca0007ffe1ff */
[----:B------:R-:W-:-:S15]  /*4170*/  IMAD R35, R35, UR72, R33 ;  /* 0x0000004823237c24 */ /* 0x000fde000f8e0221 */
[----:B------:R-:W-:-:S15]  /*4180*/  NOP ;  /* 0x0000000000007918 */ /* 0x000fde0000000000 */
[----:B------:R-:W-:-:S15]  /*4190*/  NOP ;  /* 0x0000000000007918 */ /* 0x000fde0000000000 */
[----:B------:R-:W-:-:S08]  /*41a0*/  NOP ;  /* 0x0000000000007918 */ /* 0x000fd00000000000 */
[----:B------:R-:W2:Y:S02]  /*41b0*/  F2F.F32.F64 R33, R30 ;  /* 0x0000001e00217310 */ /* 0x000ea40000301000 */
[----:B--2---:R-:W-:Y:S01]  /*41c0*/  @!P0 FMUL R33, R33, 1.175494350822287508e-38 ;  /* 0x0080000021218820 */ /* 0x004fe20000400000 */
[----:B------:R-:W-:Y:S01]  /*41d0*/  IMAD R35, R35, UR71, RZ ;  /* 0x0000004723237c24 */ /* 0x000fe2000f8e02ff */
        /* <DEDUP_REMOVED lines=214> */
[----:B------:R-:W-:-:S04]  /*4f40*/  IMAD.MOV.U32 R30, RZ, RZ, RZ ;  /* 0x000000ffff1e7224 */ /* 0x000fc800078e00ff */
[----:B--2---:R-:W-:-:S05]  /*4f50*/  IMAD.HI.U32 R30, R31, UR48, R30 ;  /* 0x000000301f1e7c27 */ /* 0x004fca000f8e001e */
[----:B------:R-:W-:-:S04]  /*4f60*/  SHF.R.U32.HI R30, RZ, UR49, R30 ;  /* 0x00000031ff1e7c19 */ /* 0x000fc8000801161e */
[----:B------:R-:W-:-:S05]  /*4f70*/  IADD3 R30, PT, PT, -R30, RZ, RZ ;  /* 0x000000ff1e1e7210 */ /* 0x000fca0007ffe1ff */
[----:B------:R-:W-:-:S04]  /*4f80*/  IMAD R30, R30, UR29, R31 ;  /* 0x0000001d1e1e7c24 */ /* 0x000fc8000f8e021f */
[----:B------:R-:W-:-:S07]  /*4f90*/  IMAD R35, R30, UR30, R35 ;  /* 0x0000001e1e237c24 */ /* 0x000fce000f8e0223 */
.L_x_57:
[----:B-1----:R-:W-:Y:S01]  /*4fa0*/  FFMA.FTZ R28, R33, R29, R28 ;  /* 0x0000001d211c7223 */ /* 0x002fe2000001001c */
[----:B0-----:R-:W-:-:S04]  /*4fb0*/  IADD3 R26, P0, PT, R35, R26, RZ ;  /* 0x0000001a231a7210 */ /* 0x001fc80007f1e0ff */
[----:B------:R-:W-:Y:S02]  /*4fc0*/  F2FP.BF16.F32.PACK_AB R28, RZ, R28 ;  /* 0x0000001cff1c723e */ /* 0x000fe400000010ff */
[----:B------:R-:W-:-:S05]  /*4fd0*/  IADD3.X R27, PT, PT, RZ, R27, RZ, P0, !PT ;  /* 0x0000001bff1b7210 */ /* 0x000fca00007fe4ff */
[----:B------:R2:W-:Y:S02]  /*4fe0*/  STG.E.U16 desc[UR76][R26.64], R28 ;  /* 0x0000001c1a007986 */ /* 0x0005e4000c10154c */
.L_x_56:
[----:B------:R-:W-:Y:S05]  /*4ff0*/  BSYNC.RECONVERGENT B0 ;  /* 0x0000000000007941 */ /* 0x000fea0003800200 */
.L_x_55:
[----:B0-2---:R-:W-:Y:S01]  /*5000*/  IADD3 R27, P1, PT, R53, R14, RZ ;  /* 0x0000000e351b7210 */ /* 0x005fe20007f3e0ff */
[----:B------:R-:W-:Y:S03]  /*5010*/  BSSY.RECONVERGENT B0, `(.L_x_58) ;  /* 0x00000ed000007945 */ /* 0x000fe60003800200 */
[----:B------:R-:W-:Y:S01]  /*5020*/  ISETP.GE.U32.AND P0, PT, R27, R22, PT ;  /* 0x000000161b00720c */ /* 0x000fe20003f06070 */
[----:B------:R-:W-:-:S05]  /*5030*/  IMAD.X R26, RZ, RZ, R16, P1 ;  /* 0x000000ffff1a7224 */ /* 0x000fca00008e0610 */
[----:B------:R-:W-:-:S13]  /*5040*/  ISETP.GE.AND.EX P0, PT, R26, R23, PT, P0 ;  /* 0x000000171a00720c */ /* 0x000fda0003f06300 */
[----:B------:R-:W-:Y:S05]  /*5050*/  @P0 BRA `(.L_x_59) ;  /* 0x0000000c00a00947 */ /* 0x000fea0003800000 */
[----:B------:R-:W-:Y:S01]  /*5060*/  MOV R26, RZ ;  /* 0x000000ff001a7202 */ /* 0x000fe20000000f00 */
[----:B------:R-:W-:-:S04]  /*5070*/  UISETP.NE.AND UP0, UPT, UR74, URZ, UPT ;  /* 0x000000ff4a00728c */ /* 0x000fc8000bf05270 */
[----:B------:R-:W-:-:S05]  /*5080*/  IMAD.HI.U32 R26, R27, UR32, R26 ;  /* 0x000000201b1a7c27 */ /* 0x000fca000f8e001a */
[----:B-1----:R-:W-:-:S04]  /*5090*/  SHF.R.U32.HI R29, RZ, UR33, R26 ;  /* 0x00000021ff1d7c19 */ /* 0x002fc8000801161a */
        /* <DEDUP_REMOVED lines=121> */
[----:B------:R-:W-:Y:S02]  /*5830*/  HFMA2 R28, -RZ, RZ, 0, 0 ;  /* 0x00000000ff1c7431 */ /* 0x000fe400000001ff */
[----:B------:R-:W-:Y:S01]  /*5840*/  IMAD.MOV.U32 R29, RZ, RZ, R30 ;  /* 0x000000ffff1d7224 */ /* 0x000fe200078e001e */
        /* <DEDUP_REMOVED lines=100> */
.L_x_60:
[----:B------:R-:W0:Y:S01]  /*5e90*/  LDCU.64 UR48, c[0x0][0x540] ;  /* 0x0000a800ff3077ac */ /* 0x000e220008000a00 */
[----:B------:R-:W-:Y:S02]  /*5ea0*/  F2FP.BF16.F32.PACK_AB R28, RZ, R0 ;  /* 0x00000000ff1c723e */ /* 0x000fe400000010ff */
[----:B0-----:R-:W-:-:S05]  /*5eb0*/  IADD3 R26, P0, PT, R26, UR48, RZ ;  /* 0x000000301a1a7c10 */ /* 0x001fca000ff1e0ff */
[----:B------:R-:W-:-:S05]  /*5ec0*/  IMAD.X R27, RZ, RZ, UR49, P0 ;  /* 0x00000031ff1b7e24 */ /* 0x000fca00080e06ff */
[----:B------:R0:W-:Y:S03]  /*5ed0*/  STG.E.U16 desc[UR76][R26.64], R28 ;  /* 0x0000001c1a007986 */ /* 0x0001e6000c10154c */
.L_x_59:
[----:B------:R-:W-:Y:S05]  /*5ee0*/  BSYNC.RECONVERGENT B0 ;  /* 0x0000000000007941 */ /* 0x000fea0003800200 */
.L_x_58:
[----:B0-----:R-:W-:-:S04]  /*5ef0*/  IADD3 R27, P1, PT, R55, R14, RZ ;  /* 0x0000000e371b7210 */ /* 0x001fc80007f3e0ff */
[----:B------:R-:W-:Y:S02]  /*5f00*/  ISETP.GE.U32.AND P0, PT, R27, R22, PT ;  /* 0x000000161b00720c */ /* 0x000fe40003f06070 */
[----:B------:R-:W-:-:S04]  /*5f10*/  IADD3.X R26, PT, PT, RZ, R16, RZ, P1, !PT ;  /* 0x00000010ff1a7210 */ /* 0x000fc80000ffe4ff */
[----:B------:R-:W-:-:S13]  /*5f20*/  ISETP.GE.AND.EX P0, PT, R26, R23, PT, P0 ;  /* 0x000000171a00720c */ /* 0x000fda0003f06300 */
[----:B------:R-:W-:Y:S05]  /*5f30*/  @P0 BRA `(.L_x_51) ;  /* 0x0000000c00a00947 */ /* 0x000fea0003800000 */
[----:B------:R-:W-:Y:S01]  /*5f40*/  HFMA2 R26, -RZ, RZ, 0, 0 ;  /* 0x00000000ff1a7431 */ /* 0x000fe200000001ff */
[----:B------:R-:W-:-:S04]  /*5f50*/  UISETP.NE.AND UP0, UPT, UR74, URZ, UPT ;  /* 0x000000ff4a00728c */ /* 0x000fc8000bf05270 */
[----:B------:R-:W-:-:S05]  /*5f60*/  IMAD.HI.U32 R26, R27, UR32, R26 ;  /* 0x000000201b1a7c27 */ /* 0x000fca000f8e001a */
[----:B-1----:R-:W-:-:S05]  /*5f70*/  SHF.R.U32.HI R29, RZ, UR33, R26 ;  /* 0x00000021ff1d7c19 */ /* 0x002fca000801161a */
        /* <DEDUP_REMOVED lines=223> */
.L_x_61:
[----:B------:R-:W0:Y:S01]  /*6d70*/  LDCU.64 UR48, c[0x0][0x540] ;  /* 0x0000a800ff3077ac */ /* 0x000e220008000a00 */
[----:B------:R-:W-:Y:S02]  /*6d80*/  F2FP.BF16.F32.PACK_AB R28, RZ, R0 ;  /* 0x00000000ff1c723e */ /* 0x000fe400000010ff */
[----:B0-----:R-:W-:-:S04]  /*6d90*/  IADD3 R26, P0, PT, R26, UR48, RZ ;  /* 0x000000301a1a7c10 */ /* 0x001fc8000ff1e0ff */
[----:B------:R-:W-:-:S05]  /*6da0*/  IADD3.X R27, PT, PT, RZ, UR49, RZ, P0, !PT ;  /* 0x00000031ff1b7c10 */ /* 0x000fca00087fe4ff */
[----:B------:R0:W-:Y:S04]  /*6db0*/  STG.E.U16 desc[UR76][R26.64], R28 ;  /* 0x0000001c1a007986 */ /* 0x0001e8000c10154c */
.L_x_51:
[----:B------:R-:W-:Y:S05]  /*6dc0*/  WARPSYNC.ALL ;  /* 0x0000000000007948 */ /* 0x000fea0003800000 */
[----:B------:R-:W3:Y:S01]  /*6dd0*/  LDCU UR48, c[0x0][0x360] ;  /* 0x00006c00ff3077ac */ /* 0x000ee20008000800 */
[----:B0-2---:R-:W3:Y:S08]  /*6de0*/  LDC R27, c[0x0][0x370] ;  /* 0x0000dc00ff1b7b82 */ /* 0x005ef00000000800 */
[----:B------:R-:W-:Y:S01]  /*6df0*/  BAR.SYNC.DEFER_BLOCKING 0x0 ;  /* 0x0000000000007b1d */ /* 0x000fe20000010000 */
[----:B---3--:R-:W-:-:S05]  /*6e00*/  IMAD R27, R27, UR48, RZ ;  /* 0x000000301b1b7c24 */ /* 0x008fca000f8e02ff */
[----:B------:R-:W-:-:S04]  /*6e10*/  LEA R14, P0, R27, R14, 0x2 ;  /* 0x0000000e1b0e7211 */ /* 0x000fc800078010ff */
[----:B------:R-:W-:Y:S02]  /*6e20*/  IADD3.X R16, PT, PT, RZ, R16, RZ, P0, !PT ;  /* 0x00000010ff107210 */ /* 0x000fe400007fe4ff */
[----:B------:R-:W-:-:S04]  /*6e30*/  ISETP.GE.U32.AND P0, PT, R14, R20, PT ;  /* 0x000000140e00720c */ /* 0x000fc80003f06070 */
[----:B------:R-:W-:-:S13]  /*6e40*/  ISETP.GE.AND.EX P0, PT, R16, R49, PT, P0 ;  /* 0x000000311000720c */ /* 0x000fda0003f06300 */
[----:B------:R-:W-:Y:S05]  /*6e50*/  @!P0 BRA `(.L_x_62) ;  /* 0xffffff9c00788947 */ /* 0x000fea000383ffff */
[----:B------:R-:W-:Y:S05]  /*6e60*/  EXIT ;  /* 0x000000000000794d */ /* 0x000fea0003800000 */
        .weak           $__internal_2_$__cuda_sm20_div_s64
        .type           $__internal_2_$__cuda_sm20_div_s64,@function
        .size           $__internal_2_$__cuda_sm20_div_s64,($__internal_3_$__cuda_sm20_dsqrt_rn_f64_mediumpath_v1 - $__internal_2_$__cuda_sm20_div_s64)
$__internal_2_$__cuda_sm20_div_s64:
[----:B------:R-:W-:Y:S01]  /*6e70*/  IMAD.MOV.U32 R30, RZ, RZ, R21 ;  /* 0x000000ffff1e7224 */ /* 0x000fe200078e0015 */
[----:B------:R-:W-:-:S04]  /*6e80*/  MOV R31, RZ ;  /* 0x000000ff001f7202 */ /* 0x000fc80000000f00 */
        /* <DEDUP_REMOVED lines=16> */
[----:B------:R-:W-:Y:S01]  /*6f90*/  IMAD.HI.U32 R24, P1, R23, R29, R24 ;  /* 0x0000001d17187227 */ /* 0x000fe20007820018 */
[----:B------:R-:W-:-:S04]  /*6fa0*/  IADD3 R29, P4, PT, RZ, -UR4, RZ ;  /* 0x80000004ff1d7c10 */ /* 0x000fc8000ff9e0ff */
[----:B------:R-:W-:Y:S02]  /*6fb0*/  IADD3 R25, P2, PT, R31, R24, RZ ;  /* 0x000000181f197210 */ /* 0x000fe40007f5e0ff */
[----:B------:R-:W-:Y:S02]  /*6fc0*/  IADD3.X R24, PT, PT, R33, R23, RZ, P0, !PT ;  /* 0x0000001721187210 */ /* 0x000fe400007fe4ff */
[----:B------:R-:W-:Y:S01]  /*6fd0*/  IADD3.X R32, PT, PT, RZ, ~UR5, RZ, P4, !PT ;  /* 0x80000005ff207c10 */ /* 0x000fe2000a7fe4ff */
        /* <DEDUP_REMOVED lines=8> */
[----:B------:R-:W-:-:S04]  /*7060*/  IMAD.HI.U32 R24, R25, R31, RZ ;  /* 0x0000001f19187227 */ /* 0x000fc800078e00ff */
[----:B------:R-:W-:-:S04]  /*7070*/  IMAD.X R22, RZ, RZ, ~R22, P0 ;  /* 0x000000ffff167224 */ /* 0x000fc800000e0e16 */
        /* <DEDUP_REMOVED lines=13> */
[----:B------:R-:W-:Y:S02]  /*7150*/  IADD3.X R22, PT, PT, R27, RZ, RZ, P0, !PT ;  /* 0x000000ff1b167210 */ /* 0x000fe400007fe4ff */
[C---:B------:R-:W-:Y:S02]  /*7160*/  IADD3 R27, P3, PT, R24.reuse, 0x1, RZ ;  /* 0x00000001181b7810 */ /* 0x040fe40007f7e0ff */
[----:B------:R-:W-:Y:S01]  /*7170*/  IADD3.X R25, PT, PT, RZ, R22, RZ, P2, !PT ;  /* 0x00000016ff197210 */ /* 0x000fe200017fe4ff */
[----:B------:R-:W-:-:S04]  /*7180*/  IMAD.WIDE.U32 R22, R24, R21, RZ ;  /* 0x0000001518167225 */ /* 0x000fc800078e00ff */
[----:B------:R-:W-:Y:S01]  /*7190*/  IMAD R23, R25, R21, R23 ;  /* 0x0000001519177224 */ /* 0x000fe200078e0217 */
[----:B------:R-:W-:Y:S01]  /*71a0*/  IADD3 R22, P0, PT, -R22, R29, RZ ;  /* 0x0000001d16167210 */ /* 0x000fe20007f1e1ff */
[----:B------:R-:W-:-:S03]  /*71b0*/  HFMA2 R29, -RZ, RZ, 0, 0 ;  /* 0x00000000ff1d7431 */ /* 0x000fc600000001ff */
[----:B------:R-:W-:Y:S01]  /*71c0*/  IADD3 R30, P2, PT, -R21, R22, RZ ;  /* 0x00000016151e7210 */ /* 0x000fe20007f5e1ff */
[----:B------:R-:W-:Y:S01]  /*71d0*/  IMAD.X R32, R32, 0x1, ~R23, P0 ;  /* 0x0000000120207824 */ /* 0x000fe200000e0e17 */
[----:B------:R-:W-:-:S04]  /*71e0*/  ISETP.GE.U32.AND P0, PT, R22, R21, PT ;  /* 0x000000151600720c */ /* 0x000fc80003f06070 */
[C---:B------:R-:W-:Y:S02]  /*71f0*/  ISETP.GE.U32.AND.EX P0, PT, R32.reuse, RZ, PT, P0 ;  /* 0x000000ff2000720c */ /* 0x040fe40003f06100 */
[----:B------:R-:W-:Y:S02]  /*7200*/  IADD3.X R23, PT, PT, R32, -0x1, RZ, P2, !PT ;  /* 0xffffffff20177810 */ /* 0x000fe400017fe4ff */
[----:B------:R-:W-:Y:S02]  /*7210*/  SEL R30, R30, R22, P0 ;  /* 0x000000161e1e7207 */ /* 0x000fe40000000000 */
[----:B------:R-:W-:Y:S02]  /*7220*/  IADD3.X R22, PT, PT, RZ, R25, RZ, P3, !PT ;  /* 0x00000019ff167210 */ /* 0x000fe40001ffe4ff */
[----:B------:R-:W-:Y:S02]  /*7230*/  SEL R23, R23, R32, P0 ;  /* 0x0000002017177207 */ /* 0x000fe40000000000 */
[----:B------:R-:W-:-:S02]  /*7240*/  SEL R27, R27, R24, P0 ;  /* 0x000000181b1b7207 */ /* 0x000fc40000000000 */
[----:B------:R-:W-:Y:S02]  /*7250*/  ISETP.GE.U32.AND P2, PT, R30, R21, PT ;  /* 0x000000151e00720c */ /* 0x000fe40003f46070 */
[----:B------:R-:W-:Y:S02]  /*7260*/  SEL R24, R22, R25, P0 ;  /* 0x0000001916187207 */ /* 0x000fe40000000000 */
[----:B------:R-:W-:Y:S02]  /*7270*/  IADD3 R22, P3, PT, R27, 0x1, RZ ;  /* 0x000000011b167810 */ /* 0x000fe40007f7e0ff */
[----:B------:R-:W-:Y:S02]  /*7280*/  ISETP.GE.U32.AND.EX P0, PT, R23, RZ, PT, P2 ;  /* 0x000000ff1700720c */ /* 0x000fe40003f06120 */
[----:B------:R-:W-:Y:S02]  /*7290*/  IADD3.X R23, PT, PT, RZ, R24, RZ, P3, !PT ;  /* 0x00000018ff177210 */ /* 0x000fe40001ffe4ff */
[----:B------:R-:W-:-:S02]  /*72a0*/  SEL R22, R22, R27, P0 ;  /* 0x0000001b16167207 */ /* 0x000fc40000000000 */
[----:B------:R-:W-:Y:S02]  /*72b0*/  SEL R23, R23, R24, P0 ;  /* 0x0000001817177207 */ /* 0x000fe40000000000 */
[-C--:B------:R-:W-:Y:S02]  /*72c0*/  IADD3 R25, P2, PT, RZ, -R22.reuse, RZ ;  /* 0x80000016ff197210 */ /* 0x080fe40007f5e0ff */
[----:B------:R-:W-:Y:S02]  /*72d0*/  ISETP.NE.U32.AND P0, PT, R21, RZ, PT ;  /* 0x000000ff1500720c */ /* 0x000fe40003f05070 */
[----:B------:R-:W-:Y:S01]  /*72e0*/  SEL R22, R25, R22, !P1 ;  /* 0x0000001619167207 */ /* 0x000fe20004800000 */
[----:B------:R-:W-:Y:S01]  /*72f0*/  IMAD.X R24, RZ, RZ, ~R23, P2 ;  /* 0x000000ffff187224 */ /* 0x000fe200010e0e17 */
[----:B------:R-:W-:-:S04]  /*7300*/  ISETP.NE.AND.EX P0, PT, RZ, RZ, PT, P0 ;  /* 0x000000ffff00720c */ /* 0x000fc80003f05300 */
[----:B------:R-:W-:Y:S02]  /*7310*/  SEL R23, R24, R23, !P1 ;  /* 0x0000001718177207 */ /* 0x000fe40004800000 */
[----:B------:R-:W-:Y:S02]  /*7320*/  SEL R22, R22, 0xffffffff, P0 ;  /* 0xffffffff16167807 */ /* 0x000fe40000000000 */
[----:B------:R-:W-:Y:S01]  /*7330*/  SEL R23, R23, 0xffffffff, P0 ;  /* 0xffffffff17177807 */ /* 0x000fe20000000000 */
[----:B------:R-:W-:Y:S06]  /*7340*/  RET.REL.NODEC R28 `(_ZN2at6native54_GLOBAL__N__3a6f1fcb_21_DistributionNormal_cu_0c5b6e8543distribution_elementwise_grid_stride_kernelIfLi4EZNS0_9templates4cuda20normal_and_transformIN3c108BFloat16EfPNS_17CUDAGeneratorImplEZZZNS4_13normal_kernelIS9_EEvRKNS_10TensorBaseEddT_ENKUlvE_clEvENKUlvE2_clEvEUlfE_EEvRNS_18TensorIteratorBaseET1_T2_EUlP24curandStatePhilox4_32_10E_ZNS1_27distribution_nullary_kernelIS7_f7double2S9_SO_SH_EEvSJ_SL_RKT3_T4_EUlifE0_EEvlNS_15PhiloxCudaStateESK_SL_) ;  /* 0xffffff8c1c2c7950 */ /* 0x000fec0003c3ffff */
        .weak           $__internal_3_$__cuda_sm20_dsqrt_rn_f64_mediumpath_v1
        .type           $__internal_3_$__cuda_sm20_dsqrt_rn_f64_mediumpath_v1,@function
        .size           $__internal_3_$__cuda_sm20_dsqrt_rn_f64_mediumpath_v1,(.L_x_330 - $__internal_3_$__cuda_sm20_dsqrt_rn_f64_mediumpath_v1)
$__internal_3_$__cuda_sm20_dsqrt_rn_f64_mediumpath_v1:
[----:B------:R-:W-:Y:S01]  /*7350*/  ISETP.GE.U32.AND P0, PT, R28, -0x3400000, PT ;  /* 0xfcc000001c00780c */ /* 0x000fe20003f06070 */
[----:B------:R-:W-:Y:S01]  /*7360*/  BSSY.RECONVERGENT B1, `(.L_x_63) ;  /* 0x000004a000017945 */ /* 0x000fe20003800200 */
[----:B------:R-:W-:-:S11]  /*7370*/  MOV R31, R39 ;  /* 0x00000027001f7202 */ /* 0x000fd60000000f00 */
[----:B------:R-:W-:Y:S05]  /*7380*/  @!P0 BRA `(.L_x_64) ;  /* 0x00000000003c8947 */ /* 0x000fea0003800000 */
[----:B------:R-:W0:Y:S02]  /*7390*/  DFMA.RM R30, R36, R30, R34 ;  /* 0x0000001e241e722b */ /* 0x000e240000004022 */
[----:B0-----:R-:W-:-:S05]  /*73a0*/  IADD3 R28, P0, PT, R30, 0x1, RZ ;  /* 0x000000011e1c7810 */ /* 0x001fca0007f1e0ff */
[----:B------:R-:W-:-:S15]  /*73b0*/  IMAD.X R29, RZ, RZ, R31, P0 ;  /* 0x000000ffff1d7224 */ /* 0x000fde00000e061f */
[----:B------:R-:W-:-:S15]  /*73c0*/  NOP ;  /* 0x0000000000007918 */ /* 0x000fde0000000000 */
[----:B------:R-:W-:-:S15]  /*73d0*/  NOP ;  /* 0x0000000000007918 */ /* 0x000fde0000000000 */
[----:B------:R-:W-:-:S12]  /*73e0*/  NOP ;  /* 0x0000000000007918 */ /* 0x000fd80000000000 */
[----:B------:R-:W0:-:S15]  /*73f0*/  DFMA.RP R26, -R30, R28, R26 ;  /* 0x0000001c1e1a722b */ /* 0x000e1e000000811a */
[----:B------:R-:W-:-:S15]  /*7400*/  NOP ;  /* 0x0000000000007918 */ /* 0x000fde0000000000 */
[----:B------:R-:W-:-:S15]  /*7410*/  NOP ;  /* 0x0000000000007918 */ /* 0x000fde0000000000 */
[----:B------:R-:W-:-:S15]  /*7420*/  NOP ;  /* 0x0000000000007918 */ /* 0x000fde0000000000 */
[----:B------:R-:W-:-:S04]  /*7430*/  NOP ;  /* 0x0000000000007918 */ /* 0x000fc80000000000 */
[----:B0-----:R-:W0:Y:S02]  /*7440*/  DSETP.GT.AND P0, PT, R26, RZ, PT ;  /* 0x000000ff1a00722a */ /* 0x001e240003f04000 */
[----:B0-----:R-:W-:Y:S02]  /*7450*/  FSEL R28, R28, R30, P0 ;  /* 0x0000001e1c1c7208 */ /* 0x001fe40000000000 */
[----:B------:R-:W-:Y:S01]  /*7460*/  FSEL R29, R29, R31, P0 ;  /* 0x0000001f1d1d7208 */ /* 0x000fe20000000000 */
[----:B------:R-:W-:Y:S06]  /*7470*/  BRA `(.L_x_65) ;  /* 0x0000000000e07947 */ /* 0x000fec0003800000 */
.L_x_64:
[----:B------:R-:W0:Y:S02]  /*7480*/  DSETP.NE.AND P0, PT, R26, RZ, PT ;  /* 0x000000ff1a00722a */ /* 0x000e240003f05000 */
[----:B0-----:R-:W-:Y:S05]  /*7490*/  @!P0 BRA `(.L_x_66) ;  /* 0x0000000000d48947 */ /* 0x001fea0003800000 */
[----:B------:R-:W-:-:S13]  /*74a0*/  ISETP.GE.AND P0, PT, R27, RZ, PT ;  /* 0x000000ff1b00720c */ /* 0x000fda0003f06270 */
[----:B------:R-:W-:Y:S02]  /*74b0*/  @!P0 MOV R28, 0x0 ;  /* 0x00000000001c8802 */ /* 0x000fe40000000f00 */
[----:B------:R-:W-:Y:S01]  /*74c0*/  @!P0 MOV R29, 0xfff80000 ;  /* 0xfff80000001d8802 */ /* 0x000fe20000000f00 */
[----:B------:R-:W-:Y:S06]  /*74d0*/  @!P0 BRA `(.L_x_65) ;  /* 0x0000000000c88947 */ /* 0x000fec0003800000 */
[----:B------:R-:W-:-:S13]  /*74e0*/  ISETP.GT.AND P0, PT, R27, 0x7fefffff, PT ;  /* 0x7fefffff1b00780c */ /* 0x000fda0003f04270 */
[----:B------:R-:W-:Y:S05]  /*74f0*/  @P0 BRA `(.L_x_66) ;  /* 0x0000000000bc0947 */ /* 0x000fea0003800000 */
[----:B------:R-:W0:Y:S01]  /*7500*/  DMUL R34, R26, 8.11296384146066816958e+31 ;  /* 0x469000001a227828 */ /* 0x000e220000000000 */
[----:B------:R-:W-:Y:S01]  /*7510*/  IMAD.MOV.U32 R30, RZ, RZ, RZ ;  /* 0x000000ffff1e7224 */ /* 0x000fe200078e00ff */
[----:B0-----:R-:W0:Y:S01]  /*7520*/  MUFU.RSQ64H R31, R35 ;  /* 0x00000023001f7308 */ /* 0x001e220000001c00 */
[----:B------:R-:W-:Y:S01]  /*7530*/  HFMA2 R27, -RZ, RZ, 1.9609375, 0 ;  /* 0x3fd80000ff1b7431 */ /* 0x000fe200000001ff */
[----:B------:R-:W-:-:S15]  /*7540*/  MOV R26, 0x0 ;  /* 0x00000000001a7802 */ /* 0x000fde0000000f00 */
[----:B------:R-:W-:-:S15]  /*7550*/  NOP ;  /* 0x0000000000007918 */ /* 0x000fde0000000000 */
[----:B------:R-:W-:-:S15]  /*7560*/  NOP ;  /* 0x0000000000007918 */ /* 0x000fde0000000000 */
[----:B------:R-:W-:-:S15]  /*7570*/  NOP ;  /* 0x0000000000007918 */ /* 0x000fde0000000000 */
        /* <DEDUP_REMOVED lines=25> */
[----:B0-----:R0:W1:Y:S02]  /*7710*/  DMUL R26, R34, R28 ;  /* 0x0000001c221a7228 */ /* 0x0010640000000000 */
[----:B0-----:R-:W-:-:S15]  /*7720*/  VIADD R29, R29, 0xfff00000 ;  /* 0xfff000001d1d7836 */ /* 0x001fde0000000000 */
[----:B------:R-:W-:-:S15]  /*7730*/  NOP ;  /* 0x0000000000007918 */ /* 0x000fde0000000000 */
[----:B------:R-:W-:-:S15]  /*7740*/  NOP ;  /* 0x0000000000007918 */ /* 0x000fde0000000000 */
[----:B------:R-:W-:-:S15]  /*7750*/  NOP ;  /* 0x0000000000007918 */ /* 0x000fde0000000000 */
[----:B------:R-:W-:-:S02]  /*7760*/  NOP ;  /* 0x0000000000007918 */ /* 0x000fc40000000000 */
[----:B-1----:R-:W0:-:S15]  /*7770*/  DFMA R30, R26, -R26, R34 ;  /* 0x8000001a1a1e722b */ /* 0x002e1e0000000022 */
[----:B------:R-:W-:-:S15]  /*7780*/  NOP ;  /* 0x0000000000007918 */ /* 0x000fde0000000000 */
[----:B------:R-:W-:-:S15]  /*7790*/  NOP ;  /* 0x0000000000007918 */ /* 0x000fde0000000000 */
[----:B------:R-:W-:-:S15]  /*77a0*/  NOP ;  /* 0x0000000000007918 */ /* 0x000fde0000000000 */
[----:B------:R-:W-:-:S04]  /*77b0*/  NOP ;  /* 0x0000000000007918 */ /* 0x000fc80000000000 */
[----:B0-----:R-:W0:Y:S02]  /*77c0*/  DFMA R28, R28, R30, R26 ;  /* 0x0000001e1c1c722b */ /* 0x001e24000000001a */
[----:B0-----:R-:W-:Y:S01]  /*77d0*/  IADD3 R29, PT, PT, R29, -0x3500000, RZ ;  /* 0xfcb000001d1d7810 */ /* 0x001fe20007ffe0ff */
[----:B------:R-:W-:Y:S06]  /*77e0*/  BRA `(.L_x_65) ;  /* 0x0000000000047947 */ /* 0x000fec0003800000 */
.L_x_66:
[----:B------:R0:W1:Y:S02]  /*77f0*/  DADD R28, R26, R26 ;  /* 0x000000001a1c7229 */ /* 0x000064000000001a */
.L_x_65:
[----:B------:R-:W-:Y:S05]  /*7800*/  BSYNC.RECONVERGENT B1 ;  /* 0x0000000000017941 */ /* 0x000fea0003800200 */
.L_x_63:
[----:B------:R-:W-:-:S04]  /*7810*/  MOV R43, 0x0 ;  /* 0x00000000002b7802 */ /* 0x000fc80000000f00 */
[----:B01----:R-:W-:Y:S05]  /*7820*/  RET.REL.NODEC R42 `(_ZN2at6native54_GLOBAL__N__3a6f1fcb_21_DistributionNormal_cu_0c5b6e8543distribution_elementwise_grid_stride_kernelIfLi4EZNS0_9templates4cuda20normal_and_transformIN3c108BFloat16EfPNS_17CUDAGeneratorImplEZZZNS4_13normal_kernelIS9_EEvRKNS_10TensorBaseEddT_ENKUlvE_clEvENKUlvE2_clEvEUlfE_EEvRNS_18TensorIteratorBaseET1_T2_EUlP24curandStatePhilox4_32_10E_ZNS1_27distribution_nullary_kernelIS7_f7double2S9_SO_SH_EEvSJ_SL_RKT3_T4_EUlifE0_EEvlNS_15PhiloxCudaStateESK_SL_) ;  /* 0xffffff842af47950 */ /* 0x003fea0003c3ffff */
.L_x_67:
        /* <DEDUP_REMOVED lines=13> */
.L_x_330:


//--------------------- .text._ZN2at6native54_GLOBAL__N__3a6f1fcb_21_DistributionNormal_cu_0c5b6e8543distribution_elementwise_grid_stride_kernelIfLi4EZNS0_9templates4cuda20normal_and_transformIN3c108BFloat16EfPNS_17CUDAGeneratorImplEZZZNS4_13normal_kernelIS9_EEvRKNS_10TensorBaseEddT_ENKUlvE_clEvENKUlvE2_clEvEUlfE_EEvRNS_18TensorIteratorBaseET1_T2_EUlP24curandStatePhilox4_32_10E_ZNS1_27distribution_nullary_kernelIS7_f7double2S9_SO_SH_EEvSJ_SL_RKT3_T4_EUlifE_EEvlNS_15PhiloxCudaStateESK_SL_ --------------------------
	.section	.text._ZN2at6native54_GLOBAL__N__3a6f1fcb_21_DistributionNormal_cu_0c5b6e8543distribution_elementwise_grid_stride_kernelIfLi4EZNS0_9templates4cuda20normal_and_transformIN3c108BFloat16EfPNS_17CUDAGeneratorImplEZZZNS4_13normal_kernelIS9_EEvRKNS_10TensorBaseEddT_ENKUlvE_clEvENKUlvE2_clEvEUlfE_EEvRNS_18TensorIteratorBaseET1_T2_EUlP24curandStatePhilox4_32_10E_ZNS1_27distribution_nullary_kernelIS7_f7double2S9_SO_SH_EEvSJ_SL_RKT3_T4_EUlifE_EEvlNS_15PhiloxCudaStateESK_SL_,"ax",@progbits
	.align	128
.text._ZN2at6native54_GLOBAL__N__3a6f1fcb_21_DistributionNormal_cu_0c5b6e8543distribution_elementwise_grid_stride_kernelIfLi4EZNS0_9templates4cuda20normal_and_transformIN3c108BFloat16EfPNS_17CUDAGeneratorImplEZZZNS4_13normal_kernelIS9_EEvRKNS_10TensorBaseEddT_ENKUlvE_clEvENKUlvE2_clEvEUlfE_EEvRNS_18TensorIteratorBaseET1_T2_EUlP24curandStatePhilox4_32_10E_ZNS1_27distribution_nullary_kernelIS7_f7double2S9_SO_SH_EEvSJ_SL_RKT3_T4_EUlifE_EEvlNS_15PhiloxCudaStateESK_SL_:
        .type           _ZN2at6native54_GLOBAL__N__3a6f1fcb_21_DistributionNormal_cu_0c5b6e8543distribution_elementwise_grid_stride_kernelIfLi4EZNS0_9templates4cuda20normal_and_transformIN3c108BFloat16EfPNS_17CUDAGeneratorImplEZZZNS4_13normal_kernelIS9_EEvRKNS_10TensorBaseEddT_ENKUlvE_clEvENKUlvE2_clEvEUlfE_EEvRNS_18TensorIteratorBaseET1_T2_EUlP24curandStatePhilox4_32_10E_ZNS1_27distribution_nullary_kernelIS7_f7double2S9_SO_SH_EEvSJ_SL_RKT3_T4_EUlifE_EEvlNS_15PhiloxCudaStateESK_SL_,@function
        .size           _ZN2at6native54_GLOBAL__N__3a6f1fcb_21_DistributionNormal_cu_0c5b6e8543distribution_elementwise_grid_stride_kernelIfLi4EZNS0_9templates4cuda20normal_and_transformIN3c108BFloat16EfPNS_17CUDAGeneratorImplEZZZNS4_13normal_kernelIS9_EEvRKNS_10TensorBaseEddT_ENKUlvE_clEvENKUlvE2_clEvEUlfE_EEvRNS_18TensorIteratorBaseET1_T2_EUlP24curandStatePhilox4_32_10E_ZNS1_27distribution_nullary_kernelIS7_f7double2S9_SO_SH_EEvSJ_SL_RKT3_T4_EUlifE_EEvlNS_15PhiloxCudaStateESK_SL_,(.L_x_333 - _ZN2at6native54_GLOBAL__N__3a6f1fcb_21_DistributionNormal_cu_0c5b6e8543distribution_elementwise_grid_stride_kernelIfLi4EZNS0_9templates4cuda20normal_and_transformIN3c108BFloat16EfPNS_17CUDAGeneratorImplEZZZNS4_13normal_kernelIS9_EEvRKNS_10TensorBaseEddT_ENKUlvE_clEvENKUlvE2_clEvEUlfE_EEvRNS_18TensorIteratorBaseET1_T2_EUlP24curandStatePhilox4_32_10E_ZNS1_27distribution_nullary_kernelIS7_f7double2S9_SO_SH_EEvSJ_SL_RKT3_T4_EUlifE_EEvlNS_15PhiloxCudaStateESK_SL_)
        .other          _ZN2at6native54_GLOBAL__N__3a6f1fcb_21_DistributionNormal_cu_0c5b6e8543distribution_elementwise_grid_stride_kernelIfLi4EZNS0_9templates4cuda20normal_and_transformIN3c108BFloat16EfPNS_17CUDAGeneratorImplEZZZNS4_13normal_kernelIS9_EEvRKNS_10TensorBaseEddT_ENKUlvE_clEvENKUlvE2_clEvEUlfE_EEvRNS_18TensorIteratorBaseET1_T2_EUlP24curandStatePhilox4_32_10E_ZNS1_27distribution_nullary_kernelIS7_f7double2S9_SO_SH_EEvSJ_SL_RKT3_T4_EUlifE_EEvlNS_15PhiloxCudaStateESK_SL_,@"STO_CUDA_ENTRY STV_DEFAULT"
_ZN2at6native54_GLOBAL__N__3a6f1fcb_21_DistributionNormal_cu_0c5b6e8543distribution_elementwise_grid_stride_kernelIfLi4EZNS0_9templates4cuda20normal_and_transformIN3c108BFloat16EfPNS_17CUDAGeneratorImplEZZZNS4_13normal_kernelIS9_EEvRKNS_10TensorBaseEddT_ENKUlvE_clEvENKUlvE2_clEvEUlfE_EEvRNS_18TensorIteratorBaseET1_T2_EUlP24curandStatePhilox4_32_10E_ZNS1_27distribution_nullary_kernelIS7_f7double2S9_SO_SH_EEvSJ_SL_RKT3_T4_EUlifE_EEvlNS_15PhiloxCudaStateESK_SL_:
        /* <DEDUP_REMOVED lines=9> */
[----:B------:R-:W1:Y:S01]  /*0090*/  S2R R6, SR_TID.X ;  /* 0x0000000000067919 */ /* 0x000e620000002100 */
[----:B---3--:R-:W-:Y:S01]  /*00a0*/  @P0 IMAD.MOV.U32 R3, RZ, RZ, R55 ;  /* 0x000000ffff030224 */ /* 0x008fe200078e0037 */
[----:B------:R-:W3:Y:S05]  /*00b0*/  @P0 LDC R5, c[0x0][0x398] ;  /* 0x0000e600ff050b82 */ /* 0x000eea0000000800 */
[----:B--2---:R-:W3:Y:S01]  /*00c0*/  @P0 LDG.E.64 R2, desc[UR6][R2.64] ;  /* 0x0000000602020981 */ /* 0x004ee2000c1e1b00 */
[----:B0-----:R-:W-:-:S02]  /*00d0*/  IMAD.U32 R20, RZ, RZ, UR4 ;  /* 0x00000004ff147e24 */ /* 0x001fc4000f8e00ff */
        /* <DEDUP_REMOVED lines=16> */
[C---:B--2---:R-:W-:Y:S01]  /*01e0*/  VIADD R53, R21.reuse, 0xbb67ae85 ;  /* 0xbb67ae8515357836 */ /* 0x044fe20000000000 */
[----:B------:R-:W-:Y:S01]  /*01f0*/  IADD3 R50, PT, PT, R21, 0x76cf5d0a, RZ ;  /* 0x76cf5d0a15327810 */ /* 0x000fe20007ffe0ff */
[----:B------:R-:W-:Y:S01]  /*0200*/  IMAD.WIDE.U32 R2, R54, -0x2daee0ad, RZ ;  /* 0xd2511f5336027825 */ /* 0x000fe200078e00ff */
[----:B------:R-:W-:Y:S02]  /*0210*/  LOP3.LUT R10, R55, R9, R20, 0x96, !PT ;  /* 0x00000009370a7212 */ /* 0x000fe400078e9614 */
[C---:B------:R-:W-:Y:S01]  /*0220*/  IADD3 R45, PT, PT, R21.reuse, -0x56f99767, RZ ;  /* 0xa9066899152d7810 */ /* 0x040fe20007ffe0ff */
[----:B------:R-:W-:Y:S01]  /*0230*/  VIADD R52, R20, 0x9e3779b9 ;  /* 0x9e3779b914347836 */ /* 0x000fe20000000000 */
        /* <DEDUP_REMOVED lines=15> */
[C---:B------:R-:W-:Y:S02]  /*0330*/  VIADD R48, R20.reuse, 0xdaa66d2b ;  /* 0xdaa66d2b14307836 */ /* 0x040fe40000000000 */
[----:B------:R-:W-:Y:S02]  /*0340*/  VIADD R47, R20, 0x78dde6e4 ;  /* 0x78dde6e4142f7836 */ /* 0x000fe40000000000 */
        /* <DEDUP_REMOVED lines=17> */
[----:B------:R-:W-:Y:S01]  /*0460*/  IMAD.WIDE.U32 R2, R2, -0x2daee0ad, RZ ;  /* 0xd2511f5302027825 */ /* 0x000fe200078e00ff */
[----:B------:R-:W-:Y:S02]  /*0470*/  LOP3.LUT R10, R18, R10, R9, 0x96, !PT ;  /* 0x0000000a120a7212 */ /* 0x000fe400078e9609 */
[----:B------:R-:W-:Y:S01]  /*0480*/  MOV R9, R7 ;  /* 0x0000000700097202 */ /* 0x000fe20000000f00 */
        /* <DEDUP_REMOVED lines=8> */
[----:B------:R-:W-:Y:S01]  /*0510*/  VIADD R8, R20, 0x8ff34781 ;  /* 0x8ff3478114087836 */ /* 0x000fe20000000000 */
[----:B------:R-:W-:Y:S01]  /*0520*/  LOP3.LUT R33, R14, R2, R35, 0x96, !PT ;  /* 0x000000020e217212 */ /* 0x000fe200078e9623 */
[----:B------:R-:W-:-:S04]  /*0530*/  IMAD.HI.U32 R3, R13, -0x2daee0ad, RZ ;  /* 0xd2511f530d037827 */ /* 0x000fc800078e00ff */
[----:B------:R-:W-:Y:S01]  /*0540*/  IMAD.HI.U32 R5, R33, -0x326172a9, RZ ;  /* 0xcd9e8d5721057827 */ /* 0x000fe200078e00ff */
[----:B------:R-:W-:-:S03]  /*0550*/  LOP3.LUT R34, R34, R3, RZ, 0x3c, !PT ;  /* 0x0000000322227212 */ /* 0x000fc600078e3cff */
[----:B0-----:R-:W-:Y:S01]  /*0560*/  IMAD R12, R4, UR8, RZ ;  /* 0x00000008040c7c24 */ /* 0x001fe2000f8e02ff */
[----:B------:R-:W-:Y:S01]  /*0570*/  LOP3.LUT R32, R8, R32, R5, 0x96, !PT ;  /* 0x0000002008207212 */ /* 0x000fe200078e9605 */
[--C-:B------:R-:W-:Y:S01]  /*0580*/  IMAD.MOV.U32 R11, RZ, RZ, R6.reuse ;  /* 0x000000ffff0b7224 */ /* 0x100fe200078e0006 */
[----:B------:R-:W-:Y:S01]  /*0590*/  IADD3 R5, PT, PT, R21, -0x695add53, RZ ;  /* 0x96a522ad15057810 */ /* 0x000fe20007ffe0ff */
[----:B------:R-:W-:Y:S02]  /*05a0*/  IMAD.MOV.U32 R10, RZ, RZ, R6 ;  /* 0x000000ffff0a7224 */ /* 0x000fe400078e0006 */
[----:B------:R-:W-:Y:S01]  /*05b0*/  IMAD.SHL.U32 R6, R12, 0x4, RZ ;  /* 0x000000040c067824 */ /* 0x000fe200078e00ff */
[----:B------:R-:W-:Y:S06]  /*05c0*/  BRA.U UP0, `(.L_x_68) ;  /* 0x0000000100507547 */ /* 0x000fec000b800000 */
[----:B------:R-:W0:Y:S01]  /*05d0*/  I2F.U32.RP R22, R6 ;  /* 0x0000000600167306 */ /* 0x000e220000209000 */
[----:B------:R-:W-:Y:S01]  /*05e0*/  IMAD.MOV R23, RZ, RZ, -R6 ;  /* 0x000000ffff177224 */ /* 0x000fe200078e0a06 */
[----:B------:R-:W-:Y:S01]  /*05f0*/  ISETP.NE.U32.AND P2, PT, R6, RZ, PT ;  /* 0x000000ff0600720c */ /* 0x000fe20003f45070 */
[----:B------:R-:W-:-:S05]  /*0600*/  HFMA2 R25, -RZ, RZ, 0, 0 ;  /* 0x00000000ff197431 */ /* 0x000fca00000001ff */
[----:B0-----:R-:W0:Y:S02]  /*0610*/  MUFU.RCP R22, R22 ;  /* 0x0000001600167308 */ /* 0x001e240000001000 */
[----:B0-----:R-:W-:-:S06]  /*0620*/  VIADD R2, R22, 0xffffffe ;  /* 0x0ffffffe16027836 */ /* 0x001fcc0000000000 */
        /* <DEDUP_REMOVED lines=11> */
[----:B------:R-:W-:Y:S01]  /*06e0*/  @P1 VIADD R24, R24, 0x1 ;  /* 0x0000000118181836 */ /* 0x000fe20000000000 */
[----:B------:R-:W-:Y:S01]  /*06f0*/  @!P2 LOP3.LUT R24, RZ, R6, RZ, 0x33, !PT ;  /* 0x00000006ff18a212 */ /* 0x000fe200078e33ff */
[----:B------:R-:W-:Y:S06]  /*0700*/  BRA `(.L_x_69) ;  /* 0x0000000000087947 */ /* 0x000fec0003800000 */
.L_x_68:
[----:B------:R-:W-:-:S07]  /*0710*/  MOV R26, 0x730 ;  /* 0x00000730001a7802 */ /* 0x000fce0000000f00 */
[----:B------:R-:W-:Y:S05]  /*0720*/  CALL.REL.NOINC `($__internal_4_$__cuda_sm20_div_s64) ;  /* 0x0000002400807944 */ /* 0x000fea0003c00000 */
.L_x_69:
[----:B------:R-:W-:-:S05]  /*0730*/  IMAD.WIDE.U32 R2, R4, UR8, RZ ;  /* 0x0000000804027c25 */ /* 0x000fca000f8e00ff */
[C---:B------:R-:W-:Y:S01]  /*0740*/  SHF.L.U64.HI R3, R2.reuse, 0x2, R3 ;  /* 0x0000000202037819 */ /* 0x040fe20000010203 */
[----:B------:R-:W-:-:S04]  /*0750*/  IMAD.SHL.U32 R2, R2, 0x4, RZ ;  /* 0x0000000402027824 */ /* 0x000fc800078e00ff */
[----:B------:R-:W-:Y:S02]  /*0760*/  IMAD R27, R3, R24, RZ ;  /* 0x00000018031b7224 */ /* 0x000fe400078e02ff */
[----:B------:R-:W-:-:S04]  /*0770*/  IMAD.WIDE.U32 R22, R24, R2, R2 ;  /* 0x0000000218167225 */ /* 0x000fc800078e0002 */
[----:B------:R-:W-:Y:S01]  /*0780*/  IMAD R27, R25, R2, R27 ;  /* 0x00000002191b7224 */ /* 0x000fe200078e021b */
[----:B------:R-:W-:-:S03]  /*0790*/  ISETP.GE.U32.AND P0, PT, R11, R22, PT ;  /* 0x000000160b00720c */ /* 0x000fc60003f06070 */
[----:B------:R-:W-:-:S05]  /*07a0*/  IMAD.IADD R4, R23, 0x1, R27 ;  /* 0x0000000117047824 */ /* 0x000fca00078e021b */
[----:B------:R-:W-:-:S13]  /*07b0*/  ISETP.GE.AND.EX P0, PT, R9, R4, PT, P0 ;  /* 0x000000040900720c */ /* 0x000fda0003f06300 */
[----:B------:R-:W-:Y:S05]  /*07c0*/  @P0 EXIT ;  /* 0x000000000000094d */ /* 0x000fea0003800000 */
[----:B------:R-:W-:Y:S01]  /*07d0*/  IMAD R33, R33, -0x326172a9, RZ ;  /* 0xcd9e8d5721217824 */ /* 0x000fe200078e02ff */
[----:B------:R-:W-:Y:S01]  /*07e0*/  LOP3.LUT R34, R34, R5, RZ, 0x3c, !PT ;  /* 0x0000000522227212 */ /* 0x000fe200078e3cff */
[----:B------:R-:W0:Y:S01]  /*07f0*/  LDCU.64 UR8, c[0x0][0x3b0] ;  /* 0x00007600ff0877ac */ /* 0x000e220008000a00 */
[----:B------:R-:W-:Y:S01]  /*0800*/  LOP3.LUT R3, R0, 0x3, RZ, 0xc0, !PT ;  /* 0x0000000300037812 */ /* 0x000fe200078ec0ff */
[----:B------:R-:W1:Y:S06]  /*0810*/  LDCU.64 UR10, c[0x0][0x3a8] ;  /* 0x00007500ff0a77ac */ /* 0x000e6c0008000a00 */
.L_x_83:
[----:B------:R-:W-:Y:S01]  /*0820*/  VIADD R54, R54, 0x1 ;  /* 0x0000000136367836 */ /* 0x000fe20000000000 */
[----:B------:R-:W-:Y:S03]  /*0830*/  BSSY.RECONVERGENT B0, `(.L_x_70) ;  /* 0x000000c000007945 */ /* 0x000fe60003800200 */
[C---:B--2---:R-:W-:Y:S01]  /*0840*/  IMAD.WIDE.U32 R28, R54.reuse, -0x2daee0ad, RZ ;  /* 0xd2511f53361c7825 */ /* 0x044fe200078e00ff */
[----:B------:R-:W-:-:S13]  /*0850*/  ISETP.NE.AND P0, PT, R54, RZ, PT ;  /* 0x000000ff3600720c */ /* 0x000fda0003f05270 */
[----:B------:R-:W-:Y:S05]  /*0860*/  @P0 BRA `(.L_x_71) ;  /* 0x0000000000200947 */ /* 0x000fea0003800000 */
[----:B------:R-:W-:-:S04]  /*0870*/  IADD3 R55, PT, PT, R55, 0x1, RZ ;  /* 0x0000000137377810 */ /* 0x000fc80007ffe0ff */
[----:B------:R-:W-:-:S13]  /*0880*/  ISETP.NE.AND P0, PT, R55, RZ, PT ;  /* 0x000000ff3700720c */ /* 0x000fda0003f05270 */
[----:B------:R-:W-:Y:S01]  /*0890*/  @!P0 VIADD R10, R10, 0x1 ;  /* 0x000000010a0a8836 */ /* 0x000fe20000000000 */
[----:B------:R-:W-:Y:S01]  /*08a0*/  @!P0 MOV R55, RZ ;  /* 0x000000ff00378202 */ /* 0x000fe20000000f00 */
[----:B------:R-:W-:-:S03]  /*08b0*/  @!P0 VIADD R0, R7, 0x1 ;  /* 0x0000000107008836 */ /* 0x000fc60000000000 */
[----:B------:R-:W-:-:S13]  /*08c0*/  ISETP.NE.AND P1, PT, R10, RZ, !P0 ;  /* 0x000000ff0a00720c */ /* 0x000fda0004725270 */
[----:B------:R-:W-:-:S04]  /*08d0*/  @P1 IMAD.MOV R0, RZ, RZ, R7 ;  /* 0x000000ffff001224 */ /* 0x000fc800078e0207 */
[----:B------:R-:W-:-:S07]  /*08e0*/  @!P0 IMAD.MOV.U32 R7, RZ, RZ, R0 ;  /* 0x000000ffff078224 */ /* 0x000fce00078e0000 */
.L_x_71:
[----:B01----:R-:W-:Y:S05]  /*08f0*/  BSYNC.RECONVERGENT B0 ;  /* 0x0000000000007941 */ /* 0x003fea0003800200 */
.L_x_70:
        /* <DEDUP_REMOVED lines=43> */
[----:B------:R-:W-:Y:S02]  /*0bb0*/  IMAD.MOV.U32 R35, RZ, RZ, R34 ;  /* 0x000000ffff237224 */ /* 0x000fe400078e0022 */
[----:B------:R-:W-:-:S10]  /*0bc0*/  IMAD.MOV.U32 R28, RZ, RZ, R31 ;  /* 0x000000ffff1c7224 */ /* 0x000fd400078e001f */
[----:B------:R-:W-:Y:S05]  /*0bd0*/  @!P0 BRA `(.L_x_73) ;  /* 0x0000000000388947 */ /* 0x000fea0003800000 */
[----:B------:R-:W-:Y:S01]  /*0be0*/  MOV R32, R33 ;  /* 0x0000002100207202 */ /* 0x000fe20000000f00 */
[----:B------:R-:W-:Y:S02]  /*0bf0*/  IMAD.MOV.U32 R35, RZ, RZ, R31 ;  /* 0x000000ffff237224 */ /* 0x000fe400078e001f */
[----:B------:R-:W-:Y:S02]  /*0c00*/  IMAD.MOV.U32 R28, RZ, RZ, R2 ;  /* 0x000000ffff1c7224 */ /* 0x000fe400078e0002 */
[----:B------:R-:W-:Y:S01]  /*0c10*/  IMAD.MOV.U32 R33, RZ, RZ, R34 ;  /* 0x000000ffff217224 */ /* 0x000fe200078e0022 */
[----:B------:R-:W-:Y:S06]  /*0c20*/  BRA `(.L_x_73) ;  /* 0x0000000000247947 */ /* 0x000fec0003800000 */
.L_x_72:
[----:B------:R-:W-:Y:S01]  /*0c30*/  ISETP.NE.AND P0, PT, R3, 0x3, PT ;  /* 0x000000030300780c */ /* 0x000fe20003f05270 */
[----:B------:R-:W-:Y:S01]  /*0c40*/  IMAD.MOV.U32 R33, RZ, RZ, R2 ;  /* 0x000000ffff217224 */ /* 0x000fe200078e0002 */
[----:B------:R-:W-:Y:S01]  /*0c50*/  MOV R32, R31 ;  /* 0x0000001f00207202 */ /* 0x000fe20000000f00 */
[----:B------:R-:W-:Y:S02]  /*0c60*/  IMAD.MOV.U32 R35, RZ, RZ, R24 ;  /* 0x000000ffff237224 */ /* 0x000fe400078e0018 */
[----:B------:R-:W-:-:S08]  /*0c70*/  IMAD.MOV.U32 R28, RZ, RZ, R0 ;  /* 0x000000ffff1c7224 */ /* 0x000fd000078e0000 */
[----:B------:R-:W-:Y:S01]  /*0c80*/  @P0 MOV R32, R34 ;  /* 0x0000002200200202 */ /* 0x000fe20000000f00 */
[----:B------:R-:W-:Y:S02]  /*0c90*/  @P0 IMAD.MOV.U32 R33, RZ, RZ, R31 ;  /* 0x000000ffff210224 */ /* 0x000fe400078e001f */
[----:B------:R-:W-:Y:S02]  /*0ca0*/  @P0 IMAD.MOV.U32 R35, RZ, RZ, R2 ;  /* 0x000000ffff230224 */ /* 0x000fe400078e0002 */
[----:B------:R-:W-:-:S07]  /*0cb0*/  @P0 IMAD.MOV.U32 R28, RZ, RZ, R24 ;  /* 0x000000ffff1c0224 */ /* 0x000fce00078e0018 */
.L_x_73:
[----:B------:R-:W-:Y:S01]  /*0cc0*/  IMAD.WIDE.U32 R26, R33, 0x200000, RZ ;  /* 0x00200000211a7825 */ /* 0x000fe200078e00ff */
[----:B------:R-:W-:Y:S03]  /*0cd0*/  BSSY.RECONVERGENT B0, `(.L_x_74) ;  /* 0x00000d7000007945 */ /* 0x000fe60003800200 */
[----:B------:R-:W-:Y:S01]  /*0ce0*/  IMAD.MOV.U32 R42, RZ, RZ, 0x0 ;  /* 0x00000000ff2a7424 */ /* 0x000fe200078e00ff */
[----:B------:R-:W-:Y:S01]  /*0cf0*/  LOP3.LUT R32, R26, R32, RZ, 0x3c, !PT ;  /* 0x000000201a207212 */ /* 0x000fe200078e3cff */
[----:B------:R-:W-:Y:S01]  /*0d00*/  IMAD.MOV.U32 R43, RZ, RZ, 0x3ca00000 ;  /* 0x3ca00000ff2b7424 */ /* 0x000fe200078e00ff */
[----:B------:R-:W-:Y:S01]  /*0d10*/  MOV R33, R27 ;  /* 0x0000001b00217202 */ /* 0x000fe20000000f00 */
[----:B------:R-:W-:-:S03]  /*0d20*/  IMAD.WIDE.U32 R28, R28, 0x200000, RZ ;  /* 0x002000001c1c7825 */ /* 0x000fc600078e00ff */
[----:B------:R-:W0:-:S15]  /*0d30*/  I2F.F64.U64 R30, R32 ;  /* 0x00000020001e7312 */ /* 0x000e1e0000301800 */
[----:B------:R-:W-:-:S15]  /*0d40*/  NOP ;  /* 0x0000000000007918 */ /* 0x000fde0000000000 */
[----:B------:R-:W-:-:S15]  /*0d50*/  NOP ;  /* 0x0000000000007918 */ /* 0x000fde0000000000 */
[----:B------:R-:W-:-:S15]  /*0d60*/  NOP ;  /* 0x0000000000007918 */ /* 0x000fde0000000000 */
[----:B------:R-:W-:-:S04]  /*0d70*/  NOP ;  /* 0x0000000000007918 */ /* 0x000fc80000000000 */
[----:B0-----:R-:W0:Y:S01]  /*0d80*/  DFMA R30, R30, R42, 5.5511151231257827021e-17 ;  /* 0x3c9000001e1e742b */ /* 0x001e22000000002a */
[----:B------:R-:W-:Y:S01]  /*0d90*/  LOP3.LUT R28, R28, R35, RZ, 0x3c, !PT ;  /* 0x000000231c1c7212 */ /* 0x000fe200078e3cff */
[----:B0-----:R-:W-:Y:S01]  /*0da0*/  IMAD.MOV.U32 R26, RZ, RZ, R30 ;  /* 0x000000ffff1a7224 */ /* 0x001fe200078e001e */
[----:B------:R-:W-:Y:S01]  /*0db0*/  ISETP.GT.AND P0, PT, R31, 0xfffff, PT ;  /* 0x000fffff1f00780c */ /* 0x000fe20003f04270 */
[----:B------:R-:W-:Y:S01]  /*0dc0*/  IMAD.MOV.U32 R32, RZ, RZ, -0x3ff ;  /* 0xfffffc01ff207424 */ /* 0x000fe200078e00ff */
[----:B------:R-:W-:Y:S02]  /*0dd0*/  MOV R27, R31 ;  /* 0x0000001f001b7202 */ /* 0x000fe40000000f00 */
[----:B------:R-:W-:-:S09]  /*0de0*/  MOV R40, R30 ;  /* 0x0000001e00287202 */ /* 0x000fd20000000f00 */
[----:B------:R-:W-:-:S15]  /*0df0*/  @!P0 IMAD.MOV.U32 R32, RZ, RZ, -0x435 ;  /* 0xfffffbcbff208424 */ /* 0x000fde00078e00ff */
        /* <DEDUP_REMOVED lines=9> */
[----:B-1----:R-:W-:Y:S02]  /*0e90*/  @!P0 IMAD.MOV.U32 R31, RZ, RZ, R27 ;  /* 0x000000ffff1f8224 */ /* 0x002fe400078e001b */
[----:B------:R-:W-:Y:S02]  /*0ea0*/  @!P0 IMAD.MOV.U32 R40, RZ, RZ, R26 ;  /* 0x000000ffff288224 */ /* 0x000fe400078e001a */
[----:B------:R-:W-:-:S05]  /*0eb0*/  VIADD R34, R31, 0xffffffff ;  /* 0xffffffff1f227836 */ /* 0x000fca0000000000 */
[----:B------:R-:W-:-:S15]  /*0ec0*/  ISETP.GT.U32.AND P1, PT, R34, 0x7feffffe, PT ;  /* 0x7feffffe2200780c */ /* 0x000fde0003f24070 */
[----:B------:R-:W-:-:S15]  /*0ed0*/  NOP ;  /* 0x0000000000007918 */ /* 0x000fde0000000000 */
[----:B------:R-:W-:-:S15]  /*0ee0*/  NOP ;  /* 0x0000000000007918 */ /* 0x000fde0000000000 */
[----:B------:R-:W-:-:S08]  /*0ef0*/  NOP ;  /* 0x0000000000007918 */ /* 0x000fd00000000000 */
[----:B0-----:R0:W1:Y:S02]  /*0f00*/  DFMA R42, R28, 2.2204460492503130808e-16, R42 ;  /* 0x3cb000001c2a782b */ /* 0x001064000000002a */
[----:B01----:R-:W-:Y:S05]  /*0f10*/  @P1 BRA `(.L_x_75) ;  /* 0x0000000800b01947 */ /* 0x003fea0003800000 */
[C---:B------:R-:W-:Y:S01]  /*0f20*/  LOP3.LUT R26, R31.reuse, 0xfffff, RZ, 0xc0, !PT ;  /* 0x000fffff1f1a7812 */ /* 0x040fe200078ec0ff */
[----:B------:R-:W-:Y:S01]  /*0f30*/  IMAD.MOV.U32 R28, RZ, RZ, RZ ;  /* 0x000000ffff1c7224 */ /* 0x000fe200078e00ff */
[----:B------:R-:W-:Y:S01]  /*0f40*/  LEA.HI R31, R31, R32, RZ, 0xc ;  /* 0x000000201f1f7211 */ /* 0x000fe200078f60ff */
[----:B------:R-:W-:Y:S01]  /*0f50*/  UMOV UR4, 0x80000000 ;  /* 0x8000000000047882 */ /* 0x000fe20000000000 */
[----:B------:R-:W-:Y:S01]  /*0f60*/  LOP3.LUT R41, R26, 0x3ff00000, RZ, 0xfc, !PT ;  /* 0x3ff000001a297812 */ /* 0x000fe200078efcff */
[----:B------:R-:W-:-:S03]  /*0f70*/  UMOV UR5, 0x43300000 ;  /* 0x4330000000057882 */ /* 0x000fc60000000000 */
[----:B------:R-:W-:-:S13]  /*0f80*/  ISETP.GE.U32.AND P0, PT, R41, 0x3ff6a09f, PT ;  /* 0x3ff6a09f2900780c */ /* 0x000fda0003f06070 */
[----:B------:R-:W-:Y:S02]  /*0f90*/  @P0 VIADD R27, R41, 0xfff00000 ;  /* 0xfff00000291b0836 */ /* 0x000fe40000000000 */
[----:B------:R-:W-:-:S03]  /*0fa0*/  @P0 VIADD R31, R31, 0x1 ;  /* 0x000000011f1f0836 */ /* 0x000fc60000000000 */
        /* <DEDUP_REMOVED lines=14> */
[----:B0-----:R-:W0:-:S15]  /*1090*/  DFMA R38, -R40, R28, 1 ;  /* 0x3ff000002826742b */ /* 0x001e1e000000011c */
        /* <DEDUP_REMOVED lines=34> */
[----:B0-----:R0:W-:Y:S02]  /*12c0*/  DFMA R32, R26, -R36, R32 ;  /* 0x800000241a20722b */ /* 0x0011e40000000020 */
[----:B0-----:R-:W-:Y:S01]  /*12d0*/  MOV R26, 0x8b7a8b04 ;  /* 0x8b7a8b04001a7802 */ /* 0x001fe20000000f00 */
[----:B------:R-:W-:-:S15]  /*12e0*/  IMAD.MOV.U32 R27, RZ, RZ, 0x3ed0ee25 ;  /* 0x3ed0ee25ff1b7424 */ /* 0x000fde00078e00ff */
[----:B------:R-:W-:-:S15]  /*12f0*/  NOP ;  /* 0x0000000000007918 */ /* 0x000fde0000000000 */
[----:B------:R-:W-:-:S15]  /*1300*/  NOP ;  /* 0x0000000000007918 */ /* 0x000fde0000000000 */
[----:B------:R-:W-:-:S15]  /*1310*/  NOP ;  /* 0x0000000000007918 */ /* 0x000fde0000000000 */
[----:B------:R-:W-:-:S01]  /*1320*/  NOP ;  /* 0x0000000000007918 */ /* 0x000fc20000000000 */
[----:B------:R-:W0:Y:S01]  /*1330*/  DADD R30, R30, -UR4 ;  /* 0x800000041e1e7e29 */ /* 0x000e220008000000 */
[----:B------:R-:W-:Y:S01]  /*1340*/  UMOV UR4, 0xfefa39ef ;  /* 0xfefa39ef00047882 */ /* 0x000fe20000000000 */
[----:B------:R-:W-:-:S15]  /*1350*/  UMOV UR5, 0x3fe62e42 ;  /* 0x3fe62e4200057882 */ /* 0x000fde0000000000 */
[----:B------:R-:W-:-:S15]  /*1360*/  NOP ;  /* 0x0000000000007918 */ /* 0x000fde0000000000 */
[----:B------:R-:W-:-:S15]  /*1370*/  NOP ;  /* 0x0000000000007918 */ /* 0x000fde0000000000 */
[----:B------:R-:W-:-:S15]  /*1380*/  NOP ;  /* 0x0000000000007918 */ /* 0x000fde0000000000 */
[----:B------:R-:W-:-:S02]  /*1390*/  NOP ;  /* 0x0000000000007918 */ /* 0x000fc40000000000 */
        /* <DEDUP_REMOVED lines=19> */
[----:B------:R-:W-:-:S15]  /*14d0*/  DMUL R38, R38, R32 ;  /* 0x0000002026267228 */ /* 0x000fde0000000000 */
[----:B------:R-:W-:-:S15]  /*14e0*/  NOP ;  /* 0x0000000000007918 */ /* 0x000fde0000000000 */
[----:B------:R-:W-:-:S15]  /*14f0*/  NOP ;  /* 0x0000000000007918 */ /* 0x000fde0000000000 */
[----:B------:R-:W-:-:S15]  /*1500*/  NOP ;  /* 0x0000000000007918 */ /* 0x000fde0000000000 */
[----:B------:R-:W-:-:S04]  /*1510*/  NOP ;  /* 0x0000000000007918 */ /* 0x000fc80000000000 */
        /* <DEDUP_REMOVED lines=76> */
.L_x_75:
[----:B------:R-:W-:Y:S01]  /*19e0*/  IMAD.MOV.U32 R28, RZ, RZ, 0x0 ;  /* 0x00000000ff1c7424 */ /* 0x000fe200078e00ff */
[----:B------:R-:W-:Y:S01]  /*19f0*/  LOP3.LUT P0, RZ, R27, 0x7fffffff, RZ, 0xc0, !PT ;  /* 0x7fffffff1bff7812 */ /* 0x000fe2000780c0ff */
[----:B------:R-:W-:-:S06]  /*1a00*/  IMAD.MOV.U32 R29, RZ, RZ, 0x7ff00000 ;  /* 0x7ff00000ff1d7424 */ /* 0x000fcc00078e00ff */
[----:B------:R-:W0:Y:S02]  /*1a10*/  DFMA R28, R26, R28, +INF ;  /* 0x7ff000001a1c742b */ /* 0x000e24000000001c */
[----:B0-----:R-:W-:Y:S02]  /*1a20*/  FSEL R26, R28, RZ, P0 ;  /* 0x000000ff1c1a7208 */ /* 0x001fe40000000000 */
[----:B------:R-:W-:-:S07]  /*1a30*/  FSEL R27, R29, -QNAN , P0 ;  /* 0xfff000001d1b7808 */ /* 0x000fce0000000000 */
.L_x_76:
[----:B------:R-:W-:Y:S05]  /*1a40*/  BSYNC.RECONVERGENT B0 ;  /* 0x0000000000007941 */ /* 0x000fea0003800200 */
.L_x_74:
[----:B------:R-:W0:Y:S01]  /*1a50*/  DMUL R26, R26, -2 ;  /* 0xc00000001a1a7828 */ /* 0x000e220000000000 */
[----:B------:R-:W-:Y:S01]  /*1a60*/  IMAD.MOV.U32 R30, RZ, RZ, 0x0 ;  /* 0x00000000ff1e7424 */ /* 0x000fe200078e00ff */
[----:B0-----:R-:W0:Y:S01]  /*1a70*/  MUFU.RSQ64H R29, R27 ;  /* 0x0000001b001d7308 */ /* 0x001e220000001c00 */
[----:B------:R-:W-:Y:S01]  /*1a80*/  IADD3 R28, PT, PT, R27, -0x3500000, RZ ;  /* 0xfcb000001b1c7810 */ /* 0x000fe20007ffe0ff */
[----:B------:R-:W-:Y:S01]  /*1a90*/  IMAD.MOV.U32 R31, RZ, RZ, 0x3fd80000 ;  /* 0x3fd80000ff1f7424 */ /* 0x000fe200078e00ff */
[----:B------:R-:W-:Y:S01]  /*1aa0*/  UMOV UR4, 0x33145c07 ;  /* 0x33145c0700047882 */ /* 0x000fe20000000000 */
[----:B------:R-:W-:Y:S01]  /*1ab0*/  UMOV UR5, 0x3ca1a626 ;  /* 0x3ca1a62600057882 */ /* 0x000fe20000000000 */
[----:B------:R-:W-:Y:S01]  /*1ac0*/  IMAD.MOV.U32 R40, RZ, RZ, -0x3e107ad8 ;  /* 0xc1ef8528ff287424 */ /* 0x000fe200078e00ff */
[----:B------:R-:W-:Y:S01]  /*1ad0*/  MOV R38, 0x2cb0d246 ;  /* 0x2cb0d24600267802 */ /* 0x000fe20000000f00 */
[----:B------:R-:W-:Y:S01]  /*1ae0*/  IMAD.MOV.U32 R41, RZ, RZ, 0x3e21eea7 ;  /* 0x3e21eea7ff297424 */ /* 0x000fe200078e00ff */
[----:B------:R-:W-:Y:S01]  /*1af0*/  BSSY.RECONVERGENT B0, `(.L_x_77) ;  /* 0x00000bf000007945 */ /* 0x000fe20003800200 */
[----:B------:R-:W-:-:S15]  /*1b00*/  IMAD.MOV.U32 R39, RZ, RZ, 0x3e5ae5f1 ;  /* 0x3e5ae5f1ff277424 */ /* 0x000fde00078e00ff */
        /* <DEDUP_REMOVED lines=31> */
[----:B------:R-:W-:-:S03]  /*1d00*/  FSEL R33, R33, R43, P0 ;  /* 0x0000002b21217208 */ /* 0x000fc60000000000 */
[----:B------:R-:W-:Y:S01]  /*1d10*/  IMAD.MOV.U32 R32, RZ, RZ, R42 ;  /* 0x000000ffff207224 */ /* 0x000fe200078e002a */
[----:B------:R-:W-:-:S15]  /*1d20*/  IADD3 R43, PT, PT, R33, 0x100000, RZ ;  /* 0x00100000212b7810 */ /* 0x000fde0007ffe0ff */
        /* <DEDUP_REMOVED lines=14> */
[C---:B-1----:R-:W-:Y:S02]  /*1e10*/  LOP3.LUT R56, R42.reuse, 0x1, RZ, 0xc0, !PT ;  /* 0x000000012a387812 */ /* 0x042fe400078ec0ff */
[----:B------:R-:W-:Y:S02]  /*1e20*/  LOP3.LUT P1, RZ, R42, 0x2, RZ, 0xc0, !PT ;  /* 0x000000022aff7812 */ /* 0x000fe4000782c0ff */
[----:B------:R-:W-:-:S04]  /*1e30*/  ISETP.NE.U32.AND P0, PT, R56, 0x1, PT ;  /* 0x000000013800780c */ /* 0x000fc80003f05070 */
[----:B------:R-:W-:-:S15]  /*1e40*/  ISETP.NE.U32.AND.EX P0, PT, RZ, RZ, PT, P0 ;  /* 0x000000ffff00720c */ /* 0x000fde0003f05100 */
[----:B------:R-:W-:-:S15]  /*1e50*/  NOP ;  /* 0x0000000000007918 */ /* 0x000fde0000000000 */
[----:B------:R-:W-:-:S15]  /*1e60*/  NOP ;  /* 0x0000000000007918 */ /* 0x000fde0000000000 */
[----:B------:R-:W-:-:S09]  /*1e70*/  NOP ;  /* 0x0000000000007918 */ /* 0x000fd20000000000 */
        /* <DEDUP_REMOVED lines=92> */
[----:B0-----:R-:W0:Y:S02]  /*2440*/  DFMA R38, R36, R38, R36 ;  /* 0x000000262426722b */ /* 0x001e240000000024 */
[----:B0-----:R-:W-:-:S15]  /*2450*/  LOP3.LUT R59, R39, 0x80000000, RZ, 0x3c, !PT ;  /* 0x80000000273b7812 */ /* 0x001fde00078e3cff */
[----:B------:R-:W-:-:S15]  /*2460*/  NOP ;  /* 0x0000000000007918 */ /* 0x000fde0000000000 */
[----:B------:R-:W-:-:S15]  /*2470*/  NOP ;  /* 0x0000000000007918 */ /* 0x000fde0000000000 */
[----:B------:R-:W-:-:S15]  /*2480*/  NOP ;  /* 0x0000000000007918 */ /* 0x000fde0000000000 */
[----:B------:R-:W-:-:S02]  /*2490*/  NOP ;  /* 0x0000000000007918 */ /* 0x000fc40000000000 */
[----:B------:R-:W0:-:S15]  /*24a0*/  DFMA R40, R34, R40, -0.5 ;  /* 0xbfe000002228742b */ /* 0x000e1e0000000028 */
[----:B------:R-:W-:-:S15]  /*24b0*/  NOP ;  /* 0x0000000000007918 */ /* 0x000fde0000000000 */
[----:B------:R-:W-:-:S15]  /*24c0*/  NOP ;  /* 0x0000000000007918 */ /* 0x000fde0000000000 */
[----:B------:R-:W-:-:S15]  /*24d0*/  NOP ;  /* 0x0000000000007918 */ /* 0x000fde0000000000 */
[----:B------:R-:W-:-:S04]  /*24e0*/  NOP ;  /* 0x0000000000007918 */ /* 0x000fc80000000000 */
[----:B0-----:R-:W0:Y:S02]  /*24f0*/  DFMA R40, R34, R40, 1 ;  /* 0x3ff000002228742b */ /* 0x001e240000000028 */
[----:B0-----:R-:W-:Y:S02]  /*2500*/  FSEL R56, R40, R38, !P0 ;  /* 0x0000002628387208 */ /* 0x001fe40004000000 */
[----:B------:R-:W-:Y:S02]  /*2510*/  FSEL R57, R41, R39, !P0 ;  /* 0x0000002729397208 */ /* 0x000fe40004000000 */
[----:B------:R-:W-:Y:S01]  /*2520*/  FSEL R38, R38, R40, !P0 ;  /* 0x0000002826267208 */ /* 0x000fe20004000000 */
[----:B------:R-:W-:Y:S01]  /*2530*/  IMAD.MOV.U32 R40, RZ, RZ, R30 ;  /* 0x000000ffff287224 */ /* 0x000fe200078e001e */
[----:B------:R-:W-:Y:S01]  /*2540*/  FSEL R39, R59, R41, !P0 ;  /* 0x000000293b277208 */ /* 0x000fe20004000000 */
[----:B------:R-:W-:Y:S01]  /*2550*/  VIADD R41, R31, 0xfff00000 ;  /* 0xfff000001f297836 */ /* 0x000fe20000000000 */
[----:B------:R-:W-:-:S02]  /*2560*/  ISETP.GE.U32.AND P0, PT, R28, 0x7ca00000, PT ;  /* 0x7ca000001c00780c */ /* 0x000fc40003f06070 */
[----:B------:R-:W-:Y:S02]  /*2570*/  @P1 LOP3.LUT R43, R57, 0x80000000, RZ, 0x3c, !PT ;  /* 0x80000000392b1812 */ /* 0x000fe400078e3cff */
[----:B------:R-:W-:-:S03]  /*2580*/  @P1 LOP3.LUT R59, R39, 0x80000000, RZ, 0x3c, !PT ;  /* 0x80000000273b1812 */ /* 0x000fc600078e3cff */
[----:B------:R-:W-:Y:S01]  /*2590*/  @P1 IMAD.MOV.U32 R57, RZ, RZ, R43 ;  /* 0x000000ffff391224 */ /* 0x000fe200078e002b */
[----:B------:R-:W-:-:S15]  /*25a0*/  @P1 MOV R39, R59 ;  /* 0x0000003b00271202 */ /* 0x000fde0000000f00 */
[----:B------:R-:W-:-:S15]  /*25b0*/  NOP ;  /* 0x0000000000007918 */ /* 0x000fde0000000000 */
[----:B------:R-:W-:-:S15]  /*25c0*/  NOP ;  /* 0x0000000000007918 */ /* 0x000fde0000000000 */
[----:B------:R-:W-:-:S01]  /*25d0*/  NOP ;  /* 0x0000000000007918 */ /* 0x000fc20000000000 */
        /* <DEDUP_REMOVED lines=13> */
[----:B------:R-:W-:Y:S05]  /*26b0*/  CALL.REL.NOINC `($__internal_5_$__cuda_sm20_dsqrt_rn_f64_mediumpath_v1) ;  /* 0x0000000800d87944 */ /* 0x000fea0003c00000 */
[----:B------:R-:W-:Y:S02]  /*26c0*/  IMAD.MOV.U32 R42, RZ, RZ, R28 ;  /* 0x000000ffff2a7224 */ /* 0x000fe400078e001c */
[----:B------:R-:W-:-:S07]  /*26d0*/  IMAD.MOV.U32 R43, RZ, RZ, R29 ;  /* 0x000000ffff2b7224 */ /* 0x000fce00078e001d */
.L_x_78:
[----:B------:R-:W-:Y:S05]  /*26e0*/  BSYNC.RECONVERGENT B0 ;  /* 0x0000000000007941 */ /* 0x000fea0003800200 */
.L_x_77:
[----:B------:R-:W0:-:S15]  /*26f0*/  FRND.F64.TRUNC R28, R32 ;  /* 0x00000020001c7313 */ /* 0x000e1e000030d800 */
[----:B------:R-:W-:-:S15]  /*2700*/  NOP ;  /* 0x0000000000007918 */ /* 0x000fde0000000000 */
[----:B------:R-:W-:-:S15]  /*2710*/  NOP ;  /* 0x0000000000007918 */ /* 0x000fde0000000000 */
[----:B------:R-:W-:-:S15]  /*2720*/  NOP ;  /* 0x0000000000007918 */ /* 0x000fde0000000000 */
[----:B------:R-:W-:-:S04]  /*2730*/  NOP ;  /* 0x0000000000007918 */ /* 0x000fc80000000000 */
[----:B------:R-:W-:Y:S01]  /*2740*/  DMUL R26, RZ, R32 ;  /* 0x00000020ff1a7228 */ /* 0x000fe20000000000 */
[----:B------:R-:W1:Y:S01]  /*2750*/  LDC R35, c[0x0][0x3b8] ;  /* 0x0000ee00ff237b82 */ /* 0x000e620000000800 */
[----:B------:R-:W-:-:S15]  /*2760*/  BSSY.RECONVERGENT B0, `(.L_x_79) ;  /* 0x0000027000007945 */ /* 0x000fde0003800200 */
[----:B------:R-:W-:-:S15]  /*2770*/  NOP ;  /* 0x0000000000007918 */ /* 0x000fde0000000000 */
[----:B------:R-:W-:-:S15]  /*2780*/  NOP ;  /* 0x0000000000007918 */ /* 0x000fde0000000000 */
[----:B------:R-:W-:-:S15]  /*2790*/  NOP ;  /* 0x0000000000007918 */ /* 0x000fde0000000000 */
[----:B------:R-:W-:-:S02]  /*27a0*/  NOP ;  /* 0x0000000000007918 */ /* 0x000fc40000000000 */
[----:B0-----:R-:W0:Y:S02]  /*27b0*/  DSETP.NEU.AND P0, PT, R32, R28, PT ;  /* 0x0000001c2000722a */ /* 0x001e240003f0d000 */
[----:B0-----:R-:W-:Y:S02]  /*27c0*/  FSEL R28, R26, R56, !P0 ;  /* 0x000000381a1c7208 */ /* 0x001fe40004000000 */
[----:B------:R-:W-:Y:S02]  /*27d0*/  FSEL R29, R27, R57, !P0 ;  /* 0x000000391b1d7208 */ /* 0x000fe40004000000 */
[----:B------:R-:W0:Y:S01]  /*27e0*/  LDC.64 R26, c[0x0][0x380] ;  /* 0x0000e000ff1a7b82 */ /* 0x000e220000000a00 */
[----:B------:R-:W-:-:S04]  /*27f0*/  IADD3 R37, P0, PT, R12, R11, RZ ;  /* 0x0000000b0c257210 */ /* 0x000fc80007f1e0ff */
[----:B------:R-:W-:Y:S02]  /*2800*/  IADD3.X R30, PT, PT, RZ, R9, RZ, P0, !PT ;  /* 0x00000009ff1e7210 */ /* 0x000fe400007fe4ff */
[-C--:B0-----:R-:W-:Y:S02]  /*2810*/  ISETP.GE.U32.AND P0, PT, R11, R26.reuse, PT ;  /* 0x0000001a0b00720c */ /* 0x081fe40003f06070 */
[----:B------:R-:W-:Y:S02]  /*2820*/  ISETP.GE.U32.AND P1, PT, R37, R26, PT ;  /* 0x0000001a2500720c */ /* 0x000fe40003f26070 */
[-C--:B------:R-:W-:Y:S02]  /*2830*/  ISETP.GE.AND.EX P0, PT, R9, R27.reuse, PT, P0 ;  /* 0x0000001b0900720c */ /* 0x080fe40003f06300 */
[----:B------:R-:W-:-:S15]  /*2840*/  ISETP.GE.AND.EX P1, PT, R30, R27, PT, P1 ;  /* 0x0000001b1e00720c */ /* 0x000fde0003f26310 */
[----:B------:R-:W-:-:S15]  /*2850*/  NOP ;  /* 0x0000000000007918 */ /* 0x000fde0000000000 */
[----:B------:R-:W-:-:S15]  /*2860*/  NOP ;  /* 0x0000000000007918 */ /* 0x000fde0000000000 */
[----:B------:R-:W0:-:S15]  /*2870*/  DADD R38, RZ, R38 ;  /* 0x00000000ff267229 */ /* 0x000e1e0000000026 */
[----:B------:R-:W-:-:S15]  /*2880*/  NOP ;  /* 0x0000000000007918 */ /* 0x000fde0000000000 */
[----:B------:R-:W-:-:S15]  /*2890*/  NOP ;  /* 0x0000000000007918 */ /* 0x000fde0000000000 */
[----:B------:R-:W-:-:S15]  /*28a0*/  NOP ;  /* 0x0000000000007918 */ /* 0x000fde0000000000 */
[----:B------:R-:W-:-:S04]  /*28b0*/  NOP ;  /* 0x0000000000007918 */ /* 0x000fc80000000000 */
[----:B------:R2:W3:Y:S02]  /*28c0*/  DMUL R28, R42, R28 ;  /* 0x0000001c2a1c7228 */ /* 0x0004e40000000000 */
[----:B0123--:R-:W-:Y:S05]  /*28d0*/  @P0 BRA `(.L_x_80) ;  /* 0x00000000003c0947 */ /* 0x00ffea0003800000 */
[----:B------:R-:W-:Y:S01]  /*28e0*/  UMOV UR4, 0xf0000000 ;  /* 0xf000000000047882 */ /* 0x000fe20000000000 */
[----:B------:R-:W-:Y:S01]  /*28f0*/  UMOV UR5, 0x380fffff ;  /* 0x380fffff00057882 */ /* 0x000fe20000000000 */
[----:B------:R-:W0:-:S15]  /*2900*/  F2F.F32.F64 R30, R28 ;  /* 0x0000001c001e7310 */ /* 0x000e1e0000301000 */
[----:B------:R-:W-:-:S15]  /*2910*/  NOP ;  /* 0x0000000000007918 */ /* 0x000fde0000000000 */
[----:B------:R-:W-:-:S15]  /*2920*/  NOP ;  /* 0x0000000000007918 */ /* 0x000fde0000000000 */
[----:B------:R-:W-:-:S15]  /*2930*/  NOP ;  /* 0x0000000000007918 */ /* 0x000fde0000000000 */
[----:B------:R-:W-:-:S04]  /*2940*/  NOP ;  /* 0x0000000000007918 */ /* 0x000fc80000000000 */
[----:B------:R-:W0:Y:S01]  /*2950*/  DSETP.GEU.AND P0, PT, |R28|, UR4, PT ;  /* 0x000000041c007e2a */ /* 0x000e22000bf0e200 */
[----:B------:R-:W-:Y:S02]  /*2960*/  IMAD R31, R11, UR8, RZ ;  /* 0x000000080b1f7c24 */ /* 0x000fe4000f8e02ff */
[----:B0-----:R-:W-:-:S04]  /*2970*/  @!P0 FMUL R30, R30, 1.175494350822287508e-38 ;  /* 0x008000001e1e8820 */ /* 0x001fc80000400000 */
[----:B------:R-:W-:Y:S01]  /*2980*/  FFMA.FTZ R32, R30, R35, UR9 ;  /* 0x000000091e207e23 */ /* 0x000fe20008010023 */
[----:B------:R-:W-:-:S04]  /*2990*/  IADD3 R30, P0, PT, R31, UR10, RZ ;  /* 0x0000000a1f1e7c10 */ /* 0x000fc8000ff1e0ff */
[----:B------:R-:W-:Y:S02]  /*29a0*/  F2FP.BF16.F32.PACK_AB R32, RZ, R32 ;  /* 0x00000020ff20723e */ /* 0x000fe400000010ff */
[----:B------:R-:W-:-:S05]  /*29b0*/  LEA.HI.X.SX32 R31, R31, UR11, 0x1, P0 ;  /* 0x0000000b1f1f7c11 */ /* 0x000fca00080f0eff */
[----:B------:R0:W-:Y:S02]  /*29c0*/  STG.E.U16 desc[UR6][R30.64], R32 ;  /* 0x000000201e007986 */ /* 0x0001e4000c101506 */
.L_x_80:
[----:B------:R-:W-:Y:S05]  /*29d0*/  BSYNC.RECONVERGENT B0 ;  /* 0x0000000000007941 */ /* 0x000fea0003800200 */
.L_x_79:
[----:B------:R-:W-:Y:S01]  /*29e0*/  BSSY.RECONVERGENT B0, `(.L_x_81) ;  /* 0x0000012000007945 */ /* 0x000fe20003800200 */
[----:B------:R1:W2:Y:S03]  /*29f0*/  DMUL R38, R38, R42 ;  /* 0x0000002a26267228 */ /* 0x0002a60000000000 */
[----:B-12---:R-:W-:Y:S05]  /*2a00*/  @P1 BRA `(.L_x_82) ;  /* 0x00000000003c1947 */ /* 0x006fea0003800000 */
[----:B------:R-:W-:Y:S01]  /*2a10*/  UMOV UR4, 0xf0000000 ;  /* 0xf000000000047882 */ /* 0x000fe20000000000 */
[----:B------:R-:W-:Y:S01]  /*2a20*/  UMOV UR5, 0x380fffff ;  /* 0x380fffff00057882 */ /* 0x000fe20000000000 */
[----:B------:R-:W1:-:S15]  /*2a30*/  F2F.F32.F64 R28, R38 ;  /* 0x00000026001c7310 */ /* 0x000e5e0000301000 */
[----:B------:R-:W-:-:S15]  /*2a40*/  NOP ;  /* 0x0000000000007918 */ /* 0x000fde0000000000 */
[----:B------:R-:W-:-:S15]  /*2a50*/  NOP ;  /* 0x0000000000007918 */ /* 0x000fde0000000000 */
[----:B------:R-:W-:-:S15]  /*2a60*/  NOP ;  /* 0x0000000000007918 */ /* 0x000fde0000000000 */
[----:B------:R-:W-:-:S04]  /*2a70*/  NOP ;  /* 0x0000000000007918 */ /* 0x000fc80000000000 */
[----:B------:R-:W1:Y:S01]  /*2a80*/  DSETP.GEU.AND P0, PT, |R38|, UR4, PT ;  /* 0x0000000426007e2a */ /* 0x000e62000bf0e200 */
[----:B------:R-:W-:Y:S02]  /*2a90*/  IMAD R29, R37, UR8, RZ ;  /* 0x00000008251d7c24 */ /* 0x000fe4000f8e02ff */
[----:B-1----:R-:W-:-:S04]  /*2aa0*/  @!P0 FMUL R28, R28, 1.175494350822287508e-38 ;  /* 0x008000001c1c8820 */ /* 0x002fc80000400000 */
[----:B0-----:R-:W-:Y:S01]  /*2ab0*/  FFMA.FTZ R30, R28, R35, UR9 ;  /* 0x000000091c1e7e23 */ /* 0x001fe20008010023 */
[----:B------:R-:W-:-:S04]  /*2ac0*/  IADD3 R28, P0, PT, R29, UR10, RZ ;  /* 0x0000000a1d1c7c10 */ /* 0x000fc8000ff1e0ff */
[----:B------:R-:W-:Y:S02]  /*2ad0*/  F2FP.BF16.F32.PACK_AB R30, RZ, R30 ;  /* 0x0000001eff1e723e */ /* 0x000fe400000010ff */
[----:B------:R-:W-:-:S05]  /*2ae0*/  LEA.HI.X.SX32 R29, R29, UR11, 0x1, P0 ;  /* 0x0000000b1d1d7c11 */ /* 0x000fca00080f0eff */
[----:B------:R1:W-:Y:S02]  /*2af0*/  STG.E.U16 desc[UR6][R28.64], R30 ;  /* 0x0000001e1c007986 */ /* 0x0003e4000c101506 */
.L_x_82:
[----:B------:R-:W-:Y:S05]  /*2b00*/  BSYNC.RECONVERGENT B0 ;  /* 0x0000000000007941 */ /* 0x000fea0003800200 */
.L_x_81:
[CC--:B------:R-:W-:Y:S01]  /*2b10*/  LEA R25, P1, R12.reuse, R11.reuse, 0x1 ;  /* 0x0000000b0c197211 */ /* 0x0c0fe200078208ff */
[----:B01----:R-:W-:Y:S01]  /*2b20*/  IMAD R30, R12, 0x3, RZ ;  /* 0x000000030c1e7824 */ /* 0x003fe200078e02ff */
[----:B------:R-:W-:Y:S05]  /*2b30*/  WARPSYNC.ALL ;  /* 0x0000000000007948 */ /* 0x000fea0003800000 */
[----:B------:R-:W-:Y:S01]  /*2b40*/  IMAD.X R28, RZ, RZ, R9, P1 ;  /* 0x000000ffff1c7224 */ /* 0x000fe200008e0609 */
[----:B------:R-:W-:Y:S01]  /*2b50*/  ISETP.GE.U32.AND P0, PT, R25, R26, PT ;  /* 0x0000001a1900720c */ /* 0x000fe20003f06070 */
[----:B------:R-:W-:Y:S01]  /*2b60*/  IMAD.MOV.U32 R34, RZ, RZ, R0 ;  /* 0x000000ffff227224 */ /* 0x000fe200078e0000 */
[----:B------:R-:W-:-:S02]  /*2b70*/  IADD3 R31, P2, PT, R30, R11, RZ ;  /* 0x0000000b1e1f7210 */ /* 0x000fc40007f5e0ff */
[----:B------:R-:W-:Y:S02]  /*2b80*/  ISETP.GE.AND.EX P0, PT, R28, R27, PT, P0 ;  /* 0x0000001b1c00720c */ /* 0x000fe40003f06300 */
[----:B------:R-:W-:Y:S01]  /*2b90*/  ISETP.GE.U32.AND P1, PT, R31, R26, PT ;  /* 0x0000001a1f00720c */ /* 0x000fe20003f26070 */
[----:B------:R-:W-:Y:S01]  /*2ba0*/  IMAD.X R26, RZ, RZ, R9, P2 ;  /* 0x000000ffff1a7224 */ /* 0x000fe200010e0609 */
[----:B------:R-:W-:-:S04]  /*2bb0*/  MOV R33, R24 ;  /* 0x0000001800217202 */ /* 0x000fc80000000f00 */
[----:B------:R-:W-:-:S05]  /*2bc0*/  ISETP.GE.AND.EX P1, PT, R26, R27, PT, P1 ;  /* 0x0000001b1a00720c */ /* 0x000fca0003f26310 */
[----:B------:R-:W0:Y:S08]  /*2bd0*/  @!P0 LDC R30, c[0x0][0x3b0] ;  /* 0x0000ec00ff1e8b82 */ /* 0x000e300000000800 */
[----:B------:R-:W1:Y:S08]  /*2be0*/  @!P0 LDC.64 R26, c[0x0][0x3a8] ;  /* 0x0000ea00ff1a8b82 */ /* 0x000e700000000a00 */
[----:B------:R-:W2:Y:S01]  /*2bf0*/  @!P1 LDC R32, c[0x0][0x3b0] ;  /* 0x0000ec00ff209b82 */ /* 0x000ea20000000800 */
[----:B0-----:R-:W-:-:S07]  /*2c00*/  @!P0 IMAD R25, R25, R30, RZ ;  /* 0x0000001e19198224 */ /* 0x001fce00078e02ff */
[----:B------:R-:W0:Y:S01]  /*2c10*/  @!P1 LDC.64 R28, c[0x0][0x3a8] ;  /* 0x0000ea00ff1c9b82 */ /* 0x000e220000000a00 */
[----:B------:R-:W-:Y:S02]  /*2c20*/  @!P0 F2FP.BF16.F32.PACK_AB R30, RZ, R0 ;  /* 0x00000000ff1e823e */ /* 0x000fe400000010ff */
[----:B-1----:R-:W-:-:S04]  /*2c30*/  @!P0 IADD3 R26, P2, PT, R25, R26, RZ ;  /* 0x0000001a191a8210 */ /* 0x002fc80007f5e0ff */
[----:B------:R-:W-:Y:S02]  /*2c40*/  @!P0 LEA.HI.X.SX32 R27, R25, R27, 0x1, P2 ;  /* 0x0000001b191b8211 */ /* 0x000fe400010f0eff */
[----:B------:R-:W-:Y:S01]  /*2c50*/  @!P1 F2FP.BF16.F32.PACK_AB R25, RZ, R0 ;  /* 0x00000000ff19923e */ /* 0x000fe200000010ff */
[----:B--2---:R-:W-:Y:S02]  /*2c60*/  @!P1 IMAD R31, R31, R32, RZ ;  /* 0x000000201f1f9224 */ /* 0x004fe400078e02ff */
[----:B------:R2:W-:Y:S01]  /*2c70*/  @!P0 STG.E.U16 desc[UR6][R26.64], R30 ;  /* 0x0000001e1a008986 */ /* 0x0005e2000c101506 */
[----:B------:R-:W-:Y:S01]  /*2c80*/  IADD3 R11, P0, PT, R6, R11, RZ ;  /* 0x0000000b060b7210 */ /* 0x000fe20007f1e0ff */
[----:B------:R-:W-:-:S04]  /*2c90*/  IMAD.MOV.U32 R32, RZ, RZ, R2 ;  /* 0x000000ffff207224 */ /* 0x000fc800078e0002 */
[----:B------:R-:W-:Y:S01]  /*2ca0*/  IMAD.X R9, RZ, RZ, R9, P0 ;  /* 0x000000ffff097224 */ /* 0x000fe200000e0609 */
[----:B------:R-:W-:Y:S02]  /*2cb0*/  ISETP.GE.U32.AND P0, PT, R11, R22, PT ;  /* 0x000000160b00720c */ /* 0x000fe40003f06070 */
[----:B0-----:R-:W-:Y:S02]  /*2cc0*/  @!P1 IADD3 R28, P2, PT, R31, R28, RZ ;  /* 0x0000001c1f1c9210 */ /* 0x001fe40007f5e0ff */
[----:B------:R-:W-:Y:S02]  /*2cd0*/  ISETP.GE.AND.EX P0, PT, R9, R4, PT, P0 ;  /* 0x000000040900720c */ /* 0x000fe40003f06300 */
[----:B------:R-:W-:-:S05]  /*2ce0*/  @!P1 LEA.HI.X.SX32 R29, R31, R29, 0x1, P2 ;  /* 0x0000001d1f1d9211 */ /* 0x000fca00010f0eff */
[----:B------:R2:W-:Y:S01]  /*2cf0*/  @!P1 STG.E.U16 desc[UR6][R28.64], R25 ;  /* 0x000000191c009986 */ /* 0x0005e2000c101506 */
[----:B------:R-:W-:Y:S06]  /*2d00*/  BAR.SYNC.DEFER_BLOCKING 0x0 ;  /* 0x0000000000007b1d */ /* 0x000fec0000010000 */
[----:B------:R-:W-:Y:S05]  /*2d10*/  @!P0 BRA `(.L_x_83) ;  /* 0xffffffd800c08947 */ /* 0x000fea000383ffff */
[----:B------:R-:W-:Y:S05]  /*2d20*/  EXIT ;  /* 0x000000000000794d */ /* 0x000fea0003800000 */
        .weak           $__internal_4_$__cuda_sm20_div_s64
        .type           $__internal_4_$__cuda_sm20_div_s64,@function
        .size           $__internal_4_$__cuda_sm20_div_s64,($__internal_5_$__cuda_sm20_dsqrt_rn_f64_mediumpath_v1 - $__internal_4_$__cuda_sm20_div_s64)
$__internal_4_$__cuda_sm20_div_s64:
[----:B------:R-:W-:Y:S02]  /*2d30*/  IMAD.MOV.U32 R24, RZ, RZ, R6 ;  /* 0x000000ffff187224 */ /* 0x000fe400078e0006 */
[----:B------:R-:W-:-:S04]  /*2d40*/  HFMA2 R25, -RZ, RZ, 0, 0 ;  /* 0x00000000ff197431 */ /* 0x000fc800000001ff */
[----:B------:R-:W0:Y:S02]  /*2d50*/  I2F.U64.RP R24, R24 ;  /* 0x0000001800187312 */ /* 0x000e240000309000 */
[----:B0-----:R-:W0:Y:S02]  /*2d60*/  MUFU.RCP R2, R24 ;  /* 0x0000001800027308 */ /* 0x001e240000001000 */
[----:B0-----:R-:W-:-:S15]  /*2d70*/  VIADD R22, R2, 0x1ffffffe ;  /* 0x1ffffffe02167836 */ /* 0x001fde0000000000 */
        /* <DEDUP_REMOVED lines=8> */
[----:B------:R-:W-:Y:S02]  /*2e00*/  IMAD.X R29, RZ, RZ, ~R3, P0 ;  /* 0x000000ffff1d7224 */ /* 0x000fe400000e0e03 */
[----:B------:R-:W-:Y:S02]  /*2e10*/  IMAD.MOV.U32 R3, RZ, RZ, R22 ;  /* 0x000000ffff037224 */ /* 0x000fe400078e0016 */
[-C--:B------:R-:W-:Y:S02]  /*2e20*/  IMAD R25, R23, R29.reuse, RZ ;  /* 0x0000001d17197224 */ /* 0x080fe400078e02ff */
[----:B------:R-:W-:-:S04]  /*2e30*/  IMAD.WIDE.U32 R2, P0, R22, R29, R2 ;  /* 0x0000001d16027225 */ /* 0x000fc80007800002 */
[----:B------:R-:W-:-:S04]  /*2e40*/  IMAD.HI.U32 R29, R23, R29, RZ ;  /* 0x0000001d171d7227 */ /* 0x000fc800078e00ff */
[----:B------:R-:W-:-:S05]  /*2e50*/  IMAD.HI.U32 R2, P1, R23, R27, R2 ;  /* 0x0000001b17027227 */ /* 0x000fca0007820002 */
[----:B------:R-:W-:Y:S02]  /*2e60*/  IADD3 R3, P2, PT, R25, R2, RZ ;  /* 0x0000000219037210 */ /* 0x000fe40007f5e0ff */
[----:B------:R-:W-:Y:S02]  /*2e70*/  IADD3.X R2, PT, PT, R29, R23, RZ, P0, !PT ;  /* 0x000000171d027210 */ /* 0x000fe400007fe4ff */
[----:B------:R-:W-:Y:S01]  /*2e80*/  IADD3 R29, P4, PT, RZ, -UR4, RZ ;  /* 0x80000004ff1d7c10 */ /* 0x000fe2000ff9e0ff */
[----:B------:R-:W-:Y:S01]  /*2e90*/  IMAD.WIDE.U32 R22, R3, R6, RZ ;  /* 0x0000000603167225 */ /* 0x000fe200078e00ff */
[----:B------:R-:W-:Y:S02]  /*2ea0*/  IADD3.X R25, PT, PT, RZ, RZ, R2, P2, P1 ;  /* 0x000000ffff197210 */ /* 0x000fe400017e2402 */
[----:B------:R-:W-:Y:S01]  /*2eb0*/  ISETP.LE.AND P1, PT, RZ, UR5, PT ;  /* 0x00000005ff007c0c */ /* 0x000fe2000bf23270 */
[----:B------:R-:W-:Y:S01]  /*2ec0*/  IMAD.X R24, RZ, RZ, ~UR5, P4 ;  /* 0x80000005ff187e24 */ /* 0x000fe2000a0e06ff */
[----:B------:R-:W-:Y:S01]  /*2ed0*/  IADD3 R27, P0, PT, RZ, -R22, RZ ;  /* 0x80000016ff1b7210 */ /* 0x000fe20007f1e0ff */
[----:B------:R-:W-:Y:S01]  /*2ee0*/  IMAD R22, R25, R6, R23 ;  /* 0x0000000619167224 */ /* 0x000fe200078e0217 */
[----:B------:R-:W-:-:S02]  /*2ef0*/  SEL R29, R29, UR4, !P1 ;  /* 0x000000041d1d7c07 */ /* 0x000fc4000c800000 */
[----:B------:R-:W-:Y:S01]  /*2f00*/  SEL R24, R24, UR5, !P1 ;  /* 0x0000000518187c07 */ /* 0x000fe2000c800000 */
[----:B------:R-:W-:-:S04]  /*2f10*/  IMAD.HI.U32 R2, R3, R27, RZ ;  /* 0x0000001b03027227 */ /* 0x000fc800078e00ff */
[----:B------:R-:W-:-:S04]  /*2f20*/  IMAD.X R22, RZ, RZ, ~R22, P0 ;  /* 0x000000ffff167224 */ /* 0x000fc800000e0e16 */
[----:B------:R-:W-:-:S04]  /*2f30*/  IMAD.WIDE.U32 R2, P0, R3, R22, R2 ;  /* 0x0000001603027225 */ /* 0x000fc80007800002 */
[C---:B------:R-:W-:Y:S02]  /*2f40*/  IMAD R23, R25.reuse, R22, RZ ;  /* 0x0000001619177224 */ /* 0x040fe400078e02ff */
[----:B------:R-:W-:Y:S01]  /*2f50*/  IMAD.HI.U32 R2, P2, R25, R27, R2 ;  /* 0x0000001b19027227 */ /* 0x000fe20007840002 */
[----:B------:R-:W-:-:S03]  /*2f60*/  MOV R3, RZ ;  /* 0x000000ff00037202 */ /* 0x000fc60000000f00 */
[----:B------:R-:W-:Y:S01]  /*2f70*/  IMAD.HI.U32 R22, R25, R22, RZ ;  /* 0x0000001619167227 */ /* 0x000fe200078e00ff */
[----:B------:R-:W-:-:S03]  /*2f80*/  IADD3 R23, P3, PT, R23, R2, RZ ;  /* 0x0000000217177210 */ /* 0x000fc60007f7e0ff */
[----:B------:R-:W-:Y:S02]  /*2f90*/  IMAD.X R25, R22, 0x1, R25, P0 ;  /* 0x0000000116197824 */ /* 0x000fe400000e0619 */
[----:B------:R-:W-:-:S03]  /*2fa0*/  IMAD.HI.U32 R2, R23, R29, RZ ;  /* 0x0000001d17027227 */ /* 0x000fc600078e00ff */
[----:B------:R-:W-:Y:S01]  /*2fb0*/  IADD3.X R25, PT, PT, RZ, RZ, R25, P3, P2 ;  /* 0x000000ffff197210 */ /* 0x000fe20001fe4419 */
[----:B------:R-:W-:-:S04]  /*2fc0*/  IMAD.WIDE.U32 R2, R23, R24, R2 ;  /* 0x0000001817027225 */ /* 0x000fc800078e0002 */
[C---:B------:R-:W-:Y:S02]  /*2fd0*/  IMAD R23, R25.reuse, R24, RZ ;  /* 0x0000001819177224 */ /* 0x040fe400078e02ff */
[----:B------:R-:W-:-:S04]  /*2fe0*/  IMAD.HI.U32 R2, P0, R25, R29, R2 ;  /* 0x0000001d19027227 */ /* 0x000fc80007800002 */
[----:B------:R-:W-:Y:S01]  /*2ff0*/  IMAD.HI.U32 R25, R25, R24, RZ ;  /* 0x0000001819197227 */ /* 0x000fe200078e00ff */
[----:B------:R-:W-:-:S03]  /*3000*/  IADD3 R23, P2, PT, R23, R2, RZ ;  /* 0x0000000217177210 */ /* 0x000fc60007f5e0ff */
[----:B------:R-:W-:-:S04]  /*3010*/  IMAD.X R2, RZ, RZ, R25, P0 ;  /* 0x000000ffff027224 */ /* 0x000fc800000e0619 */
[----:B------:R-:W-:Y:S02]  /*3020*/  IMAD.X R25, RZ, RZ, R2, P2 ;  /* 0x000000ffff197224 */ /* 0x000fe400010e0602 */
[----:B------:R-:W-:-:S04]  /*3030*/  IMAD.WIDE.U32 R2, R23, R6, RZ ;  /* 0x0000000617027225 */ /* 0x000fc800078e00ff */
[----:B------:R-:W-:Y:S01]  /*3040*/  IMAD R3, R25, R6, R3 ;  /* 0x0000000619037224 */ /* 0x000fe200078e0203 */
[----:B------:R-:W-:Y:S02]  /*3050*/  IADD3 R29, P0, PT, -R2, R29, RZ ;  /* 0x0000001d021d7210 */ /* 0x000fe40007f1e1ff */
[----:B------:R-:W-:-:S03]  /*3060*/  IADD3 R2, P3, PT, R23, 0x1, RZ ;  /* 0x0000000117027810 */ /* 0x000fc60007f7e0ff */
[----:B------:R-:W-:Y:S01]  /*3070*/  IMAD.X R24, R24, 0x1, ~R3, P0 ;  /* 0x0000000118187824 */ /* 0x000fe200000e0e03 */
[----:B------:R-:W-:Y:S02]  /*3080*/  ISETP.GE.U32.AND P0, PT, R29, R6, PT ;  /* 0x000000061d00720c */ /* 0x000fe40003f06070 */
[-C--:B------:R-:W-:Y:S02]  /*3090*/  IADD3 R3, P2, PT, -R6, R29.reuse, RZ ;  /* 0x0000001d06037210 */ /* 0x080fe40007f5e1ff */
[C---:B------:R-:W-:Y:S02]  /*30a0*/  ISETP.GE.U32.AND.EX P0, PT, R24.reuse, RZ, PT, P0 ;  /* 0x000000ff1800720c */ /* 0x040fe40003f06100 */
[----:B------:R-:W-:Y:S02]  /*30b0*/  IADD3.X R27, PT, PT, R24, -0x1, RZ, P2, !PT ;  /* 0xffffffff181b7810 */ /* 0x000fe400017fe4ff */
[----:B------:R-:W-:Y:S02]  /*30c0*/  SEL R3, R3, R29, P0 ;  /* 0x0000001d03037207 */ /* 0x000fe40000000000 */
[----:B------:R-:W-:-:S02]  /*30d0*/  IADD3.X R22, PT, PT, RZ, R25, RZ, P3, !PT ;  /* 0x00000019ff167210 */ /* 0x000fc40001ffe4ff */
[----:B------:R-:W-:Y:S02]  /*30e0*/  SEL R23, R2, R23, P0 ;  /* 0x0000001702177207 */ /* 0x000fe40000000000 */
[----:B------:R-:W-:Y:S02]  /*30f0*/  SEL R27, R27, R24, P0 ;  /* 0x000000181b1b7207 */ /* 0x000fe40000000000 */
[----:B------:R-:W-:Y:S02]  /*3100*/  ISETP.GE.U32.AND P2, PT, R3, R6, PT ;  /* 0x000000060300720c */ /* 0x000fe40003f46070 */
[----:B------:R-:W-:Y:S02]  /*3110*/  SEL R2, R22, R25, P0 ;  /* 0x0000001916027207 */ /* 0x000fe40000000000 */
[----:B------:R-:W-:Y:S02]  /*3120*/  IADD3 R24, P3, PT, R23, 0x1, RZ ;  /* 0x0000000117187810 */ /* 0x000fe40007f7e0ff */
[----:B------:R-:W-:-:S03]  /*3130*/  ISETP.GE.U32.AND.EX P0, PT, R27, RZ, PT, P2 ;  /* 0x000000ff1b00720c */ /* 0x000fc60003f06120 */
[----:B------:R-:W-:Y:S01]  /*3140*/  IMAD.X R25, RZ, RZ, R2, P3 ;  /* 0x000000ffff197224 */ /* 0x000fe200018e0602 */
[----:B------:R-:W-:-:S04]  /*3150*/  SEL R24, R24, R23, P0 ;  /* 0x0000001718187207 */ /* 0x000fc80000000000 */
[----:B------:R-:W-:Y:S02]  /*3160*/  SEL R25, R25, R2, P0 ;  /* 0x0000000219197207 */ /* 0x000fe40000000000 */
[-C--:B------:R-:W-:Y:S02]  /*3170*/  IADD3 R3, P2, PT, RZ, -R24.reuse, RZ ;  /* 0x80000018ff037210 */ /* 0x080fe40007f5e0ff */
[----:B------:R-:W-:Y:S02]  /*3180*/  ISETP.NE.U32.AND P0, PT, R6, RZ, PT ;  /* 0x000000ff0600720c */ /* 0x000fe40003f05070 */
[----:B------:R-:W-:Y:S01]  /*3190*/  SEL R24, R3, R24, !P1 ;  /* 0x0000001803187207 */ /* 0x000fe20004800000 */
[----:B------:R-:W-:Y:S02]  /*31a0*/  IMAD.X R2, RZ, RZ, ~R25, P2 ;  /* 0x000000ffff027224 */ /* 0x000fe400010e0e19 */
[----:B------:R-:W-:Y:S01]  /*31b0*/  HFMA2 R3, -RZ, RZ, 0, 0 ;  /* 0x00000000ff037431 */ /* 0x000fe200000001ff */
[----:B------:R-:W-:-:S02]  /*31c0*/  ISETP.NE.AND.EX P0, PT, RZ, RZ, PT, P0 ;  /* 0x000000ffff00720c */ /* 0x000fc40003f05300 */
[----:B------:R-:W-:Y:S01]  /*31d0*/  SEL R25, R2, R25, !P1 ;  /* 0x0000001902197207 */ /* 0x000fe20004800000 */
[----:B------:R-:W-:Y:S01]  /*31e0*/  IMAD.MOV.U32 R2, RZ, RZ, R26 ;  /* 0x000000ffff027224 */ /* 0x000fe200078e001a */
[----:B------:R-:W-:Y:S02]  /*31f0*/  SEL R24, R24, 0xffffffff, P0 ;  /* 0xffffffff18187807 */ /* 0x000fe40000000000 */
[----:B------:R-:W-:Y:S01]  /*3200*/  SEL R25, R25, 0xffffffff, P0 ;  /* 0xffffffff19197807 */ /* 0x000fe20000000000 */
[----:B------:R-:W-:Y:S06]  /*3210*/  RET.REL.NODEC R2 `(_ZN2at6native54_GLOBAL__N__3a6f1fcb_21_DistributionNormal_cu_0c5b6e8543distribution_elementwise_grid_stride_kernelIfLi4EZNS0_9templates4cuda20normal_and_transformIN3c108BFloat16EfPNS_17CUDAGeneratorImplEZZZNS4_13normal_kernelIS9_EEvRKNS_10TensorBaseEddT_ENKUlvE_clEvENKUlvE2_clEvEUlfE_EEvRNS_18TensorIteratorBaseET1_T2_EUlP24curandStatePhilox4_32_10E_ZNS1_27distribution_nullary_kernelIS7_f7double2S9_SO_SH_EEvSJ_SL_RKT3_T4_EUlifE_EEvlNS_15PhiloxCudaStateESK_SL_) ;  /* 0xffffffcc02787950 */ /* 0x000fec0003c3ffff */
        .weak           $__internal_5_$__cuda_sm20_dsqrt_rn_f64_mediumpath_v1
        .type           $__internal_5_$__cuda_sm20_dsqrt_rn_f64_mediumpath_v1,@function
        .size           $__internal_5_$__cuda_sm20_dsqrt_rn_f64_mediumpath_v1,(.L_x_333 - $__internal_5_$__cuda_sm20_dsqrt_rn_f64_mediumpath_v1)
$__internal_5_$__cuda_sm20_dsqrt_rn_f64_mediumpath_v1:
[----:B------:R-:W-:Y:S01]  /*3220*/  ISETP.GE.U32.AND P0, PT, R28, -0x3400000, PT ;  /* 0xfcc000001c00780c */ /* 0x000fe20003f06070 */
[----:B------:R-:W-:Y:S01]  /*3230*/  BSSY.RECONVERGENT B1, `(.L_x_84) ;  /* 0x000004a000017945 */ /* 0x000fe20003800200 */
[----:B------:R-:W-:-:S11]  /*3240*/  IMAD.MOV.U32 R31, RZ, RZ, R41 ;  /* 0x000000ffff1f7224 */ /* 0x000fd600078e0029 */
        /* <DEDUP_REMOVED lines=16> */
.L_x_85:
[----:B------:R-:W0:Y:S02]  /*3350*/  DSETP.NE.AND P0, PT, R26, RZ, PT ;  /* 0x000000ff1a00722a */ /* 0x000e240003f05000 */
[----:B0-----:R-:W-:Y:S05]  /*3360*/  @!P0 BRA `(.L_x_87) ;  /* 0x0000000000d48947 */ /* 0x001fea0003800000 */
[----:B------:R-:W-:-:S13]  /*3370*/  ISETP.GE.AND P0, PT, R27, RZ, PT ;  /* 0x000000ff1b00720c */ /* 0x000fda0003f06270 */
[----:B------:R-:W-:Y:S01]  /*3380*/  @!P0 IMAD.MOV.U32 R28, RZ, RZ, 0x0 ;  /* 0x00000000ff1c8424 */ /* 0x000fe200078e00ff */
[----:B------:R-:W-:Y:S01]  /*3390*/  @!P0 MOV R29, 0xfff80000 ;  /* 0xfff80000001d8802 */ /* 0x000fe20000000f00 */
[----:B------:R-:W-:Y:S06]  /*33a0*/  @!P0 BRA `(.L_x_86) ;  /* 0x0000000000c88947 */ /* 0x000fec0003800000 */
[----:B------:R-:W-:-:S13]  /*33b0*/  ISETP.GT.AND P0, PT, R27, 0x7fefffff, PT ;  /* 0x7fefffff1b00780c */ /* 0x000fda0003f04270 */
[----:B------:R-:W-:Y:S05]  /*33c0*/  @P0 BRA `(.L_x_87) ;  /* 0x0000000000bc0947 */ /* 0x000fea0003800000 */
[----:B------:R-:W0:Y:S01]  /*33d0*/  DMUL R34, R26, 8.11296384146066816958e+31 ;  /* 0x469000001a227828 */ /* 0x000e220000000000 */
[----:B------:R-:W-:Y:S01]  /*33e0*/  IMAD.MOV.U32 R30, RZ, RZ, RZ ;  /* 0x000000ffff1e7224 */ /* 0x000fe200078e00ff */
[----:B0-----:R-:W0:Y:S01]  /*33f0*/  MUFU.RSQ64H R31, R35 ;  /* 0x00000023001f7308 */ /* 0x001e220000001c00 */
[----:B------:R-:W-:Y:S02]  /*3400*/  IMAD.MOV.U32 R26, RZ, RZ, 0x0 ;  /* 0x00000000ff1a7424 */ /* 0x000fe400078e00ff */
[----:B------:R-:W-:-:S15]  /*3410*/  IMAD.MOV.U32 R27, RZ, RZ, 0x3fd80000 ;  /* 0x3fd80000ff1b7424 */ /* 0x000fde00078e00ff */
[----:B------:R-:W-:-:S15]  /*3420*/  NOP ;  /* 0x0000000000007918 */ /* 0x000fde0000000000 */
[----:B------:R-:W-:-:S15]  /*3430*/  NOP ;  /* 0x0000000000007918 */ /* 0x000fde0000000000 */
[----:B------:R-:W-:-:S14]  /*3440*/  NOP ;  /* 0x0000000000007918 */ /* 0x000fdc0000000000 */
        /* <DEDUP_REMOVED lines=26> */
[----:B0-----:R-:W-:-:S15]  /*35f0*/  IADD3 R29, PT, PT, R29, -0x100000, RZ ;  /* 0xfff000001d1d7810 */ /* 0x001fde0007ffe0ff */
        /* <DEDUP_REMOVED lines=10> */
[----:B0-----:R-:W-:Y:S01]  /*36a0*/  VIADD R29, R29, 0xfcb00000 ;  /* 0xfcb000001d1d7836 */ /* 0x001fe20000000000 */
[----:B------:R-:W-:Y:S06]  /*36b0*/  BRA `(.L_x_86) ;  /* 0x0000000000047947 */ /* 0x000fec0003800000 */
.L_x_87:
[----:B------:R0:W1:Y:S02]  /*36c0*/  DADD R28, R26, R26 ;  /* 0x000000001a1c7229 */ /* 0x000064000000001a */
.L_x_86:
[----:B------:R-:W-:Y:S05]  /*36d0*/  BSYNC.RECONVERGENT B1 ;  /* 0x0000000000017941 */ /* 0x000fea0003800200 */
.L_x_84:
[----:B------:R-:W-:-:S04]  /*36e0*/  IMAD.MOV.U32 R43, RZ, RZ, 0x0 ;  /* 0x00000000ff2b7424 */ /* 0x000fc800078e00ff */
[----:B01----:R-:W-:Y:S05]  /*36f0*/  RET.REL.NODEC R42 `(_ZN2at6native54_GLOBAL__N__3a6f1fcb_21_DistributionNormal_cu_0c5b6e8543distribution_elementwise_grid_stride_kernelIfLi4EZNS0_9templates4cuda20normal_and_transformIN3c108BFloat16EfPNS_17CUDAGeneratorImplEZZZNS4_13normal_kernelIS9_EEvRKNS_10TensorBaseEddT_ENKUlvE_clEvENKUlvE2_clEvEUlfE_EEvRNS_18TensorIteratorBaseET1_T2_EUlP24curandStatePhilox4_32_10E_ZNS1_27distribution_nullary_kernelIS7_f7double2S9_SO_SH_EEvSJ_SL_RKT3_T4_EUlifE_EEvlNS_15PhiloxCudaStateESK_SL_) ;  /* 0xffffffc82a407950 */ /* 0x003fea0003c3ffff */
.L_x_88:
        /* <DEDUP_REMOVED lines=16> */
.L_x_333:


//--------------------- .text._ZN2at6native54_GLOBAL__N__3a6f1fcb_21_DistributionNormal_cu_0c5b6e8543distribution_elementwise_grid_stride_kernelIfLi4EZNS0_9templates4cuda20normal_and_transformIN3c104HalfEfPNS_17CUDAGeneratorImplEZZZNS4_13normal_kernelIS9_EEvRKNS_10TensorBaseEddT_ENKUlvE_clEvENKUlvE1_clEvEUlfE_EEvRNS_18TensorIteratorBaseET1_T2_EUlP24curandStatePhilox4_32_10E0_ZNS1_27distribution_nullary_kernelIS7_f6float4S9_SO_SH_EEvSJ_SL_RKT3_T4_EUlifE0_EEvlNS_15PhiloxCudaStateESK_SL_ --------------------------
	.section	.text._ZN2at6native54_GLOBAL__N__3a6f1fcb_21_DistributionNormal_cu_0c5b6e8543distribution_elementwise_grid_stride_kernelIfLi4EZNS0_9templates4cuda20normal_and_transformIN3c104HalfEfPNS_17CUDAGeneratorImplEZZZNS4_13normal_kernelIS9_EEvRKNS_10TensorBaseEddT_ENKUlvE_clEvENKUlvE1_clEvEUlfE_EEvRNS_18TensorIteratorBaseET1_T2_EUlP24curandStatePhilox4_32_10E0_ZNS1_27distribution_nullary_kernelIS7_f6float4S9_SO_SH_EEvSJ_SL_RKT3_T4_EUlifE0_EEvlNS_15PhiloxCudaStateESK_SL_,"ax",@progbits
	.align	128
.text._ZN2at6native54_GLOBAL__N__3a6f1fcb_21_DistributionNormal_cu_0c5b6e8543distribution_elementwise_grid_stride_kernelIfLi4EZNS0_9templates4cuda20normal_and_transformIN3c104HalfEfPNS_17CUDAGeneratorImplEZZZNS4_13normal_kernelIS9_EEvRKNS_10TensorBaseEddT_ENKUlvE_clEvENKUlvE1_clEvEUlfE_EEvRNS_18TensorIteratorBaseET1_T2_EUlP24curandStatePhilox4_32_10E0_ZNS1_27distribution_nullary_kernelIS7_f6float4S9_SO_SH_EEvSJ_SL_RKT3_T4_EUlifE0_EEvlNS_15PhiloxCudaStateESK_SL_:
        .type           _ZN2at6native54_GLOBAL__N__3a6f1fcb_21_DistributionNormal_cu_0c5b6e8543distribution_elementwise_grid_stride_kernelIfLi4EZNS0_9templates4cuda20normal_and_transformIN3c104HalfEfPNS_17CUDAGeneratorImplEZZZNS4_13normal_kernelIS9_EEvRKNS_10TensorBaseEddT_ENKUlvE_clEvENKUlvE1_clEvEUlfE_EEvRNS_18TensorIteratorBaseET1_T2_EUlP24curandStatePhilox4_32_10E0_ZNS1_27distribution_nullary_kernelIS7_f6float4S9_SO_SH_EEvSJ_SL_RKT3_T4_EUlifE0_EEvlNS_15PhiloxCudaStateESK_SL_,@function
        .size           _ZN2at6native54_GLOBAL__N__3a6f1fcb_21_DistributionNormal_cu_0c5b6e8543distribution_elementwise_grid_stride_kernelIfLi4EZNS0_9templates4cuda20normal_and_transformIN3c104HalfEfPNS_17CUDAGeneratorImplEZZZNS4_13normal_kernelIS9_EEvRKNS_10TensorBaseEddT_ENKUlvE_clEvENKUlvE1_clEvEUlfE_EEvRNS_18TensorIteratorBaseET1_T2_EUlP24curandStatePhilox4_32_10E0_ZNS1_27distribution_nullary_kernelIS7_f6float4S9_SO_SH_EEvSJ_SL_RKT3_T4_EUlifE0_EEvlNS_15PhiloxCudaStateESK_SL_,(.L_x_336 - _ZN2at6native54_GLOBAL__N__3a6f1fcb_21_DistributionNormal_cu_0c5b6e8543distribution_elementwise_grid_stride_kernelIfLi4EZNS0_9templates4cuda20normal_and_transformIN3c104HalfEfPNS_17CUDAGeneratorImplEZZZNS4_13normal_kernelIS9_EEvRKNS_10TensorBaseEddT_ENKUlvE_clEvENKUlvE1_clEvEUlfE_EEvRNS_18TensorIteratorBaseET1_T2_EUlP24curandStatePhilox4_32_10E0_ZNS1_27distribution_nullary_kernelIS7_f6float4S9_SO_SH_EEvSJ_SL_RKT3_T4_EUlifE0_EEvlNS_15PhiloxCudaStateESK_SL_)
        .other          _ZN2at6native54_GLOBAL__N__3a6f1fcb_21_DistributionNormal_cu_0c5b6e8543distribution_elementwise_grid_stride_kernelIfLi4EZNS0_9templates4cuda20normal_and_transformIN3c104HalfEfPNS_17CUDAGeneratorImplEZZZNS4_13normal_kernelIS9_EEvRKNS_10TensorBaseEddT_ENKUlvE_clEvENKUlvE1_clEvEUlfE_EEvRNS_18TensorIteratorBaseET1_T2_EUlP24curandStatePhilox4_32_10E0_ZNS1_27distribution_nullary_kernelIS7_f6float4S9_SO_SH_EEvSJ_SL_RKT3_T4_EUlifE0_EEvlNS_15PhiloxCudaStateESK_SL_,@"STO_CUDA_ENTRY STV_DEFAULT"
_ZN2at6native54_GLOBAL__N__3a6f1fcb_21_DistributionNormal_cu_0c5b6e8543distribution_elementwise_grid_stride_kernelIfLi4EZNS0_9templates4cuda20normal_and_transformIN3c104HalfEfPNS_17CUDAGeneratorImplEZZZNS4_13normal_kernelIS9_EEvRKNS_10TensorBaseEddT_ENKUlvE_clEvENKUlvE1_clEvEUlfE_EEvRNS_18TensorIteratorBaseET1_T2_EUlP24curandStatePhilox4_32_10E0_ZNS1_27distribution_nullary_kernelIS7_f6float4S9_SO_SH_EEvSJ_SL_RKT3_T4_EUlifE0_EEvlNS_15PhiloxCudaStateESK_SL_:
        /* <DEDUP_REMOVED lines=112> */
.L_x_89:
[----:B------:R-:W-:-:S07]  /*0700*/  MOV R28, 0x720 ;  /* 0x00000720001c7802 */ /* 0x000fce0000000f00 */
[----:B------:R-:W-:Y:S05]  /*0710*/  CALL.REL.NOINC `($__internal_6_$__cuda_sm20_div_s64) ;  /* 0x0000004800cc7944 */ /* 0x000fea0003c00000 */
.L_x_90:
        /* <DEDUP_REMOVED lines=84> */
.L_x_107:
        /* <DEDUP_REMOVED lines=13> */
.L_x_92:
[----:B0-----:R-:W-:Y:S05]  /*0d30*/  BSYNC.RECONVERGENT B0 ;  /* 0x0000000000007941 */ /* 0x001fea0003800200 */
.L_x_91:
        /* <DEDUP_REMOVED lines=62> */
.L_x_93:
        /* <DEDUP_REMOVED lines=9> */
.L_x_94:
        /* <DEDUP_REMOVED lines=46> */
[----:B------:R-:W-:Y:S02]  /*1490*/  @!P2 F2FP.F16.F32.PACK_AB R32, RZ, R32 ;  /* 0x00000020ff20a23e */ /* 0x000fe400000000ff */
[----:B------:R-:W0:Y:S01]  /*14a0*/  @!P1 LDC.64 R40, c[0x0][0x540] ;  /* 0x00015000ff289b82 */ /* 0x000e220000000a00 */
[----:B-1----:R-:W-:Y:S01]  /*14b0*/  @!P1 FFMA.FTZ R34, R55, R35, R34 ;  /* 0x0000002337229223 */ /* 0x002fe20000010022 */
[----:B------:R-:W-:-:S04]  /*14c0*/  PRMT R33, R32, 0x7610, R33 ;  /* 0x0000761020217816 */ /* 0x000fc80000000021 */
[----:B------:R-:W-:Y:S02]  /*14d0*/  @!P1 F2FP.F16.F32.PACK_AB R34, RZ, R34 ;  /* 0x00000022ff22923e */ /* 0x000fe400000000ff */
[----:B------:R-:W1:Y:S01]  /*14e0*/  @!P0 LDC.64 R42, c[0x0][0x540] ;  /* 0x00015000ff2a8b82 */ /* 0x000e620000000a00 */
[----:B--2---:R-:W-:-:S05]  /*14f0*/  @!P0 FFMA.FTZ R36, R57, R37, R36 ;  /* 0x0000002539248223 */ /* 0x004fca0000010024 */
[----:B------:R-:W-:Y:S01]  /*1500*/  @!P0 F2FP.F16.F32.PACK_AB R36, RZ, R36 ;  /* 0x00000024ff24823e */ /* 0x000fe200000000ff */
        /* <DEDUP_REMOVED lines=10> */
[----:B------:R-:W-:-:S05]  /*15b0*/  F2FP.F16.F32.PACK_AB R59, RZ, R59 ;  /* 0x0000003bff3b723e */ /* 0x000fca00000000ff */
[----:B0-----:R1:W-:Y:S01]  /*15c0*/  STG.E.U16 desc[UR76][R32.64], R59 ;  /* 0x0000003b20007986 */ /* 0x0013e2000c10154c */
[----:B------:R-:W-:Y:S05]  /*15d0*/  BRA `(.L_x_96) ;  /* 0x0000003800f07947 */ /* 0x000fea0003800000 */
.L_x_95:
        /* <DEDUP_REMOVED lines=232> */
.L_x_99:
[----:B------:R-:W-:Y:S01]  /*2460*/  FFMA.FTZ R53, R53, R27, R26 ;  /* 0x0000001b35357223 */ /* 0x000fe2000001001a */
[----:B------:R-:W-:-:S04]  /*2470*/  IADD3 R32, P0, PT, R35, R24, RZ ;  /* 0x0000001823207210 */ /* 0x000fc80007f1e0ff */
[----:B------:R-:W-:Y:S02]  /*2480*/  F2FP.F16.F32.PACK_AB R53, RZ, R53 ;  /* 0x00000035ff35723e */ /* 0x000fe400000000ff */
[----:B------:R-:W-:-:S05]  /*2490*/  IADD3.X R33, PT, PT, RZ, R25, RZ, P0, !PT ;  /* 0x00000019ff217210 */ /* 0x000fca00007fe4ff */
[----:B------:R0:W-:Y:S02]  /*24a0*/  STG.E.U16 desc[UR76][R32.64], R53 ;  /* 0x0000003520007986 */ /* 0x0001e4000c10154c */
.L_x_98:
[----:B------:R-:W-:Y:S05]  /*24b0*/  BSYNC.RECONVERGENT B0 ;  /* 0x0000000000007941 */ /* 0x000fea0003800200 */
.L_x_97:
        /* <DEDUP_REMOVED lines=234> */
.L_x_102:
[----:B------:R-:W-:Y:S01]  /*3360*/  FFMA.FTZ R55, R55, R27, R26 ;  /* 0x0000001b37377223 */ /* 0x000fe2000001001a */
[----:B------:R-:W-:-:S04]  /*3370*/  IADD3 R32, P0, PT, R35, R24, RZ ;  /* 0x0000001823207210 */ /* 0x000fc80007f1e0ff */
[----:B------:R-:W-:Y:S02]  /*3380*/  F2FP.F16.F32.PACK_AB R55, RZ, R55 ;  /* 0x00000037ff37723e */ /* 0x000fe400000000ff */
[----:B------:R-:W-:-:S05]  /*3390*/  IADD3.X R33, PT, PT, RZ, R25, RZ, P0, !PT ;  /* 0x00000019ff217210 */ /* 0x000fca00007fe4ff */
[----:B------:R0:W-:Y:S02]  /*33a0*/  STG.E.U16 desc[UR76][R32.64], R55 ;  /* 0x0000003720007986 */ /* 0x0001e4000c10154c */
.L_x_101:
[----:B------:R-:W-:Y:S05]  /*33b0*/  BSYNC.RECONVERGENT B0 ;  /* 0x0000000000007941 */ /* 0x000fea0003800200 */
.L_x_100:
        /* <DEDUP_REMOVED lines=234> */
.L_x_105:
[----:B------:R-:W-:Y:S01]  /*4260*/  FFMA.FTZ R57, R57, R27, R26 ;  /* 0x0000001b39397223 */ /* 0x000fe2000001001a */
[----:B------:R-:W-:-:S04]  /*4270*/  IADD3 R32, P0, PT, R35, R24, RZ ;  /* 0x0000001823207210 */ /* 0x000fc80007f1e0ff */
[----:B------:R-:W-:Y:S01]  /*4280*/  F2FP.F16.F32.PACK_AB R57, RZ, R57 ;  /* 0x00000039ff39723e */ /* 0x000fe200000000ff */
[----:B------:R-:W-:-:S05]  /*4290*/  IMAD.X R33, RZ, RZ, R25, P0 ;  /* 0x000000ffff217224 */ /* 0x000fca00000e0619 */
[----:B------:R0:W-:Y:S03]  /*42a0*/  STG.E.U16 desc[UR76][R32.64], R57 ;  /* 0x0000003920007986 */ /* 0x0001e6000c10154c */
.L_x_104:
[----:B------:R-:W-:Y:S05]  /*42b0*/  BSYNC.RECONVERGENT B0 ;  /* 0x0000000000007941 */ /* 0x000fea0003800200 */
.L_x_103:
        /* <DEDUP_REMOVED lines=233> */
.L_x_106:
[----:B------:R-:W-:Y:S01]  /*5150*/  FFMA.FTZ R59, R59, R27, R26 ;  /* 0x0000001b3b3b7223 */ /* 0x000fe2000001001a */
[----:B------:R-:W-:-:S04]  /*5160*/  IADD3 R32, P0, PT, R35, R24, RZ ;  /* 0x0000001823207210 */ /* 0x000fc80007f1e0ff */
[----:B------:R-:W-:Y:S02]  /*5170*/  F2FP.F16.F32.PACK_AB R59, RZ, R59 ;  /* 0x0000003bff3b723e */ /* 0x000fe400000000ff */
[----:B------:R-:W-:-:S05]  /*5180*/  IADD3.X R33, PT, PT, RZ, R25, RZ, P0, !PT ;  /* 0x00000019ff217210 */ /* 0x000fca00007fe4ff */
[----:B------:R0:W-:Y:S02]  /*5190*/  STG.E.U16 desc[UR76][R32.64], R59 ;  /* 0x0000003b20007986 */ /* 0x0001e4000c10154c */
.L_x_96:
        /* <DEDUP_REMOVED lines=11> */
        .weak           $__internal_6_$__cuda_sm20_div_s64
        .type           $__internal_6_$__cuda_sm20_div_s64,@function
        .size           $__internal_6_$__cuda_sm20_div_s64,(.L_x_336 - $__internal_6_$__cuda_sm20_div_s64)
$__internal_6_$__cuda_sm20_div_s64:
        /* <DEDUP_REMOVED lines=77> */
[----:B------:R-:W-:Y:S06]  /*5720*/  RET.REL.NODEC R28 `(_ZN2at6native54_GLOBAL__N__3a6f1fcb_21_DistributionNormal_cu_0c5b6e8543distribution_elementwise_grid_stride_kernelIfLi4EZNS0_9templates4cuda20normal_and_transformIN3c104HalfEfPNS_17CUDAGeneratorImplEZZZNS4_13normal_kernelIS9_EEvRKNS_10TensorBaseEddT_ENKUlvE_clEvENKUlvE1_clEvEUlfE_EEvRNS_18TensorIteratorBaseET1_T2_EUlP24curandStatePhilox4_32_10E0_ZNS1_27distribution_nullary_kernelIS7_f6float4S9_SO_SH_EEvSJ_SL_RKT3_T4_EUlifE0_EEvlNS_15PhiloxCudaStateESK_SL_) ;  /* 0xffffffa81c347950 */ /* 0x000fec0003c3ffff */
.L_x_108:
        /* <DEDUP_REMOVED lines=13> */
.L_x_336:


//--------------------- .text._ZN2at6native54_GLOBAL__N__3a6f1fcb_21_DistributionNormal_cu_0c5b6e8543distribution_elementwise_grid_stride_kernelIfLi4EZNS0_9templates4cuda20normal_and_transformIN3c104HalfEfPNS_17CUDAGeneratorImplEZZZNS4_13normal_kernelIS9_EEvRKNS_10TensorBaseEddT_ENKUlvE_clEvENKUlvE1_clEvEUlfE_EEvRNS_18TensorIteratorBaseET1_T2_EUlP24curandStatePhilox4_32_10E0_ZNS1_27distribution_nullary_kernelIS7_f6float4S9_SO_SH_EEvSJ_SL_RKT3_T4_EUlifE_EEvlNS_15PhiloxCudaStateESK_SL_ --------------------------
	.section	.text._ZN2at6native54_GLOBAL__N__3a6f1fcb_21_DistributionNormal_cu_0c5b6e8543distribution_elementwise_grid_stride_kernelIfLi4EZNS0_9templates4cuda20normal_and_transformIN3c104HalfEfPNS_17CUDAGeneratorImplEZZZNS4_13normal_kernelIS9_EEvRKNS_10TensorBaseEddT_ENKUlvE_clEvENKUlvE1_clEvEUlfE_EEvRNS_18TensorIteratorBaseET1_T2_EUlP24curandStatePhilox4_32_10E0_ZNS1_27distribution_nullary_kernelIS7_f6float4S9_SO_SH_EEvSJ_SL_RKT3_T4_EUlifE_EEvlNS_15PhiloxCudaStateESK_SL_,"ax",@progbits
	.align	128
.text._ZN2at6native54_GLOBAL__N__3a6f1fcb_21_DistributionNormal_cu_0c5b6e8543distribution_elementwise_grid_stride_kernelIfLi4EZNS0_9templates4cuda20normal_and_transformIN3c104HalfEfPNS_17CUDAGeneratorImplEZZZNS4_13normal_kernelIS9_EEvRKNS_10TensorBaseEddT_ENKUlvE_clEvENKUlvE1_clEvEUlfE_EEvRNS_18TensorIteratorBaseET1_T2_EUlP24curandStatePhilox4_32_10E0_ZNS1_27distribution_nullary_kernelIS7_f6float4S9_SO_SH_EEvSJ_SL_RKT3_T4_EUlifE_EEvlNS_15PhiloxCudaStateESK_SL_:
        .type           _ZN2at6native54_GLOBAL__N__3a6f1fcb_21_DistributionNormal_cu_0c5b6e8543distribution_elementwise_grid_stride_kernelIfLi4EZNS0_9templates4cuda20normal_and_transformIN3c104HalfEfPNS_17CUDAGeneratorImplEZZZNS4_13normal_kernelIS9_EEvRKNS_10TensorBaseEddT_ENKUlvE_clEvENKUlvE1_clEvEUlfE_EEvRNS_18TensorIteratorBaseET1_T2_EUlP24curandStatePhilox4_32_10E0_ZNS1_27distribution_nullary_kernelIS7_f6float4S9_SO_SH_EEvSJ_SL_RKT3_T4_EUlifE_EEvlNS_15PhiloxCudaStateESK_SL_,@function
        .size           _ZN2at6native54_GLOBAL__N__3a6f1fcb_21_DistributionNormal_cu_0c5b6e8543distribution_elementwise_grid_stride_kernelIfLi4EZNS0_9templates4cuda20normal_and_transformIN3c104HalfEfPNS_17CUDAGeneratorImplEZZZNS4_13normal_kernelIS9_EEvRKNS_10TensorBaseEddT_ENKUlvE_clEvENKUlvE1_clEvEUlfE_EEvRNS_18TensorIteratorBaseET1_T2_EUlP24curandStatePhilox4_32_10E0_ZNS1_27distribution_nullary_kernelIS7_f6float4S9_SO_SH_EEvSJ_SL_RKT3_T4_EUlifE_EEvlNS_15PhiloxCudaStateESK_SL_,(.L_x_338 - _ZN2at6native54_GLOBAL__N__3a6f1fcb_21_DistributionNormal_cu_0c5b6e8543distribution_elementwise_grid_stride_kernelIfLi4EZNS0_9templates4cuda20normal_and_transformIN3c104HalfEfPNS_17CUDAGeneratorImplEZZZNS4_13normal_kernelIS9_EEvRKNS_10TensorBaseEddT_ENKUlvE_clEvENKUlvE1_clEvEUlfE_EEvRNS_18TensorIteratorBaseET1_T2_EUlP24curandStatePhilox4_32_10E0_ZNS1_27distribution_nullary_kernelIS7_f6float4S9_SO_SH_EEvSJ_SL_RKT3_T4_EUlifE_EEvlNS_15PhiloxCudaStateESK_SL_)
        .other          _ZN2at6native54_GLOBAL__N__3a6f1fcb_21_DistributionNormal_cu_0c5b6e8543distribution_elementwise_grid_stride_kernelIfLi4EZNS0_9templates4cuda20normal_and_transformIN3c104HalfEfPNS_17CUDAGeneratorImplEZZZNS4_13normal_kernelIS9_EEvRKNS_10TensorBaseEddT_ENKUlvE_clEvENKUlvE1_clEvEUlfE_EEvRNS_18TensorIteratorBaseET1_T2_EUlP24curandStatePhilox4_32_10E0_ZNS1_27distribution_nullary_kernelIS7_f6float4S9_SO_SH_EEvSJ_SL_RKT3_T4_EUlifE_EEvlNS_15PhiloxCudaStateESK_SL_,@"STO_CUDA_ENTRY STV_DEFAULT"
_ZN2at6native54_GLOBAL__N__3a6f1fcb_21_DistributionNormal_cu_0c5b6e8543distribution_elementwise_grid_stride_kernelIfLi4EZNS0_9templates4cuda20normal_and_transformIN3c104HalfEfPNS_17CUDAGeneratorImplEZZZNS4_13normal_kernelIS9_EEvRKNS_10TensorBaseEddT_ENKUlvE_clEvENKUlvE1_clEvEUlfE_EEvRNS_18TensorIteratorBaseET1_T2_EUlP24curandStatePhilox4_32_10E0_ZNS1_27distribution_nullary_kernelIS7_f6float4S9_SO_SH_EEvSJ_SL_RKT3_T4_EUlifE_EEvlNS_15PhiloxCudaStateESK_SL_:
        /* <DEDUP_REMOVED lines=114> */
.L_x_109:
[----:B------:R-:W-:-:S07]  /*0720*/  MOV R30, 0x740 ;  /* 0x00000740001e7802 */ /* 0x000fce0000000f00 */
[----:B------:R-:W-:Y:S05]  /*0730*/  CALL.REL.NOINC `($__internal_7_$__cuda_sm20_div_s64) ;  /* 0x0000000800d47944 */ /* 0x000fea0003c00000 */
.L_x_110:
        /* <DEDUP_REMOVED lines=17> */
.L_x_122:
        /* <DEDUP_REMOVED lines=13> */
.L_x_112:
[----:B-12---:R-:W-:Y:S05]  /*0920*/  BSYNC.RECONVERGENT B0 ;  /* 0x0000000000007941 */ /* 0x006fea0003800200 */
.L_x_111:
        /* <DEDUP_REMOVED lines=51> */
.L_x_113:
        /* <DEDUP_REMOVED lines=9> */
.L_x_114:
        /* <DEDUP_REMOVED lines=41> */
[----:B------:R-:W-:Y:S02]  /*0f80*/  F2FP.F16.F32.PACK_AB R50, RZ, R50 ;  /* 0x00000032ff32723e */ /* 0x000fe400000000ff */
[----:B------:R-:W-:-:S05]  /*0f90*/  LEA.HI.X.SX32 R29, R29, UR9, 0x1, P3 ;  /* 0x000000091d1d7c11 */ /* 0x000fca00098f0eff */
[----:B------:R4:W-:Y:S03]  /*0fa0*/  STG.E.U16 desc[UR6][R28.64], R50 ;  /* 0x000000321c007986 */ /* 0x0009e6000c101506 */
.L_x_116:
[----:B------:R-:W-:Y:S05]  /*0fb0*/  BSYNC.RECONVERGENT B0 ;  /* 0x0000000000007941 */ /* 0x000fea0003800200 */
.L_x_115:
        /* <DEDUP_REMOVED lines=9> */
[----:B------:R-:W-:-:S05]  /*1050*/  F2FP.F16.F32.PACK_AB R48, RZ, R48 ;  /* 0x00000030ff30723e */ /* 0x000fca00000000ff */
[----:B------:R0:W-:Y:S02]  /*1060*/  STG.E.U16 desc[UR6][R28.64], R48 ;  /* 0x000000301c007986 */ /* 0x0001e4000c101506 */
.L_x_118:
[----:B------:R-:W-:Y:S05]  /*1070*/  BSYNC.RECONVERGENT B0 ;  /* 0x0000000000007941 */ /* 0x000fea0003800200 */
.L_x_117:
        /* <DEDUP_REMOVED lines=8> */
[----:B------:R-:W-:Y:S02]  /*1100*/  F2FP.F16.F32.PACK_AB R44, RZ, R29 ;  /* 0x0000001dff2c723e */ /* 0x000fe400000000ff */
[----:B------:R-:W-:-:S05]  /*1110*/  LEA.HI.X.SX32 R29, R45, UR9, 0x1, P0 ;  /* 0x000000092d1d7c11 */ /* 0x000fca00080f0eff */
[----:B------:R0:W-:Y:S02]  /*1120*/  STG.E.U16 desc[UR6][R28.64], R44 ;  /* 0x0000002c1c007986 */ /* 0x0001e4000c101506 */
.L_x_120:
[----:B------:R-:W-:Y:S05]  /*1130*/  BSYNC.RECONVERGENT B0 ;  /* 0x0000000000007941 */ /* 0x000fea0003800200 */
.L_x_119:
[----:B------:R-:W-:Y:S05]  /*1140*/  @P2 BRA `(.L_x_121) ;  /* 0x0000000000242947 */ /* 0x000fea0003800000 */
[----:B------:R-:W-:Y:S01]  /*1150*/  FMUL.RZ R38, R38, 0.15915493667125701904 ;  /* 0x3e22f98326267820 */ /* 0x000fe2000040c000 */
[----:B------:R-:W-:-:S03]  /*1160*/  IMAD R33, R33, UR4, RZ ;  /* 0x0000000421217c24 */ /* 0x000fc6000f8e02ff */
[----:B0---4-:R-:W1:Y:S02]  /*1170*/  MUFU.COS R28, R38 ;  /* 0x00000026001c7308 */ /* 0x011e640000000000 */
[----:B-1----:R-:W-:-:S04]  /*1180*/  FMUL.FTZ R28, R31, R28 ;  /* 0x0000001c1f1c7220 */ /* 0x002fc80000410000 */
[----:B--2---:R-:W-:Y:S01]  /*1190*/  FFMA.FTZ R29, R28, R43, UR5 ;  /* 0x000000051c1d7e23 */ /* 0x004fe2000801002b */
[----:B------:R-:W-:-:S04]  /*11a0*/  IADD3 R28, P0, PT, R33, UR8, RZ ;  /* 0x00000008211c7c10 */ /* 0x000fc8000ff1e0ff */
[----:B------:R-:W-:Y:S02]  /*11b0*/  F2FP.F16.F32.PACK_AB R31, RZ, R29 ;  /* 0x0000001dff1f723e */ /* 0x000fe400000000ff */
[----:B------:R-:W-:-:S05]  /*11c0*/  LEA.HI.X.SX32 R29, R33, UR9, 0x1, P0 ;  /* 0x00000009211d7c11 */ /* 0x000fca00080f0eff */
[----:B------:R0:W-:Y:S02]  /*11d0*/  STG.E.U16 desc[UR6][R28.64], R31 ;  /* 0x0000001f1c007986 */ /* 0x0001e4000c101506 */
.L_x_121:
        /* <DEDUP_REMOVED lines=11> */
        .weak           $__internal_7_$__cuda_sm20_div_s64
        .type           $__internal_7_$__cuda_sm20_div_s64,@function
        .size           $__internal_7_$__cuda_sm20_div_s64,(.L_x_338 - $__internal_7_$__cuda_sm20_div_s64)
$__internal_7_$__cuda_sm20_div_s64:
        /* <DEDUP_REMOVED lines=77> */
[----:B------:R-:W-:Y:S06]  /*1760*/  RET.REL.NODEC R30 `(_ZN2at6native54_GLOBAL__N__3a6f1fcb_21_DistributionNormal_cu_0c5b6e8543distribution_elementwise_grid_stride_kernelIfLi4EZNS0_9templates4cuda20normal_and_transformIN3c104HalfEfPNS_17CUDAGeneratorImplEZZZNS4_13normal_kernelIS9_EEvRKNS_10TensorBaseEddT_ENKUlvE_clEvENKUlvE1_clEvEUlfE_EEvRNS_18TensorIteratorBaseET1_T2_EUlP24curandStatePhilox4_32_10E0_ZNS1_27distribution_nullary_kernelIS7_f6float4S9_SO_SH_EEvSJ_SL_RKT3_T4_EUlifE_EEvlNS_15PhiloxCudaStateESK_SL_) ;  /* 0xffffffe81e247950 */ /* 0x000fec0003c3ffff */
.L_x_123:
        /* <DEDUP_REMOVED lines=9> */
.L_x_338:


//--------------------- .text._ZN2at6native54_GLOBAL__N__3a6f1fcb_21_DistributionNormal_cu_0c5b6e8543distribution_elementwise_grid_stride_kernelIfLi4EZNS0_9templates4cuda20normal_and_transformIN3c104HalfEfPNS_17CUDAGeneratorImplEZZZNS4_13normal_kernelIS9_EEvRKNS_10TensorBaseEddT_ENKUlvE_clEvENKUlvE1_clEvEUlfE_EEvRNS_18TensorIteratorBaseET1_T2_EUlP24curandStatePhilox4_32_10E_ZNS1_27distribution_nullary_kernelIS7_f7double2S9_SO_SH_EEvSJ_SL_RKT3_T4_EUlifE0_EEvlNS_15PhiloxCudaStateESK_SL_ --------------------------
	.section	.text._ZN2at6native54_GLOBAL__N__3a6f1fcb_21_DistributionNormal_cu_0c5b6e8543distribution_elementwise_grid_stride_kernelIfLi4EZNS0_9templates4cuda20normal_and_transformIN3c104HalfEfPNS_17CUDAGeneratorImplEZZZNS4_13normal_kernelIS9_EEvRKNS_10TensorBaseEddT_ENKUlvE_clEvENKUlvE1_clEvEUlfE_EEvRNS_18TensorIteratorBaseET1_T2_EUlP24curandStatePhilox4_32_10E_ZNS1_27distribution_nullary_kernelIS7_f7double2S9_SO_SH_EEvSJ_SL_RKT3_T4_EUlifE0_EEvlNS_15PhiloxCudaStateESK_SL_,"ax",@progbits
	.align	128
.text._ZN2at6native54_GLOBAL__N__3a6f1fcb_21_DistributionNormal_cu_0c5b6e8543distribution_elementwise_grid_stride_kernelIfLi4EZNS0_9templates4cuda20normal_and_transformIN3c104HalfEfPNS_17CUDAGeneratorImplEZZZNS4_13normal_kernelIS9_EEvRKNS_10TensorBaseEddT_ENKUlvE_clEvENKUlvE1_clEvEUlfE_EEvRNS_18TensorIteratorBaseET1_T2_EUlP24curandStatePhilox4_32_10E_ZNS1_27distribution_nullary_kernelIS7_f7double2S9_SO_SH_EEvSJ_SL_RKT3_T4_EUlifE0_EEvlNS_15PhiloxCudaStateESK_SL_:
        .type           _ZN2at6native54_GLOBAL__N__3a6f1fcb_21_DistributionNormal_cu_0c5b6e8543distribution_elementwise_grid_stride_kernelIfLi4EZNS0_9templates4cuda20normal_and_transformIN3c104HalfEfPNS_17CUDAGeneratorImplEZZZNS4_13normal_kernelIS9_EEvRKNS_10TensorBaseEddT_ENKUlvE_clEvENKUlvE1_clEvEUlfE_EEvRNS_18TensorIteratorBaseET1_T2_EUlP24curandStatePhilox4_32_10E_ZNS1_27distribution_nullary_kernelIS7_f7double2S9_SO_SH_EEvSJ_SL_RKT3_T4_EUlifE0_EEvlNS_15PhiloxCudaStateESK_SL_,@function
        .size           _ZN2at6native54_GLOBAL__N__3a6f1fcb_21_DistributionNormal_cu_0c5b6e8543distribution_elementwise_grid_stride_kernelIfLi4EZNS0_9templates4cuda20normal_and_transformIN3c104HalfEfPNS_17CUDAGeneratorImplEZZZNS4_13normal_kernelIS9_EEvRKNS_10TensorBaseEddT_ENKUlvE_clEvENKUlvE1_clEvEUlfE_EEvRNS_18TensorIteratorBaseET1_T2_EUlP24curandStatePhilox4_32_10E_ZNS1_27distribution_nullary_kernelIS7_f7double2S9_SO_SH_EEvSJ_SL_RKT3_T4_EUlifE0_EEvlNS_15PhiloxCudaStateESK_SL_,(.L_x_340 - _ZN2at6native54_GLOBAL__N__3a6f1fcb_21_DistributionNormal_cu_0c5b6e8543distribution_elementwise_grid_stride_kernelIfLi4EZNS0_9templates4cuda20normal_and_transformIN3c104HalfEfPNS_17CUDAGeneratorImplEZZZNS4_13normal_kernelIS9_EEvRKNS_10TensorBaseEddT_ENKUlvE_clEvENKUlvE1_clEvEUlfE_EEvRNS_18TensorIteratorBaseET1_T2_EUlP24curandStatePhilox4_32_10E_ZNS1_27distribution_nullary_kernelIS7_f7double2S9_SO_SH_EEvSJ_SL_RKT3_T4_EUlifE0_EEvlNS_15PhiloxCudaStateESK_SL_)
        .other          _ZN2at6native54_GLOBAL__N__3a6f1fcb_21_DistributionNormal_cu_0c5b6e8543distribution_elementwise_grid_stride_kernelIfLi4EZNS0_9templates4cuda20normal_and_transformIN3c104HalfEfPNS_17CUDAGeneratorImplEZZZNS4_13normal_kernelIS9_EEvRKNS_10TensorBaseEddT_ENKUlvE_clEvENKUlvE1_clEvEUlfE_EEvRNS_18TensorIteratorBaseET1_T2_EUlP24curandStatePhilox4_32_10E_ZNS1_27distribution_nullary_kernelIS7_f7double2S9_SO_SH_EEvSJ_SL_RKT3_T4_EUlifE0_EEvlNS_15PhiloxCudaStateESK_SL_,@"STO_CUDA_ENTRY STV_DEFAULT"
_ZN2at6native54_GLOBAL__N__3a6f1fcb_21_DistributionNormal_cu_0c5b6e8543distribution_elementwise_grid_stride_kernelIfLi4EZNS0_9templates4cuda20normal_and_transformIN3c104HalfEfPNS_17CUDAGeneratorImplEZZZNS4_13normal_kernelIS9_EEvRKNS_10TensorBaseEddT_ENKUlvE_clEvENKUlvE1_clEvEUlfE_EEvRNS_18TensorIteratorBaseET1_T2_EUlP24curandStatePhilox4_32_10E_ZNS1_27distribution_nullary_kernelIS7_f7double2S9_SO_SH_EEvSJ_SL_RKT3_T4_EUlifE0_EEvlNS_15PhiloxCudaStateESK_SL_:
        /* <DEDUP_REMOVED lines=112> */
.L_x_124:
[----:B------:R-:W-:-:S07]  /*0700*/  MOV R28, 0x720 ;  /* 0x00000720001c7802 */ /* 0x000fce0000000f00 */
[----:B------:R-:W-:Y:S05]  /*0710*/  CALL.REL.NOINC `($__internal_8_$__cuda_sm20_div_s64) ;  /* 0x0000006400d47944 */ /* 0x000fea0003c00000 */
.L_x_125:
        /* <DEDUP_REMOVED lines=82> */
.L_x_151:
        /* <DEDUP_REMOVED lines=13> */
.L_x_127:
[----:B0-----:R-:W-:Y:S05]  /*0d10*/  BSYNC.RECONVERGENT B0 ;  /* 0x0000000000007941 */ /* 0x001fea0003800200 */
.L_x_126:
        /* <DEDUP_REMOVED lines=64> */
.L_x_128:
        /* <DEDUP_REMOVED lines=9> */
.L_x_129:
        /* <DEDUP_REMOVED lines=210> */
.L_x_131:
[----:B------:R-:W-:Y:S02]  /*1ed0*/  MOV R28, 0x0 ;  /* 0x00000000001c7802 */ /* 0x000fe40000000f00 */
[----:B------:R-:W-:Y:S02]  /*1ee0*/  MOV R29, 0x7ff00000 ;  /* 0x7ff00000001d7802 */ /* 0x000fe40000000f00 */
[----:B------:R-:W-:-:S04]  /*1ef0*/  LOP3.LUT P0, RZ, R27, 0x7fffffff, RZ, 0xc0, !PT ;  /* 0x7fffffff1bff7812 */ /* 0x000fc8000780c0ff */
[----:B------:R-:W0:Y:S02]  /*1f00*/  DFMA R28, R26, R28, +INF ;  /* 0x7ff000001a1c742b */ /* 0x000e24000000001c */
[----:B0-----:R-:W-:Y:S02]  /*1f10*/  FSEL R26, R28, RZ, P0 ;  /* 0x000000ff1c1a7208 */ /* 0x001fe40000000000 */
[----:B------:R-:W-:-:S07]  /*1f20*/  FSEL R27, R29, -QNAN , P0 ;  /* 0xfff000001d1b7808 */ /* 0x000fce0000000000 */
.L_x_132:
[----:B------:R-:W-:Y:S05]  /*1f30*/  BSYNC.RECONVERGENT B0 ;  /* 0x0000000000007941 */ /* 0x000fea0003800200 */
.L_x_130:
        /* <DEDUP_REMOVED lines=196> */
[----:B------:R-:W-:Y:S05]  /*2b80*/  CALL.REL.NOINC `($__internal_9_$__cuda_sm20_dsqrt_rn_f64_mediumpath_v1) ;  /* 0x0000004400f07944 */ /* 0x000fea0003c00000 */
[----:B------:R-:W-:Y:S01]  /*2b90*/  MOV R42, R28 ;  /* 0x0000001c002a7202 */ /* 0x000fe20000000f00 */
[----:B------:R-:W-:-:S07]  /*2ba0*/  IMAD.MOV.U32 R43, RZ, RZ, R29 ;  /* 0x000000ffff2b7224 */ /* 0x000fce00078e001d */
.L_x_134:
[----:B------:R-:W-:Y:S05]  /*2bb0*/  BSYNC.RECONVERGENT B0 ;  /* 0x0000000000007941 */ /* 0x000fea0003800200 */
.L_x_133:
        /* <DEDUP_REMOVED lines=41> */
[----:B------:R-:W-:-:S04]  /*2e50*/  @!P0 F2FP.F16.F32.PACK_AB R28, RZ, R0 ;  /* 0x00000000ff1c823e */ /* 0x000fc800000000ff */
        /* <DEDUP_REMOVED lines=13> */
[----:B------:R-:W-:-:S05]  /*2f30*/  F2FP.F16.F32.PACK_AB R33, RZ, R33 ;  /* 0x00000021ff21723e */ /* 0x000fca00000000ff */
[----:B-1----:R1:W-:Y:S02]  /*2f40*/  STG.E.U16 desc[UR76][R28.64], R33 ;  /* 0x000000211c007986 */ /* 0x0023e4000c10154c */
.L_x_137:
[----:B------:R-:W-:Y:S05]  /*2f50*/  BSYNC.RECONVERGENT B0 ;  /* 0x0000000000007941 */ /* 0x000fea0003800200 */
.L_x_136:
        /* <DEDUP_REMOVED lines=15> */
.L_x_139:
[----:B------:R-:W-:Y:S05]  /*3050*/  BSYNC.RECONVERGENT B0 ;  /* 0x0000000000007941 */ /* 0x000fea0003800200 */
.L_x_138:
[----:B-12---:R-:W-:Y:S01]  /*3060*/  IADD3 R29, P1, PT, R55, R14, RZ ;  /* 0x0000000e371d7210 */ /* 0x006fe20007f3e0ff */
[----:B0-----:R2:W-:Y:S03]  /*3070*/  @!P0 STG.E.U16 desc[UR76][R26.64], R32 ;  /* 0x000000201a008986 */ /* 0x0015e6000c10154c */
[----:B------:R-:W-:Y:S01]  /*3080*/  ISETP.GE.U32.AND P0, PT, R29, R22, PT ;  /* 0x000000161d00720c */ /* 0x000fe20003f06070 */
[----:B------:R-:W-:-:S05]  /*3090*/  IMAD.X R28, RZ, RZ, R16, P1 ;  /* 0x000000ffff1c7224 */ /* 0x000fca00008e0610 */
[----:B------:R-:W-:-:S13]  /*30a0*/  ISETP.GE.AND.EX P0, PT, R28, R23, PT, P0 ;  /* 0x000000171c00720c */ /* 0x000fda0003f06300 */
[----:B--2---:R-:W-:Y:S05]  /*30b0*/  @P0 BRA `(.L_x_140) ;  /* 0x0000003c00400947 */ /* 0x004fea0003800000 */
[----:B------:R-:W0:Y:S01]  /*30c0*/  LDC.64 R26, c[0x0][0x540] ;  /* 0x00015000ff1a7b82 */ /* 0x000e220000000a00 */
[----:B------:R-:W-:-:S05]  /*30d0*/  F2FP.F16.F32.PACK_AB R28, RZ, R0 ;  /* 0x00000000ff1c723e */ /* 0x000fca00000000ff */
[----:B0-----:R2:W-:Y:S01]  /*30e0*/  STG.E.U16 desc[UR76][R26.64], R28 ;  /* 0x0000001c1a007986 */ /* 0x0015e2000c10154c */
[----:B------:R-:W-:Y:S05]  /*30f0*/  BRA `(.L_x_140) ;  /* 0x0000003c00307947 */ /* 0x000fea0003800000 */
.L_x_135:
        /* <DEDUP_REMOVED lines=243> */
.L_x_143:
[----:B-1----:R-:W-:Y:S01]  /*4030*/  FFMA.FTZ R35, R35, R29, R28 ;  /* 0x0000001d23237223 */ /* 0x002fe2000001001c */
[----:B0-----:R-:W-:-:S04]  /*4040*/  IADD3 R32, P0, PT, R37, R26, RZ ;  /* 0x0000001a25207210 */ /* 0x001fc80007f1e0ff */
[----:B------:R-:W-:Y:S02]  /*4050*/  F2FP.F16.F32.PACK_AB R35, RZ, R35 ;  /* 0x00000023ff23723e */ /* 0x000fe400000000ff */
[----:B------:R-:W-:-:S05]  /*4060*/  IADD3.X R33, PT, PT, RZ, R27, RZ, P0, !PT ;  /* 0x0000001bff217210 */ /* 0x000fca00007fe4ff */
[----:B------:R2:W-:Y:S02]  /*4070*/  STG.E.U16 desc[UR76][R32.64], R35 ;  /* 0x0000002320007986 */ /* 0x0005e4000c10154c */
.L_x_142:
[----:B------:R-:W-:Y:S05]  /*4080*/  BSYNC.RECONVERGENT B0 ;  /* 0x0000000000007941 */ /* 0x000fea0003800200 */
.L_x_141:
        /* <DEDUP_REMOVED lines=241> */
.L_x_146:
[----:B-1----:R-:W-:Y:S01]  /*4fa0*/  FFMA.FTZ R28, R33, R29, R28 ;  /* 0x0000001d211c7223 */ /* 0x002fe2000001001c */
[----:B0-----:R-:W-:-:S04]  /*4fb0*/  IADD3 R26, P0, PT, R35, R26, RZ ;  /* 0x0000001a231a7210 */ /* 0x001fc80007f1e0ff */
[----:B------:R-:W-:Y:S02]  /*4fc0*/  F2FP.F16.F32.PACK_AB R28, RZ, R28 ;  /* 0x0000001cff1c723e */ /* 0x000fe400000000ff */
[----:B------:R-:W-:-:S05]  /*4fd0*/  IADD3.X R27, PT, PT, RZ, R27, RZ, P0, !PT ;  /* 0x0000001bff1b7210 */ /* 0x000fca00007fe4ff */
[----:B------:R2:W-:Y:S02]  /*4fe0*/  STG.E.U16 desc[UR76][R26.64], R28 ;  /* 0x0000001c1a007986 */ /* 0x0005e4000c10154c */
.L_x_145:
[----:B------:R-:W-:Y:S05]  /*4ff0*/  BSYNC.RECONVERGENT B0 ;  /* 0x0000000000007941 */ /* 0x000fea0003800200 */
.L_x_144:
        /* <DEDUP_REMOVED lines=233> */
.L_x_149:
[----:B------:R-:W0:Y:S01]  /*5e90*/  LDCU.64 UR48, c[0x0][0x540] ;  /* 0x0000a800ff3077ac */ /* 0x000e220008000a00 */
[----:B------:R-:W-:Y:S02]  /*5ea0*/  F2FP.F16.F32.PACK_AB R28, RZ, R0 ;  /* 0x00000000ff1c723e */ /* 0x000fe400000000ff */
[----:B0-----:R-:W-:-:S05]  /*5eb0*/  IADD3 R26, P0, PT, R26, UR48, RZ ;  /* 0x000000301a1a7c10 */ /* 0x001fca000ff1e0ff */
[----:B------:R-:W-:-:S05]  /*5ec0*/  IMAD.X R27, RZ, RZ, UR49, P0 ;  /* 0x00000031ff1b7e24 */ /* 0x000fca00080e06ff */
[----:B------:R0:W-:Y:S03]  /*5ed0*/  STG.E.U16 desc[UR76][R26.64], R28 ;  /* 0x0000001c1a007986 */ /* 0x0001e6000c10154c */
.L_x_148:
[----:B------:R-:W-:Y:S05]  /*5ee0*/  BSYNC.RECONVERGENT B0 ;  /* 0x0000000000007941 */ /* 0x000fea0003800200 */
.L_x_147:
        /* <DEDUP_REMOVED lines=232> */
.L_x_150:
[----:B------:R-:W0:Y:S01]  /*6d70*/  LDCU.64 UR48, c[0x0][0x540] ;  /* 0x0000a800ff3077ac */ /* 0x000e220008000a00 */
[----:B------:R-:W-:Y:S02]  /*6d80*/  F2FP.F16.F32.PACK_AB R28, RZ, R0 ;  /* 0x00000000ff1c723e */ /* 0x000fe400000000ff */
[----:B0-----:R-:W-:-:S04]  /*6d90*/  IADD3 R26, P0, PT, R26, UR48, RZ ;  /* 0x000000301a1a7c10 */ /* 0x001fc8000ff1e0ff */
[----:B------:R-:W-:-:S05]  /*6da0*/  IADD3.X R27, PT, PT, RZ, UR49, RZ, P0, !PT ;  /* 0x00000031ff1b7c10 */ /* 0x000fca00087fe4ff */
[----:B------:R0:W-:Y:S04]  /*6db0*/  STG.E.U16 desc[UR76][R26.64], R28 ;  /* 0x0000001c1a007986 */ /* 0x0001e8000c10154c */
.L_x_140:
        /* <DEDUP_REMOVED lines=11> */
        .weak           $__internal_8_$__cuda_sm20_div_s64
        .type           $__internal_8_$__cuda_sm20_div_s64,@function
        .size           $__internal_8_$__cuda_sm20_div_s64,($__internal_9_$__cuda_sm20_dsqrt_rn_f64_mediumpath_v1 - $__internal_8_$__cuda_sm20_div_s64)
$__internal_8_$__cuda_sm20_div_s64:
        /* <DEDUP_REMOVED lines=77> */
[----:B------:R-:W-:Y:S06]  /*7340*/  RET.REL.NODEC R28 `(_ZN2at6native54_GLOBAL__N__3a6f1fcb_21_DistributionNormal_cu_0c5b6e8543distribution_elementwise_grid_stride_kernelIfLi4EZNS0_9templates4cuda20normal_and_transformIN3c104HalfEfPNS_17CUDAGeneratorImplEZZZNS4_13normal_kernelIS9_EEvRKNS_10TensorBaseEddT_ENKUlvE_clEvENKUlvE1_clEvEUlfE_EEvRNS_18TensorIteratorBaseET1_T2_EUlP24curandStatePhilox4_32_10E_ZNS1_27distribution_nullary_kernelIS7_f7double2S9_SO_SH_EEvSJ_SL_RKT3_T4_EUlifE0_EEvlNS_15PhiloxCudaStateESK_SL_) ;  /* 0xffffff8c1c2c7950 */ /* 0x000fec0003c3ffff */
        .weak           $__internal_9_$__cuda_sm20_dsqrt_rn_f64_mediumpath_v1
        .type           $__internal_9_$__cuda_sm20_dsqrt_rn_f64_mediumpath_v1,@function
        .size           $__internal_9_$__cuda_sm20_dsqrt_rn_f64_mediumpath_v1,(.L_x_340 - $__internal_9_$__cuda_sm20_dsqrt_rn_f64_mediumpath_v1)
$__internal_9_$__cuda_sm20_dsqrt_rn_f64_mediumpath_v1:
        /* <DEDUP_REMOVED lines=19> */
.L_x_153:
        /* <DEDUP_REMOVED lines=55> */
.L_x_155:
[----:B------:R0:W1:Y:S02]  /*77f0*/  DADD R28, R26, R26 ;  /* 0x000000001a1c7229 */ /* 0x000064000000001a */
.L_x_154:
[----:B------:R-:W-:Y:S05]  /*7800*/  BSYNC.RECONVERGENT B1 ;  /* 0x0000000000017941 */ /* 0x000fea0003800200 */
.L_x_152:
[----:B------:R-:W-:-:S04]  /*7810*/  MOV R43, 0x0 ;  /* 0x00000000002b7802 */ /* 0x000fc80000000f00 */
[----:B01----:R-:W-:Y:S05]  /*7820*/  RET.REL.NODEC R42 `(_ZN2at6native54_GLOBAL__N__3a6f1fcb_21_DistributionNormal_cu_0c5b6e8543distribution_elementwise_grid_stride_kernelIfLi4EZNS0_9templates4cuda20normal_and_transformIN3c104HalfEfPNS_17CUDAGeneratorImplEZZZNS4_13normal_kernelIS9_EEvRKNS_10TensorBaseEddT_ENKUlvE_clEvENKUlvE1_clEvEUlfE_EEvRNS_18TensorIteratorBaseET1_T2_EUlP24curandStatePhilox4_32_10E_ZNS1_27distribution_nullary_kernelIS7_f7double2S9_SO_SH_EEvSJ_SL_RKT3_T4_EUlifE0_EEvlNS_15PhiloxCudaStateESK_SL_) ;  /* 0xffffff842af47950 */ /* 0x003fea0003c3ffff */
.L_x_156:
        /* <DEDUP_REMOVED lines=13> */
.L_x_340:


//--------------------- .text._ZN2at6native54_GLOBAL__N__3a6f1fcb_21_DistributionNormal_cu_0c5b6e8543distribution_elementwise_grid_stride_kernelIfLi4EZNS0_9templates4cuda20normal_and_transformIN3c104HalfEfPNS_17CUDAGeneratorImplEZZZNS4_13normal_kernelIS9_EEvRKNS_10TensorBaseEddT_ENKUlvE_clEvENKUlvE1_clEvEUlfE_EEvRNS_18TensorIteratorBaseET1_T2_EUlP24curandStatePhilox4_32_10E_ZNS1_27distribution_nullary_kernelIS7_f7double2S9_SO_SH_EEvSJ_SL_RKT3_T4_EUlifE_EEvlNS_15PhiloxCudaStateESK_SL_ --------------------------
	.section	.text._ZN2at6native54_GLOBAL__N__3a6f1fcb_21_DistributionNormal_cu_0c5b6e8543distribution_elementwise_grid_stride_kernelIfLi4EZNS0_9templates4cuda20normal_and_transformIN3c104HalfEfPNS_17CUDAGeneratorImplEZZZNS4_13normal_kernelIS9_EEvRKNS_10TensorBaseEddT_ENKUlvE_clEvENKUlvE1_clEvEUlfE_EEvRNS_18TensorIteratorBaseET1_T2_EUlP24curandStatePhilox4_32_10E_ZNS1_27distribution_nullary_kernelIS7_f7double2S9_SO_SH_EEvSJ_SL_RKT3_T4_EUlifE_EEvlNS_15PhiloxCudaStateESK_SL_,"ax",@progbits
	.align	128
.text._ZN2at6native54_GLOBAL__N__3a6f1fcb_21_DistributionNormal_cu_0c5b6e8543distribution_elementwise_grid_stride_kernelIfLi4EZNS0_9templates4cuda20normal_and_transformIN3c104HalfEfPNS_17CUDAGeneratorImplEZZZNS4_13normal_kernelIS9_EEvRKNS_10TensorBaseEddT_ENKUlvE_clEvENKUlvE1_clEvEUlfE_EEvRNS_18TensorIteratorBaseET1_T2_EUlP24curandStatePhilox4_32_10E_ZNS1_27distribution_nullary_kernelIS7_f7double2S9_SO_SH_EEvSJ_SL_RKT3_T4_EUlifE_EEvlNS_15PhiloxCudaStateESK_SL_:
        .type           _ZN2at6native54_GLOBAL__N__3a6f1fcb_21_DistributionNormal_cu_0c5b6e8543distribution_elementwise_grid_stride_kernelIfLi4EZNS0_9templates4cuda20normal_and_transformIN3c104HalfEfPNS_17CUDAGeneratorImplEZZZNS4_13normal_kernelIS9_EEvRKNS_10TensorBaseEddT_ENKUlvE_clEvENKUlvE1_clEvEUlfE_EEvRNS_18TensorIteratorBaseET1_T2_EUlP24curandStatePhilox4_32_10E_ZNS1_27distribution_nullary_kernelIS7_f7double2S9_SO_SH_EEvSJ_SL_RKT3_T4_EUlifE_EEvlNS_15PhiloxCudaStateESK_SL_,@function
        .size           _ZN2at6native54_GLOBAL__N__3a6f1fcb_21_DistributionNormal_cu_0c5b6e8543distribution_elementwise_grid_stride_kernelIfLi4EZNS0_9templates4cuda20normal_and_transformIN3c104HalfEfPNS_17CUDAGeneratorImplEZZZNS4_13normal_kernelIS9_EEvRKNS_10TensorBaseEddT_ENKUlvE_clEvENKUlvE1_clEvEUlfE_EEvRNS_18TensorIteratorBaseET1_T2_EUlP24curandStatePhilox4_32_10E_ZNS1_27distribution_nullary_kernelIS7_f7double2S9_SO_SH_EEvSJ_SL_RKT3_T4_EUlifE_EEvlNS_15PhiloxCudaStateESK_SL_,(.L_x_343 - _ZN2at6native54_GLOBAL__N__3a6f1fcb_21_DistributionNormal_cu_0c5b6e8543distribution_elementwise_grid_stride_kernelIfLi4EZNS0_9templates4cuda20normal_and_transformIN3c104HalfEfPNS_17CUDAGeneratorImplEZZZNS4_13normal_kernelIS9_EEvRKNS_10TensorBaseEddT_ENKUlvE_clEvENKUlvE1_clEvEUlfE_EEvRNS_18TensorIteratorBaseET1_T2_EUlP24curandStatePhilox4_32_10E_ZNS1_27distribution_nullary_kernelIS7_f7double2S9_SO_SH_EEvSJ_SL_RKT3_T4_EUlifE_EEvlNS_15PhiloxCudaStateESK_SL_)
        .other          _ZN2at6native54_GLOBAL__N__3a6f1fcb_21_DistributionNormal_cu_0c5b6e8543distribution_elementwise_grid_stride_kernelIfLi4EZNS0_9templates4cuda20normal_and_transformIN3c104HalfEfPNS_17CUDAGeneratorImplEZZZNS4_13normal_kernelIS9_EEvRKNS_10TensorBaseEddT_ENKUlvE_clEvENKUlvE1_clEvEUlfE_EEvRNS_18TensorIteratorBaseET1_T2_EUlP24curandStatePhilox4_32_10E_ZNS1_27distribution_nullary_kernelIS7_f7double2S9_SO_SH_EEvSJ_SL_RKT3_T4_EUlifE_EEvlNS_15PhiloxCudaStateESK_SL_,@"STO_CUDA_ENTRY STV_DEFAULT"
_ZN2at6native54_GLOBAL__N__3a6f1fcb_21_DistributionNormal_cu_0c5b6e8543distribution_elementwise_grid_stride_kernelIfLi4EZNS0_9templates4cuda20normal_and_transformIN3c104HalfEfPNS_17CUDAGeneratorImplEZZZNS4_13normal_kernelIS9_EEvRKNS_10TensorBaseEddT_ENKUlvE_clEvENKUlvE1_clEvEUlfE_EEvRNS_18TensorIteratorBaseET1_T2_EUlP24curandStatePhilox4_32_10E_ZNS1_27distribution_nullary_kernelIS7_f7double2S9_SO_SH_EEvSJ_SL_RKT3_T4_EUlifE_EEvlNS_15PhiloxCudaStateESK_SL_:
        /* <DEDUP_REMOVED lines=113> */
.L_x_157:
[----:B------:R-:W-:-:S07]  /*0710*/  MOV R26, 0x730 ;  /* 0x00000730001a7802 */ /* 0x000fce0000000f00 */
[----:B------:R-:W-:Y:S05]  /*0720*/  CALL.REL.NOINC `($__internal_10_$__cuda_sm20_div_s64) ;  /* 0x0000002400807944 */ /* 0x000fea0003c00000 */
.L_x_158:
        /* <DEDUP_REMOVED lines=15> */
.L_x_172:
        /* <DEDUP_REMOVED lines=13> */
.L_x_160:
[----:B01----:R-:W-:Y:S05]  /*08f0*/  BSYNC.RECONVERGENT B0 ;  /* 0x0000000000007941 */ /* 0x003fea0003800200 */
.L_x_159:
        /* <DEDUP_REMOVED lines=51> */
.L_x_161:
        /* <DEDUP_REMOVED lines=9> */
.L_x_162:
        /* <DEDUP_REMOVED lines=210> */
.L_x_164:
[----:B------:R-:W-:Y:S01]  /*19e0*/  IMAD.MOV.U32 R28, RZ, RZ, 0x0 ;  /* 0x00000000ff1c7424 */ /* 0x000fe200078e00ff */
[----:B------:R-:W-:Y:S01]  /*19f0*/  LOP3.LUT P0, RZ, R27, 0x7fffffff, RZ, 0xc0, !PT ;  /* 0x7fffffff1bff7812 */ /* 0x000fe2000780c0ff */
[----:B------:R-:W-:-:S06]  /*1a00*/  IMAD.MOV.U32 R29, RZ, RZ, 0x7ff00000 ;  /* 0x7ff00000ff1d7424 */ /* 0x000fcc00078e00ff */
[----:B------:R-:W0:Y:S02]  /*1a10*/  DFMA R28, R26, R28, +INF ;  /* 0x7ff000001a1c742b */ /* 0x000e24000000001c */
[----:B0-----:R-:W-:Y:S02]  /*1a20*/  FSEL R26, R28, RZ, P0 ;  /* 0x000000ff1c1a7208 */ /* 0x001fe40000000000 */
[----:B------:R-:W-:-:S07]  /*1a30*/  FSEL R27, R29, -QNAN , P0 ;  /* 0xfff000001d1b7808 */ /* 0x000fce0000000000 */
.L_x_165:
[----:B------:R-:W-:Y:S05]  /*1a40*/  BSYNC.RECONVERGENT B0 ;  /* 0x0000000000007941 */ /* 0x000fea0003800200 */
.L_x_163:
        /* <DEDUP_REMOVED lines=198> */
[----:B------:R-:W-:Y:S05]  /*26b0*/  CALL.REL.NOINC `($__internal_11_$__cuda_sm20_dsqrt_rn_f64_mediumpath_v1) ;  /* 0x0000000800d87944 */ /* 0x000fea0003c00000 */
[----:B------:R-:W-:Y:S02]  /*26c0*/  IMAD.MOV.U32 R42, RZ, RZ, R28 ;  /* 0x000000ffff2a7224 */ /* 0x000fe400078e001c */
[----:B------:R-:W-:-:S07]  /*26d0*/  IMAD.MOV.U32 R43, RZ, RZ, R29 ;  /* 0x000000ffff2b7224 */ /* 0x000fce00078e001d */
.L_x_167:
[----:B------:R-:W-:Y:S05]  /*26e0*/  BSYNC.RECONVERGENT B0 ;  /* 0x0000000000007941 */ /* 0x000fea0003800200 */
.L_x_166:
        /* <DEDUP_REMOVED lines=43> */
[----:B------:R-:W-:Y:S02]  /*29a0*/  F2FP.F16.F32.PACK_AB R32, RZ, R32 ;  /* 0x00000020ff20723e */ /* 0x000fe400000000ff */
[----:B------:R-:W-:-:S05]  /*29b0*/  LEA.HI.X.SX32 R31, R31, UR11, 0x1, P0 ;  /* 0x0000000b1f1f7c11 */ /* 0x000fca00080f0eff */
[----:B------:R0:W-:Y:S02]  /*29c0*/  STG.E.U16 desc[UR6][R30.64], R32 ;  /* 0x000000201e007986 */ /* 0x0001e4000c101506 */
.L_x_169:
[----:B------:R-:W-:Y:S05]  /*29d0*/  BSYNC.RECONVERGENT B0 ;  /* 0x0000000000007941 */ /* 0x000fea0003800200 */
.L_x_168:
        /* <DEDUP_REMOVED lines=15> */
[----:B------:R-:W-:Y:S02]  /*2ad0*/  F2FP.F16.F32.PACK_AB R30, RZ, R30 ;  /* 0x0000001eff1e723e */ /* 0x000fe400000000ff */
[----:B------:R-:W-:-:S05]  /*2ae0*/  LEA.HI.X.SX32 R29, R29, UR11, 0x1, P0 ;  /* 0x0000000b1d1d7c11 */ /* 0x000fca00080f0eff */
[----:B------:R1:W-:Y:S02]  /*2af0*/  STG.E.U16 desc[UR6][R28.64], R30 ;  /* 0x0000001e1c007986 */ /* 0x0003e4000c101506 */
.L_x_171:
[----:B------:R-:W-:Y:S05]  /*2b00*/  BSYNC.RECONVERGENT B0 ;  /* 0x0000000000007941 */ /* 0x000fea0003800200 */
.L_x_170:
        /* <DEDUP_REMOVED lines=17> */
[----:B------:R-:W-:Y:S02]  /*2c20*/  @!P0 F2FP.F16.F32.PACK_AB R30, RZ, R0 ;  /* 0x00000000ff1e823e */ /* 0x000fe400000000ff */
[----:B-1----:R-:W-:-:S04]  /*2c30*/  @!P0 IADD3 R26, P2, PT, R25, R26, RZ ;  /* 0x0000001a191a8210 */ /* 0x002fc80007f5e0ff */
[----:B------:R-:W-:Y:S02]  /*2c40*/  @!P0 LEA.HI.X.SX32 R27, R25, R27, 0x1, P2 ;  /* 0x0000001b191b8211 */ /* 0x000fe400010f0eff */
[----:B------:R-:W-:Y:S01]  /*2c50*/  @!P1 F2FP.F16.F32.PACK_AB R25, RZ, R0 ;  /* 0x00000000ff19923e */ /* 0x000fe200000000ff */
        /* <DEDUP_REMOVED lines=13> */
        .weak           $__internal_10_$__cuda_sm20_div_s64
        .type           $__internal_10_$__cuda_sm20_div_s64,@function
        .size           $__internal_10_$__cuda_sm20_div_s64,($__internal_11_$__cuda_sm20_dsqrt_rn_f64_mediumpath_v1 - $__internal_10_$__cuda_sm20_div_s64)
$__internal_10_$__cuda_sm20_div_s64:
        /* <DEDUP_REMOVED lines=78> */
[----:B------:R-:W-:Y:S06]  /*3210*/  RET.REL.NODEC R2 `(_ZN2at6native54_GLOBAL__N__3a6f1fcb_21_DistributionNormal_cu_0c5b6e8543distribution_elementwise_grid_stride_kernelIfLi4EZNS0_9templates4cuda20normal_and_transformIN3c104HalfEfPNS_17CUDAGeneratorImplEZZZNS4_13normal_kernelIS9_EEvRKNS_10TensorBaseEddT_ENKUlvE_clEvENKUlvE1_clEvEUlfE_EEvRNS_18TensorIteratorBaseET1_T2_EUlP24curandStatePhilox4_32_10E_ZNS1_27distribution_nullary_kernelIS7_f7double2S9_SO_SH_EEvSJ_SL_RKT3_T4_EUlifE_EEvlNS_15PhiloxCudaStateESK_SL_) ;  /* 0xffffffcc02787950 */ /* 0x000fec0003c3ffff */
        .weak           $__internal_11_$__cuda_sm20_dsqrt_rn_f64_mediumpath_v1
        .type           $__internal_11_$__cuda_sm20_dsqrt_rn_f64_mediumpath_v1,@function
        .size           $__internal_11_$__cuda_sm20_dsqrt_rn_f64_mediumpath_v1,(.L_x_343 - $__internal_11_$__cuda_sm20_dsqrt_rn_f64_mediumpath_v1)
$__internal_11_$__cuda_sm20_dsqrt_rn_f64_mediumpath_v1:
        /* <DEDUP_REMOVED lines=19> */
.L_x_174:
        /* <DEDUP_REMOVED lines=55> */
.L_x_176:
[----:B------:R0:W1:Y:S02]  /*36c0*/  DADD R28, R26, R26 ;  /* 0x000000001a1c7229 */ /* 0x000064000000001a */
.L_x_175:
[----:B------:R-:W-:Y:S05]  /*36d0*/  BSYNC.RECONVERGENT B1 ;  /* 0x0000000000017941 */ /* 0x000fea0003800200 */
.L_x_173:
[----:B------:R-:W-:-:S04]  /*36e0*/  IMAD.MOV.U32 R43, RZ, RZ, 0x0 ;  /* 0x00000000ff2b7424 */ /* 0x000fc800078e00ff */
[----:B01----:R-:W-:Y:S05]  /*36f0*/  RET.REL.NODEC R42 `(_ZN2at6native54_GLOBAL__N__3a6f1fcb_21_DistributionNormal_cu_0c5b6e8543distribution_elementwise_grid_stride_kernelIfLi4EZNS0_9templates4cuda20normal_and_transformIN3c104HalfEfPNS_17CUDAGeneratorImplEZZZNS4_13normal_kernelIS9_EEvRKNS_10TensorBaseEddT_ENKUlvE_clEvENKUlvE1_clEvEUlfE_EEvRNS_18TensorIteratorBaseET1_T2_EUlP24curandStatePhilox4_32_10E_ZNS1_27distribution_nullary_kernelIS7_f7double2S9_SO_SH_EEvSJ_SL_RKT3_T4_EUlifE_EEvlNS_15PhiloxCudaStateESK_SL_) ;  /* 0xffffffc82a407950 */ /* 0x003fea0003c3ffff */
.L_x_177:
        /* <DEDUP_REMOVED lines=16> */
.L_x_343:


//--------------------- .text._ZN2at6native54_GLOBAL__N__3a6f1fcb_21_DistributionNormal_cu_0c5b6e8543distribution_elementwise_grid_stride_kernelIfLi4EZNS0_9templates4cuda20normal_and_transformIffPNS_17CUDAGeneratorImplEZZZNS4_13normal_kernelIS7_EEvRKNS_10TensorBaseEddT_ENKUlvE_clEvENKUlvE0_clEvEUlfE_EEvRNS_18TensorIteratorBaseET1_T2_EUlP24curandStatePhilox4_32_10E0_ZNS1_27distribution_nullary_kernelIff6float4S7_SM_SF_EEvSH_SJ_RKT3_T4_EUlifE0_EEvlNS_15PhiloxCudaStateESI_SJ_ --------------------------
	.section	.text._ZN2at6native54_GLOBAL__N__3a6f1fcb_21_DistributionNormal_cu_0c5b6e8543distribution_elementwise_grid_stride_kernelIfLi4EZNS0_9templates4cuda20normal_and_transformIffPNS_17CUDAGeneratorImplEZZZNS4_13normal_kernelIS7_EEvRKNS_10TensorBaseEddT_ENKUlvE_clEvENKUlvE0_clEvEUlfE_EEvRNS_18TensorIteratorBaseET1_T2_EUlP24curandStatePhilox4_32_10E0_ZNS1_27distribution_nullary_kernelIff6float4S7_SM_SF_EEvSH_SJ_RKT3_T4_EUlifE0_EEvlNS_15PhiloxCudaStateESI_SJ_,"ax",@progbits
	.align	128
.text._ZN2at6native54_GLOBAL__N__3a6f1fcb_21_DistributionNormal_cu_0c5b6e8543distribution_elementwise_grid_stride_kernelIfLi4EZNS0_9templates4cuda20normal_and_transformIffPNS_17CUDAGeneratorImplEZZZNS4_13normal_kernelIS7_EEvRKNS_10TensorBaseEddT_ENKUlvE_clEvENKUlvE0_clEvEUlfE_EEvRNS_18TensorIteratorBaseET1_T2_EUlP24curandStatePhilox4_32_10E0_ZNS1_27distribution_nullary_kernelIff6float4S7_SM_SF_EEvSH_SJ_RKT3_T4_EUlifE0_EEvlNS_15PhiloxCudaStateESI_SJ_:
        .type           _ZN2at6native54_GLOBAL__N__3a6f1fcb_21_DistributionNormal_cu_0c5b6e8543distribution_elementwise_grid_stride_kernelIfLi4EZNS0_9templates4cuda20normal_and_transformIffPNS_17CUDAGeneratorImplEZZZNS4_13normal_kernelIS7_EEvRKNS_10TensorBaseEddT_ENKUlvE_clEvENKUlvE0_clEvEUlfE_EEvRNS_18TensorIteratorBaseET1_T2_EUlP24curandStatePhilox4_32_10E0_ZNS1_27distribution_nullary_kernelIff6float4S7_SM_SF_EEvSH_SJ_RKT3_T4_EUlifE0_EEvlNS_15PhiloxCudaStateESI_SJ_,@function
        .size           _ZN2at6native54_GLOBAL__N__3a6f1fcb_21_DistributionNormal_cu_0c5b6e8543distribution_elementwise_grid_stride_kernelIfLi4EZNS0_9templates4cuda20normal_and_transformIffPNS_17CUDAGeneratorImplEZZZNS4_13normal_kernelIS7_EEvRKNS_10TensorBaseEddT_ENKUlvE_clEvENKUlvE0_clEvEUlfE_EEvRNS_18TensorIteratorBaseET1_T2_EUlP24curandStatePhilox4_32_10E0_ZNS1_27distribution_nullary_kernelIff6float4S7_SM_SF_EEvSH_SJ_RKT3_T4_EUlifE0_EEvlNS_15PhiloxCudaStateESI_SJ_,(.L_x_346 - _ZN2at6native54_GLOBAL__N__3a6f1fcb_21_DistributionNormal_cu_0c5b6e8543distribution_elementwise_grid_stride_kernelIfLi4EZNS0_9templates4cuda20normal_and_transformIffPNS_17CUDAGeneratorImplEZZZNS4_13normal_kernelIS7_EEvRKNS_10TensorBaseEddT_ENKUlvE_clEvENKUlvE0_clEvEUlfE_EEvRNS_18TensorIteratorBaseET1_T2_EUlP24curandStatePhilox4_32_10E0_ZNS1_27distribution_nullary_kernelIff6float4S7_SM_SF_EEvSH_SJ_RKT3_T4_EUlifE0_EEvlNS_15PhiloxCudaStateESI_SJ_)
        .other          _ZN2at6native54_GLOBAL__N__3a6f1fcb_21_DistributionNormal_cu_0c5b6e8543distribution_elementwise_grid_stride_kernelIfLi4EZNS0_9templates4cuda20normal_and_transformIffPNS_17CUDAGeneratorImplEZZZNS4_13normal_kernelIS7_EEvRKNS_10TensorBaseEddT_ENKUlvE_clEvENKUlvE0_clEvEUlfE_EEvRNS_18TensorIteratorBaseET1_T2_EUlP24curandStatePhilox4_32_10E0_ZNS1_27distribution_nullary_kernelIff6float4S7_SM_SF_EEvSH_SJ_RKT3_T4_EUlifE0_EEvlNS_15PhiloxCudaStateESI_SJ_,@"STO_CUDA_ENTRY STV_DEFAULT"
_ZN2at6native54_GLOBAL__N__3a6f1fcb_21_DistributionNormal_cu_0c5b6e8543distribution_elementwise_grid_stride_kernelIfLi4EZNS0_9templates4cuda20normal_and_transformIffPNS_17CUDAGeneratorImplEZZZNS4_13normal_kernelIS7_EEvRKNS_10TensorBaseEddT_ENKUlvE_clEvENKUlvE0_clEvEUlfE_EEvRNS_18TensorIteratorBaseET1_T2_EUlP24curandStatePhilox4_32_10E0_ZNS1_27distribution_nullary_kernelIff6float4S7_SM_SF_EEvSH_SJ_RKT3_T4_EUlifE0_EEvlNS_15PhiloxCudaStateESI_SJ_:
        /* <DEDUP_REMOVED lines=29> */
[----:B--2---:R-:W-:Y:S01]  /*01d0*/  VIADD R5, R20, 0x3c6ef372 ;  /* 0x3c6ef37214057836 */ /* 0x004fe20000000000 */
[----:B------:R-:W-:Y:S02]  /*01e0*/  SHF.R.U32.HI R2, RZ, 0x2, R33 ;  /* 0x00000002ff027819 */ /* 0x000fe40000011621 */
        /* <DEDUP_REMOVED lines=46> */
[----:B------:R-:W-:Y:S02]  /*04d0*/  VIADD R15, R20, 0xf1bbcdc8 ;  /* 0xf1bbcdc8140f7836 */ /* 0x000fe40000000000 */
[----:B------:R-:W-:Y:S01]  /*04e0*/  IMAD.WIDE.U32 R22, R17, -0x2daee0ad, RZ ;  /* 0xd2511f5311167825 */ /* 0x000fe200078e00ff */
[----:B------:R-:W-:Y:S02]  /*04f0*/  IADD3 R17, PT, PT, R21, -0x24c28bd8, RZ ;  /* 0xdb3d742815117810 */ /* 0x000fe40007ffe0ff */
[----:B------:R-:W-:Y:S01]  /*0500*/  LOP3.LUT R14, R15, R14, R35, 0x96, !PT ;  /* 0x0000000e0f0e7212 */ /* 0x000fe200078e9623 */
[----:B0-----:R-:W-:Y:S01]  /*0510*/  IMAD R15, R26, UR6, RZ ;  /* 0x000000061a0f7c24 */ /* 0x001fe2000f8e02ff */
[----:B------:R-:W-:Y:S01]  /*0520*/  LOP3.LUT R38, R17, R38, R23, 0x96, !PT ;  /* 0x0000002611267212 */ /* 0x000fe200078e9617 */
[----:B------:R-:W-:Y:S01]  /*0530*/  IMAD.MOV.U32 R17, RZ, RZ, R19 ;  /* 0x000000ffff117224 */ /* 0x000fe200078e0013 */
[----:B------:R-:W-:Y:S01]  /*0540*/  IADD3 R23, PT, PT, R20, -0x700cb87f, RZ ;  /* 0x8ff3478114177810 */ /* 0x000fe20007ffe0ff */
[----:B------:R-:W-:Y:S01]  /*0550*/  IMAD.HI.U32 R35, R14, -0x2daee0ad, RZ ;  /* 0xd2511f530e237827 */ /* 0x000fe200078e00ff */
[----:B------:R-:W-:-:S03]  /*0560*/  SHF.L.U32 R27, R15, 0x2, RZ ;  /* 0x000000020f1b7819 */ /* 0x000fc600000006ff */
[----:B------:R-:W-:Y:S01]  /*0570*/  IMAD.HI.U32 R24, R38, -0x326172a9, RZ ;  /* 0xcd9e8d5726187827 */ /* 0x000fe200078e00ff */
[----:B------:R-:W-:-:S04]  /*0580*/  LOP3.LUT R35, R22, R35, RZ, 0x3c, !PT ;  /* 0x0000002316237212 */ /* 0x000fc800078e3cff */
        /* <DEDUP_REMOVED lines=23> */
.L_x_178:
[----:B------:R-:W-:-:S07]  /*0700*/  MOV R30, 0x720 ;  /* 0x00000720001e7802 */ /* 0x000fce0000000f00 */
[----:B------:R-:W-:Y:S05]  /*0710*/  CALL.REL.NOINC `($__internal_12_$__cuda_sm20_div_s64) ;  /* 0x0000004800907944 */ /* 0x000fea0003c00000 */
.L_x_179:
        /* <DEDUP_REMOVED lines=84> */
.L_x_196:
        /* <DEDUP_REMOVED lines=13> */
.L_x_181:
[----:B0-----:R-:W-:Y:S05]  /*0d30*/  BSYNC.RECONVERGENT B0 ;  /* 0x0000000000007941 */ /* 0x001fea0003800200 */
.L_x_180:
[----:B------:R-:W-:Y:S01]  /*0d40*/  LOP3.LUT R46, R19, R43, R21, 0x96, !PT ;  /* 0x0000002b132e7212 */ /* 0x000fe200078e9615 */
[----:B------:R-:W-:Y:S01]  /*0d50*/  IMAD.WIDE.U32 R32, R18, -0x326172a9, RZ ;  /* 0xcd9e8d5712207825 */ /* 0x000fe200078e00ff */
[----:B------:R-:W-:-:S03]  /*0d60*/  ISETP.GT.AND P0, PT, R37, 0x1, PT ;  /* 0x000000012500780c */ /* 0x000fc60003f04270 */
[----:B------:R-:W-:Y:S01]  /*0d70*/  IMAD.WIDE.U32 R46, R46, -0x326172a9, RZ ;  /* 0xcd9e8d572e2e7825 */ /* 0x000fe200078e00ff */
[----:B------:R-:W-:-:S03]  /*0d80*/  LOP3.LUT R33, R2, R33, R20, 0x96, !PT ;  /* 0x0000002102217212 */ /* 0x000fc600078e9614 */
[----:B------:R-:W-:Y:S01]  /*0d90*/  IMAD R40, R14, -0x2daee0ad, RZ ;  /* 0xd2511f530e287824 */ /* 0x000fe200078e02ff */
        /* <DEDUP_REMOVED lines=33> */
[----:B------:R-:W-:Y:S01]  /*0fb0*/  IMAD.WIDE.U32 R42, R42, -0x326172a9, RZ ;  /* 0xcd9e8d572a2a7825 */ /* 0x000fe200078e00ff */
[----:B------:R-:W-:-:S03]  /*0fc0*/  IADD3 R47, PT, PT, R20, -0x700cb87f, RZ ;  /* 0x8ff34781142f7810 */ /* 0x000fc60007ffe0ff */
[----:B------:R-:W-:Y:S02]  /*0fd0*/  VIADD R45, R20, 0xf1bbcdc8 ;  /* 0xf1bbcdc8142d7836 */ /* 0x000fe40000000000 */
[----:B------:R-:W-:-:S03]  /*0fe0*/  IMAD.WIDE.U32 R32, R32, -0x326172a9, RZ ;  /* 0xcd9e8d5720207825 */ /* 0x000fc600078e00ff */
[----:B------:R-:W-:Y:S01]  /*0ff0*/  LOP3.LUT R14, R45, R46, R43, 0x96, !PT ;  /* 0x0000002e2d0e7212 */ /* 0x000fe200078e962b */
[----:B------:R-:W-:Y:S01]  /*1000*/  IMAD.MOV.U32 R46, RZ, RZ, R35 ;  /* 0x000000ffff2e7224 */ /* 0x000fe200078e0023 */
[----:B------:R-:W-:Y:S02]  /*1010*/  MOV R43, R34 ;  /* 0x00000022002b7202 */ /* 0x000fe40000000f00 */
[----:B------:R-:W-:Y:S01]  /*1020*/  LOP3.LUT R34, R47, R42, R33, 0x96, !PT ;  /* 0x0000002a2f227212 */ /* 0x000fe200078e9621 */
[----:B------:R-:W-:Y:S01]  /*1030*/  IMAD.HI.U32 R45, R14, -0x2daee0ad, RZ ;  /* 0xd2511f530e2d7827 */ /* 0x000fe200078e00ff */
[----:B------:R-:W-:Y:S02]  /*1040*/  MOV R33, R38 ;  /* 0x0000002600217202 */ /* 0x000fe40000000f00 */
        /* <DEDUP_REMOVED lines=13> */
.L_x_182:
        /* <DEDUP_REMOVED lines=9> */
.L_x_183:
[----:B------:R-:W-:Y:S01]  /*11b0*/  I2FP.F32.U32 R40, R43 ;  /* 0x0000002b00287245 */ /* 0x000fe20000201000 */
[----:B------:R-:W-:Y:S01]  /*11c0*/  IMAD.MOV.U32 R44, RZ, RZ, 0x2f800000 ;  /* 0x2f800000ff2c7424 */ /* 0x000fe200078e00ff */
[----:B------:R-:W-:Y:S01]  /*11d0*/  I2FP.F32.U32 R43, R32 ;  /* 0x00000020002b7245 */ /* 0x000fe20000201000 */
[----:B------:R-:W-:Y:S01]  /*11e0*/  HFMA2 R45, -RZ, RZ, 0.1495361328125, 0.0004794597625732421875 ;  /* 0x30c90fdbff2d7431 */ /* 0x000fe200000001ff */
[----:B------:R-:W-:Y:S01]  /*11f0*/  I2FP.F32.U32 R33, R33 ;  /* 0x0000002100217245 */ /* 0x000fe20000201000 */
[----:B------:R-:W-:Y:S01]  /*1200*/  FFMA.FTZ R40, R40, R44, 1.1641532182693481445e-10 ;  /* 0x2f00000028287423 */ /* 0x000fe2000001002c */
[----:B------:R-:W-:Y:S01]  /*1210*/  I2FP.F32.U32 R42, R42 ;  /* 0x0000002a002a7245 */ /* 0x000fe20000201000 */
[----:B------:R-:W-:Y:S01]  /*1220*/  FFMA.FTZ R44, R43, R44, 1.1641532182693481445e-10 ;  /* 0x2f0000002b2c7423 */ /* 0x000fe2000001002c */
[----:B------:R-:W-:Y:S01]  /*1230*/  UISETP.NE.AND UP0, UPT, UR31, URZ, UPT ;  /* 0x000000ff1f00728c */ /* 0x000fe2000bf05270 */
[----:B------:R-:W0:Y:S01]  /*1240*/  MUFU.LG2 R32, R40 ;  /* 0x0000002800207308 */ /* 0x000e220000000c00 */
[-C--:B------:R-:W-:Y:S01]  /*1250*/  FFMA.FTZ R33, R33, R45.reuse, 7.314590599882819788e-10 ;  /* 0x30490fdb21217423 */ /* 0x080fe2000001002d */
[----:B------:R-:W-:-:S03]  /*1260*/  FFMA.FTZ R42, R42, R45, 7.314590599882819788e-10 ;  /* 0x30490fdb2a2a7423 */ /* 0x000fc6000001002d */
[----:B------:R-:W-:Y:S01]  /*1270*/  FMUL.RZ R46, R33, 0.15915493667125701904 ;  /* 0x3e22f983212e7820 */ /* 0x000fe2000040c000 */
[----:B------:R-:W-:Y:S02]  /*1280*/  FMUL.RZ R48, R42, 0.15915493667125701904 ;  /* 0x3e22f9832a307820 */ /* 0x000fe4000040c000 */
        /* <DEDUP_REMOVED lines=18> */
[-C--:B------:R-:W-:Y:S02]  /*13b0*/  IADD3 R44, P4, PT, R39, R16.reuse, RZ ;  /* 0x00000010272c7210 */ /* 0x080fe40007f9e0ff */
[----:B------:R-:W-:-:S03]  /*13c0*/  IADD3 R40, P3, PT, R41, R16, RZ ;  /* 0x0000001029287210 */ /* 0x000fc60007f7e0ff */
[----:B------:R-:W-:Y:S01]  /*13d0*/  IMAD.X R46, RZ, RZ, R17, P4 ;  /* 0x000000ffff2e7224 */ /* 0x000fe200020e0611 */
[-C--:B------:R-:W-:Y:S02]  /*13e0*/  IADD3.X R42, PT, PT, RZ, R17.reuse, RZ, P3, !PT ;  /* 0x00000011ff2a7210 */ /* 0x080fe40001ffe4ff */
[----:B0-----:R-:W-:Y:S02]  /*13f0*/  ISETP.GE.U32.AND P0, PT, R32, UR48, PT ;  /* 0x0000003020007c0c */ /* 0x001fe4000bf06070 */
[----:B------:R-:W-:Y:S02]  /*1400*/  IADD3.X R32, PT, PT, RZ, R17, RZ, P1, !PT ;  /* 0x00000011ff207210 */ /* 0x000fe40000ffe4ff */
[----:B------:R-:W-:Y:S02]  /*1410*/  ISETP.LT.U32.AND P2, PT, R16, UR48, PT ;  /* 0x0000003010007c0c */ /* 0x000fe4000bf41070 */
[----:B------:R-:W-:Y:S02]  /*1420*/  ISETP.GE.AND.EX P0, PT, R32, UR49, PT, P0 ;  /* 0x0000003120007c0c */ /* 0x000fe4000bf06300 */
[----:B------:R-:W-:-:S02]  /*1430*/  ISETP.LT.U32.AND P1, PT, R44, UR48, PT ;  /* 0x000000302c007c0c */ /* 0x000fc4000bf21070 */
[----:B------:R-:W-:Y:S02]  /*1440*/  ISETP.LT.OR.EX P4, PT, R17, UR49, !P0, P2 ;  /* 0x0000003111007c0c */ /* 0x000fe4000c781720 */
[----:B------:R-:W-:Y:S02]  /*1450*/  ISETP.LT.U32.AND P2, PT, R40, UR48, PT ;  /* 0x0000003028007c0c */ /* 0x000fe4000bf41070 */
[----:B------:R-:W-:Y:S02]  /*1460*/  ISETP.LT.OR.EX P1, PT, R46, UR49, P4, P1 ;  /* 0x000000312e007c0c */ /* 0x000fe4000a721710 */
[----:B------:R-:W-:Y:S02]  /*1470*/  ISETP.GE.U32.AND P3, PT, R40, UR48, PT ;  /* 0x0000003028007c0c */ /* 0x000fe4000bf66070 */
[----:B------:R-:W-:Y:S02]  /*1480*/  ISETP.LT.OR.EX P2, PT, R42, UR49, P1, P2 ;  /* 0x000000312a007c0c */ /* 0x000fe40008f41720 */
[----:B------:R-:W-:-:S02]  /*1490*/  ISETP.GE.U32.AND P1, PT, R44, UR48, PT ;  /* 0x000000302c007c0c */ /* 0x000fc4000bf26070 */
[----:B------:R-:W-:Y:S02]  /*14a0*/  FSEL R40, R45, R43, !P0 ;  /* 0x0000002b2d287208 */ /* 0x000fe40004000000 */
[----:B------:R-:W-:Y:S02]  /*14b0*/  ISETP.GE.AND.EX P1, PT, R46, UR49, PT, P1 ;  /* 0x000000312e007c0c */ /* 0x000fe4000bf26310 */
[----:B------:R-:W-:Y:S02]  /*14c0*/  ISETP.GE.AND.EX P0, PT, R42, UR49, PT, P3 ;  /* 0x000000312a007c0c */ /* 0x000fe4000bf06330 */
[----:B------:R-:W-:-:S03]  /*14d0*/  FSEL R40, R47, R40, !P1 ;  /* 0x000000282f287208 */ /* 0x000fc60004800000 */
[----:B------:R-:W0:Y:S01]  /*14e0*/  @P2 LDC.64 R32, c[0x0][0x540] ;  /* 0x00015000ff202b82 */ /* 0x000e220000000a00 */
[----:B------:R-:W-:-:S05]  /*14f0*/  FSEL R49, R49, R40, !P0 ;  /* 0x0000002831317208 */ /* 0x000fca0004000000 */
[----:B------:R-:W-:-:S05]  /*1500*/  FFMA.FTZ R49, R49, R31, R30 ;  /* 0x0000001f31317223 */ /* 0x000fca000001001e */
[----:B0-----:R0:W-:Y:S01]  /*1510*/  @P2 STG.E desc[UR76][R32.64], R49 ;  /* 0x0000003120002986 */ /* 0x0011e2000c10194c */
[----:B------:R-:W-:Y:S05]  /*1520*/  BRA `(.L_x_185) ;  /* 0x0000003800e07947 */ /* 0x000fea0003800000 */
.L_x_184:
[----:B------:R-:W-:Y:S01]  /*1530*/  ISETP.GE.U32.AND P0, PT, R16, R28, PT ;  /* 0x0000001c1000720c */ /* 0x000fe20003f06070 */
[----:B------:R-:W-:Y:S03]  /*1540*/  BSSY.RECONVERGENT B0, `(.L_x_186) ;  /* 0x00000eb000007945 */ /* 0x000fe60003800200 */
[----:B------:R-:W-:-:S13]  /*1550*/  ISETP.GE.AND.EX P0, PT, R17, R29, PT, P0 ;  /* 0x0000001d1100720c */ /* 0x000fda0003f06300 */
[----:B------:R-:W-:Y:S05]  /*1560*/  @P0 BRA `(.L_x_187) ;  /* 0x0000000c00a00947 */ /* 0x000fea0003800000 */
[----:B------:R-:W-:Y:S01]  /*1570*/  MOV R32, RZ ;  /* 0x000000ff00207202 */ /* 0x000fe20000000f00 */
[----:B------:R-:W-:Y:S01]  /*1580*/  IMAD.MOV.U32 R33, RZ, RZ, R16 ;  /* 0x000000ffff217224 */ /* 0x000fe200078e0010 */
        /* <DEDUP_REMOVED lines=106> */
[----:B------:R-:W-:Y:S01]  /*1c30*/  MOV R33, R53 ;  /* 0x0000003500217202 */ /* 0x000fe20000000f00 */
        /* <DEDUP_REMOVED lines=119> */
.L_x_188:
[----:B------:R-:W-:Y:S01]  /*23b0*/  IADD3 R32, P0, PT, R51, R24, RZ ;  /* 0x0000001833207210 */ /* 0x000fe20007f1e0ff */
[----:B------:R-:W-:-:S03]  /*23c0*/  FFMA.FTZ R43, R43, R27, R26 ;  /* 0x0000001b2b2b7223 */ /* 0x000fc6000001001a */
[----:B------:R-:W-:-:S05]  /*23d0*/  IADD3.X R33, PT, PT, RZ, R25, RZ, P0, !PT ;  /* 0x00000019ff217210 */ /* 0x000fca00007fe4ff */
[----:B------:R0:W-:Y:S04]  /*23e0*/  STG.E desc[UR76][R32.64], R43 ;  /* 0x0000002b20007986 */ /* 0x0001e8000c10194c */
.L_x_187:
[----:B------:R-:W-:Y:S05]  /*23f0*/  BSYNC.RECONVERGENT B0 ;  /* 0x0000000000007941 */ /* 0x000fea0003800200 */
.L_x_186:
        /* <DEDUP_REMOVED lines=234> */
.L_x_191:
[----:B------:R-:W-:Y:S01]  /*32a0*/  IADD3 R32, P0, PT, R43, R24, RZ ;  /* 0x000000182b207210 */ /* 0x000fe20007f1e0ff */
[----:B------:R-:W-:-:S03]  /*32b0*/  FFMA.FTZ R45, R45, R27, R26 ;  /* 0x0000001b2d2d7223 */ /* 0x000fc6000001001a */
[----:B------:R-:W-:-:S05]  /*32c0*/  IADD3.X R33, PT, PT, RZ, R25, RZ, P0, !PT ;  /* 0x00000019ff217210 */ /* 0x000fca00007fe4ff */
[----:B------:R0:W-:Y:S04]  /*32d0*/  STG.E desc[UR76][R32.64], R45 ;  /* 0x0000002d20007986 */ /* 0x0001e8000c10194c */
.L_x_190:
[----:B------:R-:W-:Y:S05]  /*32e0*/  BSYNC.RECONVERGENT B0 ;  /* 0x0000000000007941 */ /* 0x000fea0003800200 */
.L_x_189:
[----:B0-----:R-:W-:Y:S01]  /*32f0*/  IADD3 R45, P1, PT, R39, R16, RZ ;  /* 0x00000010272d7210 */ /* 0x001fe20007f3e0ff */
[----:B------:R-:W-:Y:S03]  /*3300*/  BSSY.RECONVERGENT B0, `(.L_x_192) ;  /* 0x00000ed000007945 */ /* 0x000fe60003800200 */
[----:B------:R-:W-:Y:S01]  /*3310*/  ISETP.GE.U32.AND P0, PT, R45, R28, PT ;  /* 0x0000001c2d00720c */ /* 0x000fe20003f06070 */
[----:B------:R-:W-:-:S05]  /*3320*/  IMAD.X R32, RZ, RZ, R17, P1 ;  /* 0x000000ffff207224 */ /* 0x000fca00008e0611 */
        /* <DEDUP_REMOVED lines=230> */
.L_x_194:
[----:B------:R-:W-:Y:S01]  /*4190*/  IADD3 R32, P0, PT, R43, R24, RZ ;  /* 0x000000182b207210 */ /* 0x000fe20007f1e0ff */
[----:B------:R-:W-:-:S04]  /*41a0*/  FFMA.FTZ R47, R47, R27, R26 ;  /* 0x0000001b2f2f7223 */ /* 0x000fc8000001001a */
[----:B------:R-:W-:-:S05]  /*41b0*/  IMAD.X R33, RZ, RZ, R25, P0 ;  /* 0x000000ffff217224 */ /* 0x000fca00000e0619 */
[----:B------:R0:W-:Y:S03]  /*41c0*/  STG.E desc[UR76][R32.64], R47 ;  /* 0x0000002f20007986 */ /* 0x0001e6000c10194c */
.L_x_193:
[----:B------:R-:W-:Y:S05]  /*41d0*/  BSYNC.RECONVERGENT B0 ;  /* 0x0000000000007941 */ /* 0x000fea0003800200 */
.L_x_192:
        /* <DEDUP_REMOVED lines=233> */
.L_x_195:
[----:B------:R-:W-:Y:S01]  /*5070*/  IADD3 R32, P0, PT, R43, R24, RZ ;  /* 0x000000182b207210 */ /* 0x000fe20007f1e0ff */
[----:B------:R-:W-:-:S03]  /*5080*/  FFMA.FTZ R49, R49, R27, R26 ;  /* 0x0000001b31317223 */ /* 0x000fc6000001001a */
[----:B------:R-:W-:-:S05]  /*5090*/  IADD3.X R33, PT, PT, RZ, R25, RZ, P0, !PT ;  /* 0x00000019ff217210 */ /* 0x000fca00007fe4ff */
[----:B------:R1:W-:Y:S04]  /*50a0*/  STG.E desc[UR76][R32.64], R49 ;  /* 0x0000003120007986 */ /* 0x0003e8000c10194c */
.L_x_185:
        /* <DEDUP_REMOVED lines=11> */
        .weak           $__internal_12_$__cuda_sm20_div_s64
        .type           $__internal_12_$__cuda_sm20_div_s64,@function
        .size           $__internal_12_$__cuda_sm20_div_s64,(.L_x_346 - $__internal_12_$__cuda_sm20_div_s64)
$__internal_12_$__cuda_sm20_div_s64:
[----:B------:R-:W-:Y:S01]  /*5160*/  MOV R28, R27 ;  /* 0x0000001b001c7202 */ /* 0x000fe20000000f00 */
[----:B------:R-:W-:-:S05]  /*5170*/  IMAD.MOV.U32 R29, RZ, RZ, RZ ;  /* 0x000000ffff1d7224 */ /* 0x000fca00078e00ff */
[----:B------:R-:W0:Y:S02]  /*5180*/  I2F.U64.RP R28, R28 ;  /* 0x0000001c001c7312 */ /* 0x000e240000309000 */
[----:B0-----:R0:W1:Y:S02]  /*5190*/  MUFU.RCP R22, R28 ;  /* 0x0000001c00167308 */ /* 0x0010640000001000 */
[----:B0-----:R-:W-:-:S04]  /*51a0*/  IADD3 R28, P4, PT, RZ, -UR4, RZ ;  /* 0x80000004ff1c7c10 */ /* 0x001fc8000ff9e0ff */
[----:B------:R-:W-:Y:S02]  /*51b0*/  IADD3.X R36, PT, PT, RZ, ~UR5, RZ, P4, !PT ;  /* 0x80000005ff247c10 */ /* 0x000fe4000a7fe4ff */
[----:B-1----:R-:W-:-:S15]  /*51c0*/  IADD3 R22, PT, PT, R22, 0x1ffffffe, RZ ;  /* 0x1ffffffe16167810 */ /* 0x002fde0007ffe0ff */
[----:B------:R-:W-:-:S15]  /*51d0*/  NOP ;  /* 0x0000000000007918 */ /* 0x000fde0000000000 */
[----:B------:R-:W-:-:S15]  /*51e0*/  NOP ;  /* 0x0000000000007918 */ /* 0x000fde0000000000 */
[----:B------:R-:W-:-:S09]  /*51f0*/  NOP ;  /* 0x0000000000007918 */ /* 0x000fd20000000000 */
        /* <DEDUP_REMOVED lines=25> */
[----:B------:R-:W-:Y:S02]  /*5390*/  HFMA2 R31, -RZ, RZ, 0, 0 ;  /* 0x00000000ff1f7431 */ /* 0x000fe400000001ff */
        /* <DEDUP_REMOVED lines=29> */
[----:B------:R-:W-:Y:S02]  /*5570*/  ISETP.GE.U32.AND.EX P0, PT, R29, RZ, PT, P2 ;  /* 0x000000ff1d00720c */ /* 0x000fe40003f06120 */
        /* <DEDUP_REMOVED lines=11> */
[----:B------:R-:W-:Y:S06]  /*5630*/  RET.REL.NODEC R30 `(_ZN2at6native54_GLOBAL__N__3a6f1fcb_21_DistributionNormal_cu_0c5b6e8543distribution_elementwise_grid_stride_kernelIfLi4EZNS0_9templates4cuda20normal_and_transformIffPNS_17CUDAGeneratorImplEZZZNS4_13normal_kernelIS7_EEvRKNS_10TensorBaseEddT_ENKUlvE_clEvENKUlvE0_clEvEUlfE_EEvRNS_18TensorIteratorBaseET1_T2_EUlP24curandStatePhilox4_32_10E0_ZNS1_27distribution_nullary_kernelIff6float4S7_SM_SF_EEvSH_SJ_RKT3_T4_EUlifE0_EEvlNS_15PhiloxCudaStateESI_SJ_) ;  /* 0xffffffa81e707950 */ /* 0x000fec0003c3ffff */
.L_x_197:
        /* <DEDUP_REMOVED lines=12> */
.L_x_346:


//--------------------- .text._ZN2at6native54_GLOBAL__N__3a6f1fcb_21_DistributionNormal_cu_0c5b6e8543distribution_elementwise_grid_stride_kernelIfLi4EZNS0_9templates4cuda20normal_and_transformIffPNS_17CUDAGeneratorImplEZZZNS4_13normal_kernelIS7_EEvRKNS_10TensorBaseEddT_ENKUlvE_clEvENKUlvE0_clEvEUlfE_EEvRNS_18TensorIteratorBaseET1_T2_EUlP24curandStatePhilox4_32_10E0_ZNS1_27distribution_nullary_kernelIff6float4S7_SM_SF_EEvSH_SJ_RKT3_T4_EUlifE_EEvlNS_15PhiloxCudaStateESI_SJ_ --------------------------
	.section	.text._ZN2at6native54_GLOBAL__N__3a6f1fcb_21_DistributionNormal_cu_0c5b6e8543distribution_elementwise_grid_stride_kernelIfLi4EZNS0_9templates4cuda20normal_and_transformIffPNS_17CUDAGeneratorImplEZZZNS4_13normal_kernelIS7_EEvRKNS_10TensorBaseEddT_ENKUlvE_clEvENKUlvE0_clEvEUlfE_EEvRNS_18TensorIteratorBaseET1_T2_EUlP24curandStatePhilox4_32_10E0_ZNS1_27distribution_nullary_kernelIff6float4S7_SM_SF_EEvSH_SJ_RKT3_T4_EUlifE_EEvlNS_15PhiloxCudaStateESI_SJ_,"ax",@progbits
	.align	128
.text._ZN2at6native54_GLOBAL__N__3a6f1fcb_21_DistributionNormal_cu_0c5b6e8543distribution_elementwise_grid_stride_kernelIfLi4EZNS0_9templates4cuda20normal_and_transformIffPNS_17CUDAGeneratorImplEZZZNS4_13normal_kernelIS7_EEvRKNS_10TensorBaseEddT_ENKUlvE_clEvENKUlvE0_clEvEUlfE_EEvRNS_18TensorIteratorBaseET1_T2_EUlP24curandStatePhilox4_32_10E0_ZNS1_27distribution_nullary_kernelIff6float4S7_SM_SF_EEvSH_SJ_RKT3_T4_EUlifE_EEvlNS_15PhiloxCudaStateESI_SJ_:
        .type           _ZN2at6native54_GLOBAL__N__3a6f1fcb_21_DistributionNormal_cu_0c5b6e8543distribution_elementwise_grid_stride_kernelIfLi4EZNS0_9templates4cuda20normal_and_transformIffPNS_17CUDAGeneratorImplEZZZNS4_13normal_kernelIS7_EEvRKNS_10TensorBaseEddT_ENKUlvE_clEvENKUlvE0_clEvEUlfE_EEvRNS_18TensorIteratorBaseET1_T2_EUlP24curandStatePhilox4_32_10E0_ZNS1_27distribution_nullary_kernelIff6float4S7_SM_SF_EEvSH_SJ_RKT3_T4_EUlifE_EEvlNS_15PhiloxCudaStateESI_SJ_,@function
        .size           _ZN2at6native54_GLOBAL__N__3a6f1fcb_21_DistributionNormal_cu_0c5b6e8543distribution_elementwise_grid_stride_kernelIfLi4EZNS0_9templates4cuda20normal_and_transformIffPNS_17CUDAGeneratorImplEZZZNS4_13normal_kernelIS7_EEvRKNS_10TensorBaseEddT_ENKUlvE_clEvENKUlvE0_clEvEUlfE_EEvRNS_18TensorIteratorBaseET1_T2_EUlP24curandStatePhilox4_32_10E0_ZNS1_27distribution_nullary_kernelIff6float4S7_SM_SF_EEvSH_SJ_RKT3_T4_EUlifE_EEvlNS_15PhiloxCudaStateESI_SJ_,(.L_x_348 - _ZN2at6native54_GLOBAL__N__3a6f1fcb_21_DistributionNormal_cu_0c5b6e8543distribution_elementwise_grid_stride_kernelIfLi4EZNS0_9templates4cuda20normal_and_transformIffPNS_17CUDAGeneratorImplEZZZNS4_13normal_kernelIS7_EEvRKNS_10TensorBaseEddT_ENKUlvE_clEvENKUlvE0_clEvEUlfE_EEvRNS_18TensorIteratorBaseET1_T2_EUlP24curandStatePhilox4_32_10E0_ZNS1_27distribution_nullary_kernelIff6float4S7_SM_SF_EEvSH_SJ_RKT3_T4_EUlifE_EEvlNS_15PhiloxCudaStateESI_SJ_)
        .other          _ZN2at6native54_GLOBAL__N__3a6f1fcb_21_DistributionNormal_cu_0c5b6e8543distribution_elementwise_grid_stride_kernelIfLi4EZNS0_9templates4cuda20normal_and_transformIffPNS_17CUDAGeneratorImplEZZZNS4_13normal_kernelIS7_EEvRKNS_10TensorBaseEddT_ENKUlvE_clEvENKUlvE0_clEvEUlfE_EEvRNS_18TensorIteratorBaseET1_T2_EUlP24curandStatePhilox4_32_10E0_ZNS1_27distribution_nullary_kernelIff6float4S7_SM_SF_EEvSH_SJ_RKT3_T4_EUlifE_EEvlNS_15PhiloxCudaStateESI_SJ_,@"STO_CUDA_ENTRY STV_DEFAULT"
_ZN2at6native54_GLOBAL__N__3a6f1fcb_21_DistributionNormal_cu_0c5b6e8543distribution_elementwise_grid_stride_kernelIfLi4EZNS0_9templates4cuda20normal_and_transformIffPNS_17CUDAGeneratorImplEZZZNS4_13normal_kernelIS7_EEvRKNS_10TensorBaseEddT_ENKUlvE_clEvENKUlvE0_clEvEUlfE_EEvRNS_18TensorIteratorBaseET1_T2_EUlP24curandStatePhilox4_32_10E0_ZNS1_27distribution_nullary_kernelIff6float4S7_SM_SF_EEvSH_SJ_RKT3_T4_EUlifE_EEvlNS_15PhiloxCudaStateESI_SJ_:
        /* <DEDUP_REMOVED lines=114> */
.L_x_198:
[----:B------:R-:W-:-:S07]  /*0720*/  MOV R30, 0x740 ;  /* 0x00000740001e7802 */ /* 0x000fce0000000f00 */
[----:B------:R-:W-:Y:S05]  /*0730*/  CALL.REL.NOINC `($__internal_13_$__cuda_sm20_div_s64) ;  /* 0x0000000800c47944 */ /* 0x000fea0003c00000 */
.L_x_199:
        /* <DEDUP_REMOVED lines=17> */
.L_x_211:
        /* <DEDUP_REMOVED lines=13> */
.L_x_201:
[----:B-12---:R-:W-:Y:S05]  /*0920*/  BSYNC.RECONVERGENT B0 ;  /* 0x0000000000007941 */ /* 0x006fea0003800200 */
.L_x_200:
        /* <DEDUP_REMOVED lines=51> */
.L_x_202:
[----:B------:R-:W-:Y:S01]  /*0c60*/  ISETP.NE.AND P0, PT, R46, 0x3, PT ;  /* 0x000000032e00780c */ /* 0x000fe20003f05270 */
[----:B------:R-:W-:Y:S01]  /*0c70*/  IMAD.MOV.U32 R38, RZ, RZ, R29 ;  /* 0x000000ffff267224 */ /* 0x000fe200078e001d */
[----:B------:R-:W-:Y:S01]  /*0c80*/  MOV R44, R32 ;  /* 0x00000020002c7202 */ /* 0x000fe20000000f00 */
[----:B------:R-:W-:Y:S01]  /*0c90*/  IMAD.MOV.U32 R31, RZ, RZ, R22 ;  /* 0x000000ffff1f7224 */ /* 0x000fe200078e0016 */
[----:B------:R-:W-:-:S09]  /*0ca0*/  MOV R28, R30 ;  /* 0x0000001e001c7202 */ /* 0x000fd20000000f00 */
[----:B------:R-:W-:Y:S01]  /*0cb0*/  @P0 IMAD.MOV.U32 R38, RZ, RZ, R45 ;  /* 0x000000ffff260224 */ /* 0x000fe200078e002d */
[----:B------:R-:W-:Y:S01]  /*0cc0*/  @P0 MOV R44, R29 ;  /* 0x0000001d002c0202 */ /* 0x000fe20000000f00 */
[----:B------:R-:W-:Y:S01]  /*0cd0*/  @P0 IMAD.MOV.U32 R31, RZ, RZ, R32 ;  /* 0x000000ffff1f0224 */ /* 0x000fe200078e0020 */
[----:B------:R-:W-:-:S07]  /*0ce0*/  @P0 MOV R28, R22 ;  /* 0x00000016001c0202 */ /* 0x000fce0000000f00 */
.L_x_203:
[----:B------:R-:W-:Y:S01]  /*0cf0*/  I2FP.F32.U32 R29, R31 ;  /* 0x0000001f001d7245 */ /* 0x000fe20000201000 */
[----:B------:R-:W-:Y:S01]  /*0d00*/  IMAD.MOV.U32 R48, RZ, RZ, 0x2f800000 ;  /* 0x2f800000ff307424 */ /* 0x000fe200078e00ff */
[CC--:B------:R-:W-:Y:S01]  /*0d10*/  IADD3 R49, P1, PT, R19.reuse, R34.reuse, RZ ;  /* 0x0000002213317210 */ /* 0x0c0fe20007f3e0ff */
[C---:B------:R-:W-:Y:S01]  /*0d20*/  IMAD R33, R19.reuse, 0x3, RZ ;  /* 0x0000000313217824 */ /* 0x040fe200078e02ff */
[----:B------:R-:W-:Y:S01]  /*0d30*/  LEA R45, P2, R19, R34, 0x1 ;  /* 0x00000022132d7211 */ /* 0x000fe200078408ff */
[----:B------:R-:W-:Y:S01]  /*0d40*/  FFMA.FTZ R31, R29, R48, 1.1641532182693481445e-10 ;  /* 0x2f0000001d1f7423 */ /* 0x000fe20000010030 */
[----:B------:R-:W-:Y:S01]  /*0d50*/  I2FP.F32.U32 R29, R38 ;  /* 0x00000026001d7245 */ /* 0x000fe20000201000 */
[----:B------:R-:W-:Y:S01]  /*0d60*/  IMAD.MOV.U32 R51, RZ, RZ, 0x30c90fdb ;  /* 0x30c90fdbff337424 */ /* 0x000fe200078e00ff */
[----:B---3--:R-:W-:Y:S01]  /*0d70*/  ISETP.GE.U32.AND P0, PT, R49, R26, PT ;  /* 0x0000001a3100720c */ /* 0x008fe20003f06070 */
[----:B------:R-:W-:Y:S01]  /*0d80*/  BSSY.RECONVERGENT B0, `(.L_x_204) ;  /* 0x0000022000007945 */ /* 0x000fe20003800200 */
[----:B------:R-:W-:Y:S01]  /*0d90*/  IADD3.X R38, PT, PT, RZ, R35, RZ, P1, !PT ;  /* 0x00000023ff267210 */ /* 0x000fe20000ffe4ff */
[----:B------:R-:W-:Y:S01]  /*0da0*/  FFMA.FTZ R29, R29, R48, 1.1641532182693481445e-10 ;  /* 0x2f0000001d1d7423 */ /* 0x000fe20000010030 */
[----:B------:R-:W1:Y:S01]  /*0db0*/  MUFU.LG2 R31, R31 ;  /* 0x0000001f001f7308 */ /* 0x000e620000000c00 */
[----:B------:R-:W-:Y:S01]  /*0dc0*/  IADD3 R33, P3, PT, R33, R34, RZ ;  /* 0x0000002221217210 */ /* 0x000fe20007f7e0ff */
[----:B------:R-:W-:Y:S01]  /*0dd0*/  IMAD.X R48, RZ, RZ, R35, P2 ;  /* 0x000000ffff307224 */ /* 0x000fe200010e0623 */
[----:B------:R-:W-:-:S02]  /*0de0*/  ISETP.GE.AND.EX P0, PT, R38, R27, PT, P0 ;  /* 0x0000001b2600720c */ /* 0x000fc40003f06300 */
[----:B------:R-:W-:Y:S02]  /*0df0*/  IADD3.X R38, PT, PT, RZ, R35, RZ, P3, !PT ;  /* 0x00000023ff267210 */ /* 0x000fe40001ffe4ff */
[-C--:B------:R-:W-:Y:S01]  /*0e00*/  ISETP.GE.U32.AND P3, PT, R34, R26.reuse, PT ;  /* 0x0000001a2200720c */ /* 0x080fe20003f66070 */
[----:B------:R-:W2:Y:S01]  /*0e10*/  MUFU.LG2 R29, R29 ;  /* 0x0000001d001d7308 */ /* 0x000ea20000000c00 */
[-C--:B------:R-:W-:Y:S02]  /*0e20*/  ISETP.GE.U32.AND P1, PT, R45, R26.reuse, PT ;  /* 0x0000001a2d00720c */ /* 0x080fe40003f26070 */
[-C--:B------:R-:W-:Y:S02]  /*0e30*/  ISETP.GE.AND.EX P3, PT, R35, R27.reuse, PT, P3 ;  /* 0x0000001b2300720c */ /* 0x080fe40003f66330 */
[----:B------:R-:W-:Y:S02]  /*0e40*/  ISETP.GE.AND.EX P1, PT, R48, R27, PT, P1 ;  /* 0x0000001b3000720c */ /* 0x000fe40003f26310 */
[----:B------:R-:W-:-:S02]  /*0e50*/  ISETP.GE.U32.AND P2, PT, R33, R26, PT ;  /* 0x0000001a2100720c */ /* 0x000fc40003f46070 */
[----:B------:R-:W-:Y:S01]  /*0e60*/  I2FP.F32.U32 R44, R44 ;  /* 0x0000002c002c7245 */ /* 0x000fe20000201000 */
[----:B-1----:R-:W-:Y:S01]  /*0e70*/  FMUL.FTZ R31, R31, 0.69314718246459960938 ;  /* 0x3f3172181f1f7820 */ /* 0x002fe20000410000 */
[----:B------:R-:W-:Y:S02]  /*0e80*/  ISETP.GE.AND.EX P2, PT, R38, R27, PT, P2 ;  /* 0x0000001b2600720c */ /* 0x000fe40003f46320 */
        /* <DEDUP_REMOVED lines=9> */
[----:B------:R-:W-:Y:S01]  /*0f20*/  FMUL.RZ R52, R44, 0.15915493667125701904 ;  /* 0x3e22f9832c347820 */ /* 0x000fe2000040c000 */
[----:B--2---:R-:W-:-:S03]  /*0f30*/  IMAD R29, R34, UR4, RZ ;  /* 0x00000004221d7c24 */ /* 0x004fc6000f8e02ff */
[----:B------:R-:W3:Y:S02]  /*0f40*/  MUFU.SIN R51, R52 ;  /* 0x0000003400337308 */ /* 0x000ee40000000400 */
[----:B------:R-:W-:-:S04]  /*0f50*/  IADD3 R28, P3, PT, R29, UR8, RZ ;  /* 0x000000081d1c7c10 */ /* 0x000fc8000ff7e0ff */
[----:B------:R-:W-:Y:S01]  /*0f60*/  LEA.HI.X.SX32 R29, R29, UR9, 0x1, P3 ;  /* 0x000000091d1d7c11 */ /* 0x000fe200098f0eff */
[----:B---3--:R-:W-:-:S04]  /*0f70*/  FMUL.FTZ R50, R48, R51 ;  /* 0x0000003330327220 */ /* 0x008fc80000410000 */
[----:B0-----:R-:W-:-:S05]  /*0f80*/  FFMA.FTZ R51, R50, R43, UR5 ;  /* 0x0000000532337e23 */ /* 0x001fca000801002b */
[----:B------:R4:W-:Y:S02]  /*0f90*/  STG.E desc[UR6][R28.64], R51 ;  /* 0x000000331c007986 */ /* 0x0009e4000c101906 */
.L_x_205:
[----:B------:R-:W-:Y:S05]  /*0fa0*/  BSYNC.RECONVERGENT B0 ;  /* 0x0000000000007941 */ /* 0x000fea0003800200 */
.L_x_204:
        /* <DEDUP_REMOVED lines=9> */
[----:B------:R0:W-:Y:S03]  /*1040*/  STG.E desc[UR6][R28.64], R49 ;  /* 0x000000311c007986 */ /* 0x0001e6000c101906 */
.L_x_207:
[----:B------:R-:W-:Y:S05]  /*1050*/  BSYNC.RECONVERGENT B0 ;  /* 0x0000000000007941 */ /* 0x000fea0003800200 */
.L_x_206:
[----:B------:R-:W-:Y:S04]  /*1060*/  BSSY.RECONVERGENT B0, `(.L_x_208) ;  /* 0x000000a000007945 */ /* 0x000fe80003800200 */
[----:B------:R-:W-:Y:S05]  /*1070*/  @P1 BRA `(.L_x_209) ;  /* 0x0000000000201947 */ /* 0x000fea0003800000 */
[----:B---3--:R-:W-:Y:S01]  /*1080*/  FMUL.RZ R48, R38, 0.15915493667125701904 ;  /* 0x3e22f98326307820 */ /* 0x008fe2000040c000 */
[----:B------:R-:W-:-:S03]  /*1090*/  IMAD R45, R45, UR4, RZ ;  /* 0x000000042d2d7c24 */ /* 0x000fc6000f8e02ff */
[----:B------:R-:W1:Y:S02]  /*10a0*/  MUFU.SIN R44, R48 ;  /* 0x00000030002c7308 */ /* 0x000e640000000400 */
[----:B0---4-:R-:W-:-:S04]  /*10b0*/  IADD3 R28, P0, PT, R45, UR8, RZ ;  /* 0x000000082d1c7c10 */ /* 0x011fc8000ff1e0ff */
[----:B--2---:R-:W-:Y:S01]  /*10c0*/  LEA.HI.X.SX32 R29, R45, UR9, 0x1, P0 ;  /* 0x000000092d1d7c11 */ /* 0x004fe200080f0eff */
[----:B-1----:R-:W-:-:S04]  /*10d0*/  FMUL.FTZ R44, R31, R44 ;  /* 0x0000002c1f2c7220 */ /* 0x002fc80000410000 */
[----:B------:R-:W-:-:S05]  /*10e0*/  FFMA.FTZ R45, R44, R43, UR5 ;  /* 0x000000052c2d7e23 */ /* 0x000fca000801002b */
[----:B------:R0:W-:Y:S02]  /*10f0*/  STG.E desc[UR6][R28.64], R45 ;  /* 0x0000002d1c007986 */ /* 0x0001e4000c101906 */
.L_x_209:
[----:B------:R-:W-:Y:S05]  /*1100*/  BSYNC.RECONVERGENT B0 ;  /* 0x0000000000007941 */ /* 0x000fea0003800200 */
.L_x_208:
[----:B------:R-:W-:Y:S05]  /*1110*/  @P2 BRA `(.L_x_210) ;  /* 0x0000000000202947 */ /* 0x000fea0003800000 */
[----:B------:R-:W-:Y:S01]  /*1120*/  FMUL.RZ R44, R38, 0.15915493667125701904 ;  /* 0x3e22f983262c7820 */ /* 0x000fe2000040c000 */
[----:B------:R-:W-:-:S03]  /*1130*/  IMAD R33, R33, UR4, RZ ;  /* 0x0000000421217c24 */ /* 0x000fc6000f8e02ff */
[----:B------:R-:W1:Y:S02]  /*1140*/  MUFU.COS R38, R44 ;  /* 0x0000002c00267308 */ /* 0x000e640000000000 */
[----:B0---4-:R-:W-:-:S04]  /*1150*/  IADD3 R28, P0, PT, R33, UR8, RZ ;  /* 0x00000008211c7c10 */ /* 0x011fc8000ff1e0ff */
[----:B--2---:R-:W-:Y:S01]  /*1160*/  LEA.HI.X.SX32 R29, R33, UR9, 0x1, P0 ;  /* 0x00000009211d7c11 */ /* 0x004fe200080f0eff */
[----:B-1----:R-:W-:-:S04]  /*1170*/  FMUL.FTZ R38, R31, R38 ;  /* 0x000000261f267220 */ /* 0x002fc80000410000 */
[----:B------:R-:W-:-:S05]  /*1180*/  FFMA.FTZ R31, R38, R43, UR5 ;  /* 0x00000005261f7e23 */ /* 0x000fca000801002b */
[----:B------:R0:W-:Y:S02]  /*1190*/  STG.E desc[UR6][R28.64], R31 ;  /* 0x0000001f1c007986 */ /* 0x0001e4000c101906 */
.L_x_210:
[----:B------:R-:W-:Y:S01]  /*11a0*/  IADD3 R34, P0, PT, R40, R34, RZ ;  /* 0x0000002228227210 */ /* 0x000fe20007f1e0ff */
[----:B------:R-:W-:Y:S05]  /*11b0*/  WARPSYNC.ALL ;  /* 0x0000000000007948 */ /* 0x000fea0003800000 */
[----:B------:R-:W-:Y:S01]  /*11c0*/  IADD3.X R35, PT, PT, RZ, R35, RZ, P0, !PT ;  /* 0x00000023ff237210 */ /* 0x000fe200007fe4ff */
[----:B------:R-:W-:Y:S01]  /*11d0*/  BAR.SYNC.DEFER_BLOCKING 0x0 ;  /* 0x0000000000007b1d */ /* 0x000fe20000010000 */
[----:B------:R-:W-:Y:S01]  /*11e0*/  ISETP.GE.U32.AND P0, PT, R34, R24, PT ;  /* 0x000000182200720c */ /* 0x000fe20003f06070 */
[----:B------:R-:W-:Y:S01]  /*11f0*/  IMAD.MOV.U32 R44, RZ, RZ, R22 ;  /* 0x000000ffff2c7224 */ /* 0x000fe200078e0016 */
[----:B------:R-:W-:Y:S01]  /*1200*/  MOV R38, R32 ;  /* 0x0000002000267202 */ /* 0x000fe20000000f00 */
[----:B0-----:R-:W-:Y:S01]  /*1210*/  IMAD.MOV.U32 R45, RZ, RZ, R30 ;  /* 0x000000ffff2d7224 */ /* 0x001fe200078e001e */
[----:B------:R-:W-:-:S13]  /*1220*/  ISETP.GE.AND.EX P0, PT, R35, R42, PT, P0 ;  /* 0x0000002a2300720c */ /* 0x000fda0003f06300 */
[----:B------:R-:W-:Y:S05]  /*1230*/  @!P0 BRA `(.L_x_211) ;  /* 0xfffffff400848947 */ /* 0x000fea000383ffff */
[----:B------:R-:W-:Y:S05]  /*1240*/  EXIT ;  /* 0x000000000000794d */ /* 0x000fea0003800000 */
        .weak           $__internal_13_$__cuda_sm20_div_s64
        .type           $__internal_13_$__cuda_sm20_div_s64,@function
        .size           $__internal_13_$__cuda_sm20_div_s64,(.L_x_348 - $__internal_13_$__cuda_sm20_div_s64)
$__internal_13_$__cuda_sm20_div_s64:
        /* <DEDUP_REMOVED lines=77> */
[----:B------:R-:W-:Y:S06]  /*1720*/  RET.REL.NODEC R30 `(_ZN2at6native54_GLOBAL__N__3a6f1fcb_21_DistributionNormal_cu_0c5b6e8543distribution_elementwise_grid_stride_kernelIfLi4EZNS0_9templates4cuda20normal_and_transformIffPNS_17CUDAGeneratorImplEZZZNS4_13normal_kernelIS7_EEvRKNS_10TensorBaseEddT_ENKUlvE_clEvENKUlvE0_clEvEUlfE_EEvRNS_18TensorIteratorBaseET1_T2_EUlP24curandStatePhilox4_32_10E0_ZNS1_27distribution_nullary_kernelIff6float4S7_SM_SF_EEvSH_SJ_RKT3_T4_EUlifE_EEvlNS_15PhiloxCudaStateESI_SJ_) ;  /* 0xffffffe81e347950 */ /* 0x000fec0003c3ffff */
.L_x_212:
        /* <DEDUP_REMOVED lines=13> */
.L_x_348:


//--------------------- .text._ZN2at6native54_GLOBAL__N__3a6f1fcb_21_DistributionNormal_cu_0c5b6e8543distribution_elementwise_grid_stride_kernelIfLi4EZNS0_9templates4cuda20normal_and_transformIffPNS_17CUDAGeneratorImplEZZZNS4_13normal_kernelIS7_EEvRKNS_10TensorBaseEddT_ENKUlvE_clEvENKUlvE0_clEvEUlfE_EEvRNS_18TensorIteratorBaseET1_T2_EUlP24curandStatePhilox4_32_10E_ZNS1_27distribution_nullary_kernelIff7double2S7_SM_SF_EEvSH_SJ_RKT3_T4_EUlifE0_EEvlNS_15PhiloxCudaStateESI_SJ_ --------------------------
	.section	.text._ZN2at6native54_GLOBAL__N__3a6f1fcb_21_DistributionNormal_cu_0c5b6e8543distribution_elementwise_grid_stride_kernelIfLi4EZNS0_9templates4cuda20normal_and_transformIffPNS_17CUDAGeneratorImplEZZZNS4_13normal_kernelIS7_EEvRKNS_10TensorBaseEddT_ENKUlvE_clEvENKUlvE0_clEvEUlfE_EEvRNS_18TensorIteratorBaseET1_T2_EUlP24curandStatePhilox4_32_10E_ZNS1_27distribution_nullary_kernelIff7double2S7_SM_SF_EEvSH_SJ_RKT3_T4_EUlifE0_EEvlNS_15PhiloxCudaStateESI_SJ_,"ax",@progbits
	.align	128
.text._ZN2at6native54_GLOBAL__N__3a6f1fcb_21_DistributionNormal_cu_0c5b6e8543distribution_elementwise_grid_stride_kernelIfLi4EZNS0_9templates4cuda20normal_and_transformIffPNS_17CUDAGeneratorImplEZZZNS4_13normal_kernelIS7_EEvRKNS_10TensorBaseEddT_ENKUlvE_clEvENKUlvE0_clEvEUlfE_EEvRNS_18TensorIteratorBaseET1_T2_EUlP24curandStatePhilox4_32_10E_ZNS1_27distribution_nullary_kernelIff7double2S7_SM_SF_EEvSH_SJ_RKT3_T4_EUlifE0_EEvlNS_15PhiloxCudaStateESI_SJ_:
        .type           _ZN2at6native54_GLOBAL__N__3a6f1fcb_21_DistributionNormal_cu_0c5b6e8543distribution_elementwise_grid_stride_kernelIfLi4EZNS0_9templates4cuda20normal_and_transformIffPNS_17CUDAGeneratorImplEZZZNS4_13normal_kernelIS7_EEvRKNS_10TensorBaseEddT_ENKUlvE_clEvENKUlvE0_clEvEUlfE_EEvRNS_18TensorIteratorBaseET1_T2_EUlP24curandStatePhilox4_32_10E_ZNS1_27distribution_nullary_kernelIff7double2S7_SM_SF_EEvSH_SJ_RKT3_T4_EUlifE0_EEvlNS_15PhiloxCudaStateESI_SJ_,@function
        .size           _ZN2at6native54_GLOBAL__N__3a6f1fcb_21_DistributionNormal_cu_0c5b6e8543distribution_elementwise_grid_stride_kernelIfLi4EZNS0_9templates4cuda20normal_and_transformIffPNS_17CUDAGeneratorImplEZZZNS4_13normal_kernelIS7_EEvRKNS_10TensorBaseEddT_ENKUlvE_clEvENKUlvE0_clEvEUlfE_EEvRNS_18TensorIteratorBaseET1_T2_EUlP24curandStatePhilox4_32_10E_ZNS1_27distribution_nullary_kernelIff7double2S7_SM_SF_EEvSH_SJ_RKT3_T4_EUlifE0_EEvlNS_15PhiloxCudaStateESI_SJ_,(.L_x_350 - _ZN2at6native54_GLOBAL__N__3a6f1fcb_21_DistributionNormal_cu_0c5b6e8543distribution_elementwise_grid_stride_kernelIfLi4EZNS0_9templates4cuda20normal_and_transformIffPNS_17CUDAGeneratorImplEZZZNS4_13normal_kernelIS7_EEvRKNS_10TensorBaseEddT_ENKUlvE_clEvENKUlvE0_clEvEUlfE_EEvRNS_18TensorIteratorBaseET1_T2_EUlP24curandStatePhilox4_32_10E_ZNS1_27distribution_nullary_kernelIff7double2S7_SM_SF_EEvSH_SJ_RKT3_T4_EUlifE0_EEvlNS_15PhiloxCudaStateESI_SJ_)
        .other          _ZN2at6native54_GLOBAL__N__3a6f1fcb_21_DistributionNormal_cu_0c5b6e8543distribution_elementwise_grid_stride_kernelIfLi4EZNS0_9templates4cuda20normal_and_transformIffPNS_17CUDAGeneratorImplEZZZNS4_13normal_kernelIS7_EEvRKNS_10TensorBaseEddT_ENKUlvE_clEvENKUlvE0_clEvEUlfE_EEvRNS_18TensorIteratorBaseET1_T2_EUlP24curandStatePhilox4_32_10E_ZNS1_27distribution_nullary_kernelIff7double2S7_SM_SF_EEvSH_SJ_RKT3_T4_EUlifE0_EEvlNS_15PhiloxCudaStateESI_SJ_,@"STO_CUDA_ENTRY STV_DEFAULT"
_ZN2at6native54_GLOBAL__N__3a6f1fcb_21_DistributionNormal_cu_0c5b6e8543distribution_elementwise_grid_stride_kernelIfLi4EZNS0_9templates4cuda20normal_and_transformIffPNS_17CUDAGeneratorImplEZZZNS4_13normal_kernelIS7_EEvRKNS_10TensorBaseEddT_ENKUlvE_clEvENKUlvE0_clEvEUlfE_EEvRNS_18TensorIteratorBaseET1_T2_EUlP24curandStatePhilox4_32_10E_ZNS1_27distribution_nullary_kernelIff7double2S7_SM_SF_EEvSH_SJ_RKT3_T4_EUlifE0_EEvlNS_15PhiloxCudaStateESI_SJ_:
        /* <DEDUP_REMOVED lines=20> */
[C---:B-1----:R-:W-:Y:S01]  /*0140*/  IMAD.WIDE.U32 R46, R29.reuse, UR4, R46 ;  /* 0x000000041d2e7c25 */ /* 0x042fe2000f8e002e */
[----:B------:R-:W1:Y:S03]  /*0150*/  LDCU.64 UR4, c[0x0][0x380] ;  /* 0x00007000ff0477ac */ /* 0x000e660008000a00 */
[----:B0-----:R-:W-:Y:S01]  /*0160*/  IMAD R42, R29, UR6, RZ ;  /* 0x000000061d2a7c24 */ /* 0x001fe2000f8e02ff */
[----:B------:R-:W-:Y:S01]  /*0170*/  MOV R43, R46 ;  /* 0x0000002e002b7202 */ /* 0x000fe20000000f00 */
[----:B------:R-:W-:-:S04]  /*0180*/  IMAD.WIDE.U32 R8, R46, -0x326172a9, RZ ;  /* 0xcd9e8d572e087825 */ /* 0x000fc800078e00ff */
[----:B------:R-:W-:Y:S01]  /*0190*/  IMAD.MOV.U32 R44, RZ, RZ, R47 ;  /* 0x000000ffff2c7224 */ /* 0x000fe200078e002f */
        /* <DEDUP_REMOVED lines=11> */
[----:B------:R-:W-:Y:S02]  /*0250*/  IADD3 R5, PT, PT, R20, 0x3c6ef372, RZ ;  /* 0x3c6ef37214057810 */ /* 0x000fe40007ffe0ff */
[C---:B------:R-:W-:Y:S01]  /*0260*/  LOP3.LUT R12, R21.reuse, R7, R47, 0x96, !PT ;  /* 0x00000007150c7212 */ /* 0x040fe200078e962f */
[----:B------:R-:W-:Y:S01]  /*0270*/  IMAD.WIDE.U32 R10, R10, -0x2daee0ad, RZ ;  /* 0xd2511f530a0a7825 */ /* 0x000fe200078e00ff */
[----:B------:R-:W-:-:S02]  /*0280*/  IADD3 R7, PT, PT, R21, 0x32370b8f, RZ ;  /* 0x32370b8f15077810 */ /* 0x000fc40007ffe0ff */
[----:B------:R-:W-:Y:S01]  /*0290*/  IADD3 R9, PT, PT, R20, 0x78dde6e4, RZ ;  /* 0x78dde6e414097810 */ /* 0x000fe20007ffe0ff */
        /* <DEDUP_REMOVED lines=13> */
[----:B------:R-:W-:Y:S02]  /*0370*/  LOP3.LUT R17, R7, R14, R13, 0x96, !PT ;  /* 0x0000000e07117212 */ /* 0x000fe400078e960d */
[----:B------:R-:W-:Y:S01]  /*0380*/  IADD3 R13, PT, PT, R20, -0x4ab325aa, RZ ;  /* 0xb54cda56140d7810 */ /* 0x000fe20007ffe0ff */
[----:B------:R-:W-:Y:S01]  /*0390*/  VIADD R10, R21, 0xed9eba14 ;  /* 0xed9eba14150a7836 */ /* 0x000fe20000000000 */
[----:B------:R-:W-:Y:S01]  /*03a0*/  LOP3.LUT R14, R8, R16, R19, 0x96, !PT ;  /* 0x00000010080e7212 */ /* 0x000fe200078e9613 */
[----:B------:R-:W-:-:S04]  /*03b0*/  IMAD.WIDE.U32 R16, R17, -0x326172a9, RZ ;  /* 0xcd9e8d5711107825 */ /* 0x000fc800078e00ff */
[----:B------:R-:W-:Y:S01]  /*03c0*/  IMAD.WIDE.U32 R14, R14, -0x2daee0ad, RZ ;  /* 0xd2511f530e0e7825 */ /* 0x000fe200078e00ff */
[----:B------:R-:W-:Y:S02]  /*03d0*/  LOP3.LUT R18, R9, R18, R17, 0x96, !PT ;  /* 0x0000001209127212 */ /* 0x000fe400078e9611 */
[----:B------:R-:W-:Y:S02]  /*03e0*/  IADD3 R17, PT, PT, R20, -0xe443238, RZ ;  /* 0xf1bbcdc814117810 */ /* 0x000fe40007ffe0ff */
[----:B------:R-:W-:Y:S01]  /*03f0*/  LOP3.LUT R22, R10, R12, R15, 0x96, !PT ;  /* 0x0000000c0a167212 */ /* 0x000fe200078e960f */
[----:B------:R-:W-:Y:S01]  /*0400*/  IMAD.WIDE.U32 R18, R18, -0x2daee0ad, RZ ;  /* 0xd2511f5312127825 */ /* 0x000fe200078e00ff */
[----:B------:R-:W-:-:S03]  /*0410*/  IADD3 R15, PT, PT, R21, 0x1fd5c5a3, RZ ;  /* 0x1fd5c5a3150f7810 */ /* 0x000fc60007ffe0ff */
[----:B------:R-:W-:Y:S01]  /*0420*/  IMAD.WIDE.U32 R22, R22, -0x326172a9, RZ ;  /* 0xcd9e8d5716167825 */ /* 0x000fe200078e00ff */
[----:B------:R-:W-:-:S03]  /*0430*/  LOP3.LUT R26, R11, R14, R19, 0x96, !PT ;  /* 0x0000000e0b1a7212 */ /* 0x000fc600078e9613 */
[----:B------:R-:W-:Y:S02]  /*0440*/  VIADD R12, R20, 0x1715609d ;  /* 0x1715609d140c7836 */ /* 0x000fe40000000000 */
[----:B------:R-:W-:-:S03]  /*0450*/  IMAD.WIDE.U32 R26, R26, -0x326172a9, RZ ;  /* 0xcd9e8d571a1a7825 */ /* 0x000fc600078e00ff */
[----:B------:R-:W-:Y:S01]  /*0460*/  LOP3.LUT R24, R12, R16, R23, 0x96, !PT ;  /* 0x000000100c187212 */ /* 0x000fe200078e9617 */
[----:B------:R-:W-:Y:S01]  /*0470*/  VIADD R14, R21, 0x646e171e ;  /* 0x646e171e150e7836 */ /* 0x000fe20000000000 */
[----:B------:R-:W-:Y:S01]  /*0480*/  LOP3.LUT R52, R13, R22, R27, 0x96, !PT ;  /* 0x000000160d347212 */ /* 0x000fe200078e961b */
[----:B------:R-:W-:Y:S02]  /*0490*/  VIADD R16, R20, 0x5384540f ;  /* 0x5384540f14107836 */ /* 0x000fe40000000000 */
        /* <DEDUP_REMOVED lines=8> */
[----:B------:R-:W-:Y:S01]  /*0520*/  IMAD.SHL.U32 R31, R42, 0x4, RZ ;  /* 0x000000042a1f7824 */ /* 0x000fe200078e00ff */
[----:B------:R-:W-:Y:S01]  /*0530*/  LOP3.LUT R19, R17, R30, R49, 0x96, !PT ;  /* 0x0000001e11137212 */ /* 0x000fe200078e9631 */
[----:B------:R-:W-:-:S04]  /*0540*/  IMAD.WIDE.U32 R22, R22, -0x2daee0ad, RZ ;  /* 0xd2511f5316167825 */ /* 0x000fc800078e00ff */
[----:B------:R-:W-:Y:S01]  /*0550*/  IMAD.HI.U32 R53, R19, -0x2daee0ad, RZ ;  /* 0xd2511f5313357827 */ /* 0x000fe200078e00ff */
[----:B------:R-:W-:-:S04]  /*0560*/  LOP3.LUT R52, R18, R52, R23, 0x96, !PT ;  /* 0x0000003412347212 */ /* 0x000fc800078e9617 */
[----:B------:R-:W-:Y:S01]  /*0570*/  LOP3.LUT R53, R22, R53, RZ, 0x3c, !PT ;  /* 0x0000003516357212 */ /* 0x000fe200078e3cff */
[----:B------:R-:W-:-:S05]  /*0580*/  IMAD.HI.U32 R23, R52, -0x326172a9, RZ ;  /* 0xcd9e8d5734177827 */ /* 0x000fca00078e00ff */
[----:B------:R-:W-:Y:S01]  /*0590*/  LOP3.LUT R48, R45, R48, R23, 0x96, !PT ;  /* 0x000000302d307212 */ /* 0x000fe200078e9617 */
[----:B------:R-:W-:Y:S06]  /*05a0*/  BRA.U UP0, `(.L_x_213) ;  /* 0x0000000100547547 */ /* 0x000fec000b800000 */
[----:B------:R-:W0:Y:S01]  /*05b0*/  I2F.U32.RP R24, R31 ;  /* 0x0000001f00187306 */ /* 0x000e220000209000 */
[----:B------:R-:W-:Y:S01]  /*05c0*/  IMAD.MOV R25, RZ, RZ, -R31 ;  /* 0x000000ffff197224 */ /* 0x000fe200078e0a1f */
[----:B------:R-:W-:-:S06]  /*05d0*/  ISETP.NE.U32.AND P2, PT, R31, RZ, PT ;  /* 0x000000ff1f00720c */ /* 0x000fcc0003f45070 */
[----:B0-----:R-:W0:Y:S02]  /*05e0*/  MUFU.RCP R24, R24 ;  /* 0x0000001800187308 */ /* 0x001e240000001000 */
[----:B0-----:R-:W-:-:S06]  /*05f0*/  IADD3 R22, PT, PT, R24, 0xffffffe, RZ ;  /* 0x0ffffffe18167810 */ /* 0x001fcc0007ffe0ff */
[----:B------:R0:W1:Y:S02]  /*0600*/  F2I.FTZ.U32.TRUNC.NTZ R23, R22 ;  /* 0x0000001600177305 */ /* 0x000064000021f000 */
[----:B0-----:R-:W-:Y:S02]  /*0610*/  HFMA2 R22, -RZ, RZ, 0, 0 ;  /* 0x00000000ff167431 */ /* 0x001fe400000001ff */
[----:B-1----:R-:W-:-:S04]  /*0620*/  IMAD R25, R25, R23, RZ ;  /* 0x0000001719197224 */ /* 0x002fc800078e02ff */
[----:B------:R-:W-:Y:S01]  /*0630*/  IMAD.HI.U32 R23, R23, R25, R22 ;  /* 0x0000001917177227 */ /* 0x000fe200078e0016 */
[----:B------:R-:W-:-:S05]  /*0640*/  MOV R25, RZ ;  /* 0x000000ff00197202 */ /* 0x000fca0000000f00 */
[----:B------:R-:W-:-:S04]  /*0650*/  IMAD.HI.U32 R23, R23, UR4, RZ ;  /* 0x0000000417177c27 */ /* 0x000fc8000f8e00ff */
[----:B------:R-:W-:-:S04]  /*0660*/  IMAD.MOV R26, RZ, RZ, -R23 ;  /* 0x000000ffff1a7224 */ /* 0x000fc800078e0a17 */
[----:B------:R-:W-:-:S05]  /*0670*/  IMAD R26, R31, R26, UR4 ;  /* 0x000000041f1a7e24 */ /* 0x000fca000f8e021a */
[----:B------:R-:W-:-:S13]  /*0680*/  ISETP.GE.U32.AND P0, PT, R26, R31, PT ;  /* 0x0000001f1a00720c */ /* 0x000fda0003f06070 */
[----:B------:R-:W-:Y:S01]  /*0690*/  @P0 IADD3 R26, PT, PT, -R31, R26, RZ ;  /* 0x0000001a1f1a0210 */ /* 0x000fe20007ffe1ff */
[----:B------:R-:W-:-:S03]  /*06a0*/  @P0 VIADD R23, R23, 0x1 ;  /* 0x0000000117170836 */ /* 0x000fc60000000000 */
[----:B------:R-:W-:-:S13]  /*06b0*/  ISETP.GE.U32.AND P1, PT, R26, R31, PT ;  /* 0x0000001f1a00720c */ /* 0x000fda0003f26070 */
[----:B------:R-:W-:Y:S02]  /*06c0*/  @P1 IADD3 R23, PT, PT, R23, 0x1, RZ ;  /* 0x0000000117171810 */ /* 0x000fe40007ffe0ff */
[----:B------:R-:W-:-:S05]  /*06d0*/  @!P2 LOP3.LUT R23, RZ, R31, RZ, 0x33, !PT ;  /* 0x0000001fff17a212 */ /* 0x000fca00078e33ff */
[----:B------:R-:W-:Y:S01]  /*06e0*/  IMAD.MOV.U32 R24, RZ, RZ, R23 ;  /* 0x000000ffff187224 */ /* 0x000fe200078e0017 */
[----:B------:R-:W-:Y:S06]  /*06f0*/  BRA `(.L_x_214) ;  /* 0x0000000000087947 */ /* 0x000fec0003800000 */
.L_x_213:
[----:B------:R-:W-:-:S07]  /*0700*/  MOV R30, 0x720 ;  /* 0x00000720001e7802 */ /* 0x000fce0000000f00 */
[----:B------:R-:W-:Y:S05]  /*0710*/  CALL.REL.NOINC `($__internal_14_$__cuda_sm20_div_s64) ;  /* 0x0000004400dc7944 */ /* 0x000fea0003c00000 */
.L_x_214:
        /* <DEDUP_REMOVED lines=11> */
[----:B------:R-:W-:Y:S01]  /*07d0*/  VIADD R50, R21, 0x96a522ad ;  /* 0x96a522ad15327836 */ /* 0x000fe20000000000 */
[----:B------:R-:W-:Y:S01]  /*07e0*/  LOP3.LUT R51, R28, 0x3, RZ, 0xc0, !PT ;  /* 0x000000031c337812 */ /* 0x000fe200078ec0ff */
[----:B------:R-:W-:Y:S01]  /*07f0*/  IMAD R52, R52, -0x326172a9, RZ ;  /* 0xcd9e8d5734347824 */ /* 0x000fe200078e02ff */
[----:B------:R-:W1:Y:S02]  /*0800*/  LDCU UR4, c[0x0][0x3a8] ;  /* 0x00007500ff0477ac */ /* 0x000e640008000800 */
[----:B------:R-:W-:Y:S01]  /*0810*/  LOP3.LUT R53, R53, R50, RZ, 0x3c, !PT ;  /* 0x0000003235357212 */ /* 0x000fe200078e3cff */
[----:B------:R-:W2:Y:S01]  /*0820*/  LDCU UR72, c[0x0][0x3ac] ;  /* 0x00007580ff4877ac */ /* 0x000ea20008000800 */
[----:B------:R-:W3:Y:S01]  /*0830*/  LDCU UR71, c[0x0][0x4d8] ;  /* 0x00009b00ff4777ac */ /* 0x000ee20008000800 */
[----:B------:R-:W4:Y:S01]  /*0840*/  LDCU UR70, c[0x0][0x3c0] ;  /* 0x00007800ff4677ac */ /* 0x000f220008000800 */
        /* <DEDUP_REMOVED lines=59> */
.L_x_232:
[----:B------:R-:W-:Y:S01]  /*0c00*/  IADD3 R0, PT, PT, R0, 0x1, RZ ;  /* 0x0000000100007810 */ /* 0x000fe20007ffe0ff */
[----:B------:R-:W-:Y:S03]  /*0c10*/  BSSY.RECONVERGENT B0, `(.L_x_215) ;  /* 0x000000c000007945 */ /* 0x000fe60003800200 */
[C---:B------:R-:W-:Y:S01]  /*0c20*/  ISETP.NE.AND P0, PT, R0.reuse, RZ, PT ;  /* 0x000000ff0000720c */ /* 0x040fe20003f05270 */
[----:B0--3--:R-:W-:-:S12]  /*0c30*/  IMAD.WIDE.U32 R26, R0, -0x2daee0ad, RZ ;  /* 0xd2511f53001a7825 */ /* 0x009fd800078e00ff */
[----:B------:R-:W-:Y:S05]  /*0c40*/  @P0 BRA `(.L_x_216) ;  /* 0x0000000000200947 */ /* 0x000fea0003800000 */
[----:B------:R-:W-:-:S05]  /*0c50*/  VIADD R2, R2, 0x1 ;  /* 0x0000000102027836 */ /* 0x000fca0000000000 */
[----:B------:R-:W-:-:S13]  /*0c60*/  ISETP.NE.AND P0, PT, R2, RZ, PT ;  /* 0x000000ff0200720c */ /* 0x000fda0003f05270 */
[----:B------:R-:W-:Y:S01]  /*0c70*/  @!P0 IADD3 R46, PT, PT, R46, 0x1, RZ ;  /* 0x000000012e2e8810 */ /* 0x000fe20007ffe0ff */
[----:B------:R-:W-:Y:S02]  /*0c80*/  @!P0 VIADD R24, R47, 0x1 ;  /* 0x000000012f188836 */ /* 0x000fe40000000000 */
[----:B------:R-:W-:Y:S01]  /*0c90*/  @!P0 IMAD.MOV.U32 R2, RZ, RZ, RZ ;  /* 0x000000ffff028224 */ /* 0x000fe200078e00ff */
[----:B------:R-:W-:-:S13]  /*0ca0*/  ISETP.NE.AND P1, PT, R46, RZ, !P0 ;  /* 0x000000ff2e00720c */ /* 0x000fda0004725270 */
[----:B------:R-:W-:-:S04]  /*0cb0*/  @P1 IADD3 R24, PT, PT, R47, RZ, RZ ;  /* 0x000000ff2f181210 */ /* 0x000fc80007ffe0ff */
[----:B------:R-:W-:-:S07]  /*0cc0*/  @!P0 MOV R47, R24 ;  /* 0x00000018002f8202 */ /* 0x000fce0000000f00 */
.L_x_216:
[----:B0-----:R-:W-:Y:S05]  /*0cd0*/  BSYNC.RECONVERGENT B0 ;  /* 0x0000000000007941 */ /* 0x001fea0003800200 */
.L_x_215:
        /* <DEDUP_REMOVED lines=38> */
[----:B------:R-:W-:Y:S01]  /*0f40*/  IMAD.MOV.U32 R25, RZ, RZ, R48 ;  /* 0x000000ffff197224 */ /* 0x000fe200078e0030 */
[----:B------:R-:W-:Y:S01]  /*0f50*/  LOP3.LUT R48, R45, R24, R29, 0x96, !PT ;  /* 0x000000182d307212 */ /* 0x000fe200078e961d */
[----:B------:R-:W-:Y:S01]  /*0f60*/  IMAD.HI.U32 R27, R19, -0x2daee0ad, RZ ;  /* 0xd2511f53131b7827 */ /* 0x000fe200078e00ff */
[----:B------:R-:W-:-:S03]  /*0f70*/  MOV R24, R52 ;  /* 0x0000003400187202 */ /* 0x000fc60000000f00 */
        /* <DEDUP_REMOVED lines=10> */
[----:B------:R-:W-:Y:S01]  /*1020*/  IMAD.MOV.U32 R26, RZ, RZ, R48 ;  /* 0x000000ffff1a7224 */ /* 0x000fe200078e0030 */
[----:B------:R-:W-:Y:S01]  /*1030*/  MOV R24, R28 ;  /* 0x0000001c00187202 */ /* 0x000fe20000000f00 */
[----:B------:R-:W-:Y:S06]  /*1040*/  BRA `(.L_x_218) ;  /* 0x0000000000247947 */ /* 0x000fec0003800000 */
.L_x_217:
        /* <DEDUP_REMOVED lines=9> */
.L_x_218:
[----:B------:R-:W-:-:S04]  /*10e0*/  IMAD.WIDE.U32 R30, R24, 0x200000, RZ ;  /* 0x00200000181e7825 */ /* 0x000fc800078e00ff */
[----:B------:R-:W-:Y:S01]  /*10f0*/  HFMA2 R55, -RZ, RZ, 1.15625, 0 ;  /* 0x3ca00000ff377431 */ /* 0x000fe200000001ff */
[----:B------:R-:W-:Y:S01]  /*1100*/  BSSY.RECONVERGENT B0, `(.L_x_219) ;  /* 0x00000d5000007945 */ /* 0x000fe20003800200 */
[----:B------:R-:W-:Y:S01]  /*1110*/  IMAD.MOV.U32 R54, RZ, RZ, 0x0 ;  /* 0x00000000ff367424 */ /* 0x000fe200078e00ff */
[----:B------:R-:W-:Y:S01]  /*1120*/  LOP3.LUT R30, R30, R25, RZ, 0x3c, !PT ;  /* 0x000000191e1e7212 */ /* 0x000fe200078e3cff */
        /* <DEDUP_REMOVED lines=23> */
[----:B-1----:R-:W-:Y:S01]  /*12a0*/  @!P0 IMAD.MOV.U32 R29, RZ, RZ, R25 ;  /* 0x000000ffff1d8224 */ /* 0x002fe200078e0019 */
[----:B------:R-:W-:-:S04]  /*12b0*/  @!P0 MOV R40, R24 ;  /* 0x0000001800288202 */ /* 0x000fc80000000f00 */
[----:B------:R-:W-:-:S04]  /*12c0*/  IADD3 R32, PT, PT, R29, -0x1, RZ ;  /* 0xffffffff1d207810 */ /* 0x000fc80007ffe0ff */
[----:B------:R-:W-:-:S15]  /*12d0*/  ISETP.GT.U32.AND P1, PT, R32, 0x7feffffe, PT ;  /* 0x7feffffe2000780c */ /* 0x000fde0003f24070 */
[----:B------:R-:W-:-:S15]  /*12e0*/  NOP ;  /* 0x0000000000007918 */ /* 0x000fde0000000000 */
[----:B------:R-:W-:-:S15]  /*12f0*/  NOP ;  /* 0x0000000000007918 */ /* 0x000fde0000000000 */
[----:B------:R-:W-:-:S08]  /*1300*/  NOP ;  /* 0x0000000000007918 */ /* 0x000fd00000000000 */
[----:B0-----:R0:W1:Y:S02]  /*1310*/  DFMA R54, R26, 2.2204460492503130808e-16, R54 ;  /* 0x3cb000001a36782b */ /* 0x0010640000000036 */
[----:B01----:R-:W-:Y:S05]  /*1320*/  @P1 BRA `(.L_x_220) ;  /* 0x0000000800b01947 */ /* 0x003fea0003800000 */
[C---:B------:R-:W-:Y:S01]  /*1330*/  LOP3.LUT R24, R29.reuse, 0xfffff, RZ, 0xc0, !PT ;  /* 0x000fffff1d187812 */ /* 0x040fe200078ec0ff */
[----:B------:R-:W-:Y:S01]  /*1340*/  UMOV UR48, 0x80000000 ;  /* 0x8000000000307882 */ /* 0x000fe20000000000 */
[----:B------:R-:W-:Y:S01]  /*1350*/  LEA.HI R29, R29, R30, RZ, 0xc ;  /* 0x0000001e1d1d7211 */ /* 0x000fe200078f60ff */
[----:B------:R-:W-:Y:S01]  /*1360*/  UMOV UR49, 0x43300000 ;  /* 0x4330000000317882 */ /* 0x000fe20000000000 */
[----:B------:R-:W-:Y:S01]  /*1370*/  LOP3.LUT R41, R24, 0x3ff00000, RZ, 0xfc, !PT ;  /* 0x3ff0000018297812 */ /* 0x000fe200078efcff */
[----:B------:R-:W-:-:S03]  /*1380*/  IMAD.MOV.U32 R24, RZ, RZ, RZ ;  /* 0x000000ffff187224 */ /* 0x000fc600078e00ff */
[----:B------:R-:W-:-:S13]  /*1390*/  ISETP.GE.U32.AND P0, PT, R41, 0x3ff6a09f, PT ;  /* 0x3ff6a09f2900780c */ /* 0x000fda0003f06070 */
[----:B------:R-:W-:Y:S02]  /*13a0*/  @P0 VIADD R25, R41, 0xfff00000 ;  /* 0xfff0000029190836 */ /* 0x000fe40000000000 */
[----:B------:R-:W-:-:S03]  /*13b0*/  @P0 VIADD R29, R29, 0x1 ;  /* 0x000000011d1d0836 */ /* 0x000fc60000000000 */
[----:B------:R-:W-:Y:S02]  /*13c0*/  @P0 MOV R41, R25 ;  /* 0x0000001900290202 */ /* 0x000fe40000000f00 */
[----:B------:R-:W-:Y:S02]  /*13d0*/  LOP3.LUT R28, R29, 0x80000000, RZ, 0x3c, !PT ;  /* 0x800000001d1c7812 */ /* 0x000fe400078e3cff */
[----:B------:R-:W-:Y:S02]  /*13e0*/  MOV R29, 0x43300000 ;  /* 0x43300000001d7802 */ /* 0x000fe40000000f00 */
        /* <DEDUP_REMOVED lines=21> */
[----:B0-----:R0:W1:Y:S02]  /*1540*/  DFMA R36, R24, R36, R24 ;  /* 0x000000241824722b */ /* 0x0010640000000018 */
[----:B0-----:R-:W-:Y:S01]  /*1550*/  MOV R24, 0x8b7a8b04 ;  /* 0x8b7a8b0400187802 */ /* 0x001fe20000000f00 */
[----:B------:R-:W-:-:S15]  /*1560*/  IMAD.MOV.U32 R25, RZ, RZ, 0x3ed0ee25 ;  /* 0x3ed0ee25ff197424 */ /* 0x000fde00078e00ff */
[----:B------:R-:W-:-:S15]  /*1570*/  NOP ;  /* 0x0000000000007918 */ /* 0x000fde0000000000 */
[----:B------:R-:W-:-:S15]  /*1580*/  NOP ;  /* 0x0000000000007918 */ /* 0x000fde0000000000 */
[----:B------:R-:W-:-:S15]  /*1590*/  NOP ;  /* 0x0000000000007918 */ /* 0x000fde0000000000 */
[----:B------:R-:W-:-:S01]  /*15a0*/  NOP ;  /* 0x0000000000007918 */ /* 0x000fc20000000000 */
[----:B------:R-:W-:Y:S01]  /*15b0*/  DADD R28, R28, -UR48 ;  /* 0x800000301c1c7e29 */ /* 0x000fe20008000000 */
[----:B------:R-:W-:Y:S01]  /*15c0*/  UMOV UR48, 0xfefa39ef ;  /* 0xfefa39ef00307882 */ /* 0x000fe20000000000 */
[----:B------:R-:W-:-:S15]  /*15d0*/  UMOV UR49, 0x3fe62e42 ;  /* 0x3fe62e4200317882 */ /* 0x000fde0000000000 */
[----:B------:R-:W-:-:S15]  /*15e0*/  NOP ;  /* 0x0000000000007918 */ /* 0x000fde0000000000 */
[----:B------:R-:W-:-:S15]  /*15f0*/  NOP ;  /* 0x0000000000007918 */ /* 0x000fde0000000000 */
[----:B------:R-:W-:-:S15]  /*1600*/  NOP ;  /* 0x0000000000007918 */ /* 0x000fde0000000000 */
[----:B------:R-:W-:-:S02]  /*1610*/  NOP ;  /* 0x0000000000007918 */ /* 0x000fc40000000000 */
[----:B-1----:R-:W0:-:S15]  /*1620*/  DMUL R34, R38, R36 ;  /* 0x0000002426227228 */ /* 0x002e1e0000000000 */
        /* <DEDUP_REMOVED lines=21> */
[----:B------:R-:W1:-:S15]  /*1780*/  DADD R30, R38, -R34 ;  /* 0x00000000261e7229 */ /* 0x000e5e0000000822 */
        /* <DEDUP_REMOVED lines=11> */
[----:B-1----:R-:W0:-:S15]  /*1840*/  DADD R30, R30, R30 ;  /* 0x000000001e1e7229 */ /* 0x002e1e000000001e */
[----:B------:R-:W-:-:S15]  /*1850*/  NOP ;  /* 0x0000000000007918 */ /* 0x000fde0000000000 */
[----:B------:R-:W-:-:S15]  /*1860*/  NOP ;  /* 0x0000000000007918 */ /* 0x000fde0000000000 */
[----:B------:R-:W-:-:S15]  /*1870*/  NOP ;  /* 0x0000000000007918 */ /* 0x000fde0000000000 */
[----:B------:R-:W-:-:S04]  /*1880*/  NOP ;  /* 0x0000000000007918 */ /* 0x000fc80000000000 */
[----:B0-----:R-:W-:-:S15]  /*1890*/  DFMA R38, R38, -R34, R30 ;  /* 0x800000222626722b */ /* 0x001fde000000001e */
        /* <DEDUP_REMOVED lines=11> */
[----:B------:R-:W0:Y:S01]  /*1950*/  DFMA R24, R32, R24, UR48 ;  /* 0x0000003020187e2b */ /* 0x000e220008000018 */
        /* <DEDUP_REMOVED lines=73> */
.L_x_220:
[----:B------:R-:W-:Y:S01]  /*1df0*/  MOV R26, 0x0 ;  /* 0x00000000001a7802 */ /* 0x000fe20000000f00 */
[----:B------:R-:W-:Y:S01]  /*1e00*/  IMAD.MOV.U32 R27, RZ, RZ, 0x7ff00000 ;  /* 0x7ff00000ff1b7424 */ /* 0x000fe200078e00ff */
[----:B------:R-:W-:-:S05]  /*1e10*/  LOP3.LUT P0, RZ, R25, 0x7fffffff, RZ, 0xc0, !PT ;  /* 0x7fffffff19ff7812 */ /* 0x000fca000780c0ff */
[----:B------:R-:W0:Y:S02]  /*1e20*/  DFMA R26, R24, R26, +INF ;  /* 0x7ff00000181a742b */ /* 0x000e24000000001a */
[----:B0-----:R-:W-:Y:S02]  /*1e30*/  FSEL R24, R26, RZ, P0 ;  /* 0x000000ff1a187208 */ /* 0x001fe40000000000 */
[----:B------:R-:W-:-:S07]  /*1e40*/  FSEL R25, R27, -QNAN , P0 ;  /* 0xfff000001b197808 */ /* 0x000fce0000000000 */
.L_x_221:
[----:B------:R-:W-:Y:S05]  /*1e50*/  BSYNC.RECONVERGENT B0 ;  /* 0x0000000000007941 */ /* 0x000fea0003800200 */
.L_x_219:
[----:B------:R-:W0:Y:S01]  /*1e60*/  DMUL R24, R24, -2 ;  /* 0xc000000018187828 */ /* 0x000e220000000000 */
[----:B------:R-:W-:Y:S01]  /*1e70*/  IMAD.MOV.U32 R28, RZ, RZ, 0x0 ;  /* 0x00000000ff1c7424 */ /* 0x000fe200078e00ff */
[----:B0-----:R-:W0:Y:S01]  /*1e80*/  MUFU.RSQ64H R27, R25 ;  /* 0x00000019001b7308 */ /* 0x001e220000001c00 */
[----:B------:R-:W-:Y:S01]  /*1e90*/  IADD3 R26, PT, PT, R25, -0x3500000, RZ ;  /* 0xfcb00000191a7810 */ /* 0x000fe20007ffe0ff */
[----:B------:R-:W-:Y:S01]  /*1ea0*/  UMOV UR48, 0x33145c07 ;  /* 0x33145c0700307882 */ /* 0x000fe20000000000 */
[----:B------:R-:W-:Y:S01]  /*1eb0*/  MOV R29, 0x3fd80000 ;  /* 0x3fd80000001d7802 */ /* 0x000fe20000000f00 */
[----:B------:R-:W-:Y:S01]  /*1ec0*/  UMOV UR49, 0x3ca1a626 ;  /* 0x3ca1a62600317882 */ /* 0x000fe20000000000 */
[----:B------:R-:W-:Y:S01]  /*1ed0*/  MOV R38, 0xc1ef8528 ;  /* 0xc1ef852800267802 */ /* 0x000fe20000000f00 */
[----:B------:R-:W-:Y:S01]  /*1ee0*/  IMAD.MOV.U32 R39, RZ, RZ, 0x3e21eea7 ;  /* 0x3e21eea7ff277424 */ /* 0x000fe200078e00ff */
[----:B------:R-:W-:Y:S01]  /*1ef0*/  MOV R40, 0x2cb0d246 ;  /* 0x2cb0d24600287802 */ /* 0x000fe20000000f00 */
[----:B------:R-:W-:Y:S01]  /*1f00*/  IMAD.MOV.U32 R41, RZ, RZ, 0x3e5ae5f1 ;  /* 0x3e5ae5f1ff297424 */ /* 0x000fe200078e00ff */
        /* <DEDUP_REMOVED lines=49> */
[----:B-1----:R-:W-:-:S15]  /*2220*/  LOP3.LUT P1, RZ, R54, 0x2, RZ, 0xc0, !PT ;  /* 0x0000000236ff7812 */ /* 0x002fde000782c0ff */
[----:B------:R-:W-:-:S15]  /*2230*/  NOP ;  /* 0x0000000000007918 */ /* 0x000fde0000000000 */
[----:B------:R-:W-:-:S15]  /*2240*/  NOP ;  /* 0x0000000000007918 */ /* 0x000fde0000000000 */
[----:B------:R-:W-:-:S15]  /*2250*/  NOP ;  /* 0x0000000000007918 */ /* 0x000fde0000000000 */
[----:B------:R-:W-:-:S02]  /*2260*/  NOP ;  /* 0x0000000000007918 */ /* 0x000fc40000000000 */
        /* <DEDUP_REMOVED lines=92> */
[----:B0-----:R0:W1:Y:S02]  /*2830*/  DFMA R40, R34, R40, R34 ;  /* 0x000000282228722b */ /* 0x0010640000000022 */
[----:B0-----:R-:W-:Y:S02]  /*2840*/  LOP3.LUT R34, R54, 0x1, RZ, 0xc0, !PT ;  /* 0x0000000136227812 */ /* 0x001fe400078ec0ff */
[----:B-1----:R-:W-:Y:S02]  /*2850*/  LOP3.LUT R57, R41, 0x80000000, RZ, 0x3c, !PT ;  /* 0x8000000029397812 */ /* 0x002fe400078e3cff */
        /* <DEDUP_REMOVED lines=15> */
[----:B------:R-:W-:Y:S02]  /*2950*/  FSEL R57, R57, R39, !P0 ;  /* 0x0000002739397208 */ /* 0x000fe40004000000 */
[----:B------:R-:W-:-:S02]  /*2960*/  ISETP.GE.U32.AND P0, PT, R26, 0x7ca00000, PT ;  /* 0x7ca000001a00780c */ /* 0x000fc40003f06070 */
[----:B------:R-:W-:Y:S02]  /*2970*/  @P1 LOP3.LUT R39, R35, 0x80000000, RZ, 0x3c, !PT ;  /* 0x8000000023271812 */ /* 0x000fe400078e3cff */
[----:B------:R-:W-:Y:S02]  /*2980*/  IADD3 R41, PT, PT, R29, -0x100000, RZ ;  /* 0xfff000001d297810 */ /* 0x000fe40007ffe0ff */
[----:B------:R-:W-:Y:S01]  /*2990*/  @P1 LOP3.LUT R55, R57, 0x80000000, RZ, 0x3c, !PT ;  /* 0x8000000039371812 */ /* 0x000fe200078e3cff */
[----:B------:R-:W-:-:S03]  /*29a0*/  @P1 IMAD.MOV.U32 R35, RZ, RZ, R39 ;  /* 0x000000ffff231224 */ /* 0x000fc600078e0027 */
[----:B------:R-:W-:-:S15]  /*29b0*/  @P1 MOV R57, R55 ;  /* 0x0000003700391202 */ /* 0x000fde0000000f00 */
[----:B------:R-:W-:-:S15]  /*29c0*/  NOP ;  /* 0x0000000000007918 */ /* 0x000fde0000000000 */
[----:B------:R-:W-:-:S14]  /*29d0*/  NOP ;  /* 0x0000000000007918 */ /* 0x000fdc0000000000 */
        /* <DEDUP_REMOVED lines=13> */
[----:B------:R-:W-:Y:S05]  /*2ab0*/  CALL.REL.NOINC `($__internal_15_$__cuda_sm20_dsqrt_rn_f64_mediumpath_v1) ;  /* 0x0000002800307944 */ /* 0x000fea0003c00000 */
[----:B------:R-:W-:Y:S01]  /*2ac0*/  MOV R38, R26 ;  /* 0x0000001a00267202 */ /* 0x000fe20000000f00 */
[----:B------:R-:W-:-:S07]  /*2ad0*/  IMAD.MOV.U32 R39, RZ, RZ, R27 ;  /* 0x000000ffff277224 */ /* 0x000fce00078e001b */
.L_x_223:
[----:B------:R-:W-:Y:S05]  /*2ae0*/  BSYNC.RECONVERGENT B0 ;  /* 0x0000000000007941 */ /* 0x000fea0003800200 */
.L_x_222:
[----:B------:R-:W0:Y:S01]  /*2af0*/  FRND.F64.TRUNC R24, R30 ;  /* 0x0000001e00187313 */ /* 0x000e22000030d800 */
[----:B------:R-:W-:-:S15]  /*2b00*/  UISETP.NE.AND UP0, UPT, UR4, URZ, UPT ;  /* 0x000000ff0400728c */ /* 0x000fde000bf05270 */
[----:B------:R-:W-:-:S15]  /*2b10*/  NOP ;  /* 0x0000000000007918 */ /* 0x000fde0000000000 */
[----:B------:R-:W-:-:S15]  /*2b20*/  NOP ;  /* 0x0000000000007918 */ /* 0x000fde0000000000 */
[----:B------:R-:W-:-:S15]  /*2b30*/  NOP ;  /* 0x0000000000007918 */ /* 0x000fde0000000000 */
[----:B------:R-:W-:-:S03]  /*2b40*/  NOP ;  /* 0x0000000000007918 */ /* 0x000fc60000000000 */
[----:B0-----:R0:W-:Y:S02]  /*2b50*/  DSETP.NEU.AND P0, PT, R30, R24, PT ;  /* 0x000000181e00722a */ /* 0x0011e40003f0d000 */
[----:B0-----:R-:W0:-:S15]  /*2b60*/  LDC.64 R24, c[0x0][0x380] ;  /* 0x0000e000ff187b82 */ /* 0x001e1e0000000a00 */
[----:B------:R-:W-:-:S15]  /*2b70*/  NOP ;  /* 0x0000000000007918 */ /* 0x000fde0000000000 */
[----:B------:R-:W-:-:S15]  /*2b80*/  NOP ;  /* 0x0000000000007918 */ /* 0x000fde0000000000 */
[----:B------:R-:W-:-:S15]  /*2b90*/  NOP ;  /* 0x0000000000007918 */ /* 0x000fde0000000000 */
[----:B------:R-:W-:-:S02]  /*2ba0*/  NOP ;  /* 0x0000000000007918 */ /* 0x000fc40000000000 */
[----:B------:R-:W1:Y:S02]  /*2bb0*/  DMUL R26, RZ, R30 ;  /* 0x0000001eff1a7228 */ /* 0x000e640000000000 */
[----:B-1----:R-:W-:Y:S02]  /*2bc0*/  FSEL R26, R26, R34, !P0 ;  /* 0x000000221a1a7208 */ /* 0x002fe40004000000 */
[----:B------:R-:W-:-:S15]  /*2bd0*/  FSEL R27, R27, R35, !P0 ;  /* 0x000000231b1b7208 */ /* 0x000fde0004000000 */
[----:B------:R-:W-:-:S15]  /*2be0*/  NOP ;  /* 0x0000000000007918 */ /* 0x000fde0000000000 */
[----:B------:R-:W-:-:S15]  /*2bf0*/  NOP ;  /* 0x0000000000007918 */ /* 0x000fde0000000000 */
[----:B------:R-:W-:-:S15]  /*2c00*/  NOP ;  /* 0x0000000000007918 */ /* 0x000fde0000000000 */
[----:B------:R-:W1:-:S15]  /*2c10*/  DADD R32, RZ, R56 ;  /* 0x00000000ff207229 */ /* 0x000e5e0000000038 */
[----:B------:R-:W-:-:S15]  /*2c20*/  NOP ;  /* 0x0000000000007918 */ /* 0x000fde0000000000 */
[----:B------:R-:W-:-:S15]  /*2c30*/  NOP ;  /* 0x0000000000007918 */ /* 0x000fde0000000000 */
[----:B------:R-:W-:-:S15]  /*2c40*/  NOP ;  /* 0x0000000000007918 */ /* 0x000fde0000000000 */
[----:B------:R-:W-:-:S04]  /*2c50*/  NOP ;  /* 0x0000000000007918 */ /* 0x000fc80000000000 */
[----:B-1----:R1:W2:-:S15]  /*2c60*/  DMUL R32, R32, R38 ;  /* 0x0000002620207228 */ /* 0x00229e0000000000 */
[----:B------:R-:W-:-:S15]  /*2c70*/  NOP ;  /* 0x0000000000007918 */ /* 0x000fde0000000000 */
[----:B------:R-:W-:-:S15]  /*2c80*/  NOP ;  /* 0x0000000000007918 */ /* 0x000fde0000000000 */
[----:B------:R-:W-:-:S15]  /*2c90*/  NOP ;  /* 0x0000000000007918 */ /* 0x000fde0000000000 */
[----:B------:R-:W-:-:S04]  /*2ca0*/  NOP ;  /* 0x0000000000007918 */ /* 0x000fc80000000000 */
[----:B------:R1:W3:Y:S02]  /*2cb0*/  DMUL R38, R38, R26 ;  /* 0x0000001a26267228 */ /* 0x0002e40000000000 */
[----:B0123--:R-:W-:Y:S05]  /*2cc0*/  BRA.U UP0, `(.L_x_224) ;  /* 0x0000000100907547 */ /* 0x00ffea000b800000 */
[----:B------:R-:W-:Y:S01]  /*2cd0*/  IADD3 R27, P2, PT, R42, R43, RZ ;  /* 0x0000002b2a1b7210 */ /* 0x000fe20007f5e0ff */
[----:B------:R-:W-:Y:S01]  /*2ce0*/  BSSY.RECONVERGENT B0, `(.L_x_225) ;  /* 0x0000014000007945 */ /* 0x000fe20003800200 */
[-C--:B------:R-:W-:Y:S02]  /*2cf0*/  ISETP.GE.U32.AND P0, PT, R43, R24.reuse, PT ;  /* 0x000000182b00720c */ /* 0x080fe40003f06070 */
[----:B------:R-:W-:Y:S02]  /*2d00*/  ISETP.GE.U32.AND P1, PT, R27, R24, PT ;  /* 0x000000181b00720c */ /* 0x000fe40003f26070 */
[----:B------:R-:W0:Y:S01]  /*2d10*/  LDC.64 R26, c[0x0][0x548] ;  /* 0x00015200ff1a7b82 */ /* 0x000e220000000a00 */
[----:B------:R-:W-:Y:S02]  /*2d20*/  ISETP.GE.AND.EX P0, PT, R44, R25, PT, P0 ;  /* 0x000000192c00720c */ /* 0x000fe40003f06300 */
[----:B------:R-:W-:-:S04]  /*2d30*/  IADD3.X R24, PT, PT, RZ, R44, RZ, P2, !PT ;  /* 0x0000002cff187210 */ /* 0x000fc800017fe4ff */
[----:B------:R-:W-:-:S07]  /*2d40*/  ISETP.GE.AND.EX P1, PT, R24, R25, PT, P1 ;  /* 0x000000191800720c */ /* 0x000fce0003f26310 */
        /* <DEDUP_REMOVED lines=11> */
[----:B0-----:R-:W-:-:S05]  /*2e00*/  FFMA.FTZ R29, R29, R27, R26 ;  /* 0x0000001b1d1d7223 */ /* 0x001fca000001001a */
[----:B-1----:R1:W-:Y:S02]  /*2e10*/  STG.E desc[UR76][R24.64], R29 ;  /* 0x0000001d18007986 */ /* 0x0023e4000c10194c */
.L_x_226:
[----:B------:R-:W-:Y:S05]  /*2e20*/  BSYNC.RECONVERGENT B0 ;  /* 0x0000000000007941 */ /* 0x000fea0003800200 */
.L_x_225:
        /* <DEDUP_REMOVED lines=12> */
[----:B-1----:R2:W-:Y:S01]  /*2ef0*/  STG.E desc[UR76][R24.64], R27 ;  /* 0x0000001b18007986 */ /* 0x0025e2000c10194c */
[----:B------:R-:W-:Y:S05]  /*2f00*/  BRA `(.L_x_227) ;  /* 0x0000001c00b47947 */ /* 0x000fea0003800000 */
.L_x_224:
[----:B------:R-:W0:Y:S01]  /*2f10*/  LDC.64 R26, c[0x0][0x540] ;  /* 0x00015000ff1a7b82 */ /* 0x000e220000000a00 */
[----:B------:R-:W-:Y:S01]  /*2f20*/  ISETP.GE.U32.AND P0, PT, R43, R24, PT ;  /* 0x000000182b00720c */ /* 0x000fe20003f06070 */
[----:B------:R-:W-:Y:S03]  /*2f30*/  BSSY.RECONVERGENT B0, `(.L_x_228) ;  /* 0x00000f5000007945 */ /* 0x000fe60003800200 */
[----:B------:R-:W-:-:S03]  /*2f40*/  ISETP.GE.AND.EX P0, PT, R44, R25, PT, P0 ;  /* 0x000000192c00720c */ /* 0x000fc60003f06300 */
[----:B------:R-:W1:Y:S10]  /*2f50*/  LDC.64 R28, c[0x0][0x548] ;  /* 0x00015200ff1c7b82 */ /* 0x000e740000000a00 */
[----:B------:R-:W-:Y:S05]  /*2f60*/  @P0 BRA `(.L_x_229) ;  /* 0x0000000c00c40947 */ /* 0x000fea0003800000 */
[----:B------:R-:W-:Y:S01]  /*2f70*/  MOV R31, R43 ;  /* 0x0000002b001f7202 */ /* 0x000fe20000000f00 */
[----:B------:R-:W-:Y:S01]  /*2f80*/  IMAD.MOV.U32 R30, RZ, RZ, RZ ;  /* 0x000000ffff1e7224 */ /* 0x000fe200078e00ff */
[----:B------:R-:W-:Y:S01]  /*2f90*/  UISETP.NE.AND UP0, UPT, UR74, URZ, UPT ;  /* 0x000000ff4a00728c */ /* 0x000fe2000bf05270 */
[----:B------:R-:W2:Y:S01]  /*2fa0*/  F2F.F32.F64 R35, R38 ;  /* 0x0000002600237310 */ /* 0x000ea20000301000 */
[----:B------:R-:W-:Y:S01]  /*2fb0*/  UMOV UR48, 0xf0000000 ;  /* 0xf000000000307882 */ /* 0x000fe20000000000 */
[----:B------:R-:W-:Y:S01]  /*2fc0*/  IMAD.HI.U32 R30, R43, UR32, R30 ;  /* 0x000000202b1e7c27 */ /* 0x000fe2000f8e001e */
[----:B------:R-:W-:-:S15]  /*2fd0*/  UMOV UR49, 0x380fffff ;  /* 0x380fffff00317882 */ /* 0x000fde0000000000 */
[----:B------:R-:W-:-:S15]  /*2fe0*/  NOP ;  /* 0x0000000000007918 */ /* 0x000fde0000000000 */
[----:B------:R-:W-:-:S15]  /*2ff0*/  NOP ;  /* 0x0000000000007918 */ /* 0x000fde0000000000 */
[----:B------:R-:W-:-:S15]  /*3000*/  NOP ;  /* 0x0000000000007918 */ /* 0x000fde0000000000 */
[----:B------:R-:W-:-:S01]  /*3010*/  NOP ;  /* 0x0000000000007918 */ /* 0x000fc20000000000 */
[----:B------:R-:W2:Y:S01]  /*3020*/  DSETP.GEU.AND P0, PT, |R38|, UR48, PT ;  /* 0x0000003026007e2a */ /* 0x000ea2000bf0e200 */
[----:B------:R-:W-:Y:S01]  /*3030*/  SHF.R.U32.HI R31, RZ, UR33, R30 ;  /* 0x00000021ff1f7c19 */ /* 0x000fe2000801161e */
[----:B--2---:R-:W-:-:S04]  /*3040*/  @!P0 FMUL R35, R35, 1.175494350822287508e-38 ;  /* 0x0080000023238820 */ /* 0x004fc80000400000 */
[----:B------:R-:W-:-:S04]  /*3050*/  IMAD.MOV R30, RZ, RZ, -R31 ;  /* 0x000000ffff1e7224 */ /* 0x000fc800078e0a1f */
        /* <DEDUP_REMOVED lines=222> */
.L_x_230:
[----:B0-----:R-:W-:Y:S01]  /*3e40*/  IADD3 R30, P0, PT, R37, R26, RZ ;  /* 0x0000001a251e7210 */ /* 0x001fe20007f1e0ff */
[----:B-1----:R-:W-:-:S03]  /*3e50*/  FFMA.FTZ R35, R35, R29, R28 ;  /* 0x0000001d23237223 */ /* 0x002fc6000001001c */
[----:B------:R-:W-:-:S05]  /*3e60*/  IADD3.X R31, PT, PT, RZ, R27, RZ, P0, !PT ;  /* 0x0000001bff1f7210 */ /* 0x000fca00007fe4ff */
[----:B------:R2:W-:Y:S04]  /*3e70*/  STG.E desc[UR76][R30.64], R35 ;  /* 0x000000231e007986 */ /* 0x0005e8000c10194c */
.L_x_229:
[----:B------:R-:W-:Y:S05]  /*3e80*/  BSYNC.RECONVERGENT B0 ;  /* 0x0000000000007941 */ /* 0x000fea0003800200 */
.L_x_228:
[----:B--2---:R-:W-:-:S04]  /*3e90*/  IADD3 R31, P1, PT, R42, R43, RZ ;  /* 0x0000002b2a1f7210 */ /* 0x004fc80007f3e0ff */
[----:B------:R-:W-:Y:S02]  /*3ea0*/  ISETP.GE.U32.AND P0, PT, R31, R24, PT ;  /* 0x000000181f00720c */ /* 0x000fe40003f06070 */
[----:B------:R-:W-:-:S04]  /*3eb0*/  IADD3.X R24, PT, PT, RZ, R44, RZ, P1, !PT ;  /* 0x0000002cff187210 */ /* 0x000fc80000ffe4ff */
[----:B------:R-:W-:-:S13]  /*3ec0*/  ISETP.GE.AND.EX P0, PT, R24, R25, PT, P0 ;  /* 0x000000191800720c */ /* 0x000fda0003f06300 */
[----:B------:R-:W-:Y:S05]  /*3ed0*/  @P0 BRA `(.L_x_227) ;  /* 0x0000000c00c00947 */ /* 0x000fea0003800000 */
[----:B------:R-:W-:Y:S01]  /*3ee0*/  MOV R25, R31 ;  /* 0x0000001f00197202 */ /* 0x000fe20000000f00 */
        /* <DEDUP_REMOVED lines=229> */
[----:B------:R-:W-:-:S04]  /*4d40*/  IMAD.MOV.U32 R24, RZ, RZ, RZ ;  /* 0x000000ffff187224 */ /* 0x000fc800078e00ff */
[----:B--2---:R-:W-:-:S05]  /*4d50*/  IMAD.HI.U32 R24, R33, UR48, R24 ;  /* 0x0000003021187c27 */ /* 0x004fca000f8e0018 */
[----:B------:R-:W-:-:S04]  /*4d60*/  SHF.R.U32.HI R24, RZ, UR49, R24 ;  /* 0x00000031ff187c19 */ /* 0x000fc80008011618 */
[----:B------:R-:W-:-:S05]  /*4d70*/  IADD3 R24, PT, PT, -R24, RZ, RZ ;  /* 0x000000ff18187210 */ /* 0x000fca0007ffe1ff */
[----:B------:R-:W-:-:S04]  /*4d80*/  IMAD R24, R24, UR30, R33 ;  /* 0x0000001e18187c24 */ /* 0x000fc8000f8e0221 */
[----:B------:R-:W-:-:S07]  /*4d90*/  IMAD R35, R24, UR31, R35 ;  /* 0x0000001f18237c24 */ /* 0x000fce000f8e0223 */
.L_x_231:
[----:B0-----:R-:W-:Y:S01]  /*4da0*/  IADD3 R26, P0, PT, R35, R26, RZ ;  /* 0x0000001a231a7210 */ /* 0x001fe20007f1e0ff */
[----:B-1----:R-:W-:-:S04]  /*4db0*/  FFMA.FTZ R29, R31, R29, R28 ;  /* 0x0000001d1f1d7223 */ /* 0x002fc8000001001c */
[----:B------:R-:W-:-:S05]  /*4dc0*/  IMAD.X R27, RZ, RZ, R27, P0 ;  /* 0x000000ffff1b7224 */ /* 0x000fca00000e061b */
[----:B------:R3:W-:Y:S03]  /*4dd0*/  STG.E desc[UR76][R26.64], R29 ;  /* 0x0000001d1a007986 */ /* 0x0007e6000c10194c */
.L_x_227:
[----:B------:R-:W-:Y:S05]  /*4de0*/  WARPSYNC.ALL ;  /* 0x0000000000007948 */ /* 0x000fea0003800000 */
[----:B------:R-:W4:Y:S01]  /*4df0*/  LDCU UR48, c[0x0][0x360] ;  /* 0x00006c00ff3077ac */ /* 0x000f220008000800 */
[----:B-12---:R-:W4:Y:S08]  /*4e00*/  LDC R24, c[0x0][0x370] ;  /* 0x0000dc00ff187b82 */ /* 0x006f300000000800 */
[----:B------:R-:W-:Y:S01]  /*4e10*/  BAR.SYNC.DEFER_BLOCKING 0x0 ;  /* 0x0000000000007b1d */ /* 0x000fe20000010000 */
[----:B----4-:R-:W-:-:S05]  /*4e20*/  IMAD R24, R24, UR48, RZ ;  /* 0x0000003018187c24 */ /* 0x010fca000f8e02ff */
[----:B------:R-:W-:-:S04]  /*4e30*/  LEA R43, P0, R24, R43, 0x2 ;  /* 0x0000002b182b7211 */ /* 0x000fc800078010ff */
[----:B------:R-:W-:Y:S02]  /*4e40*/  IADD3.X R44, PT, PT, RZ, R44, RZ, P0, !PT ;  /* 0x0000002cff2c7210 */ /* 0x000fe400007fe4ff */
[----:B------:R-:W-:-:S04]  /*4e50*/  ISETP.GE.U32.AND P0, PT, R43, R22, PT ;  /* 0x000000162b00720c */ /* 0x000fc80003f06070 */
[----:B------:R-:W-:-:S13]  /*4e60*/  ISETP.GE.AND.EX P0, PT, R44, R49, PT, P0 ;  /* 0x000000312c00720c */ /* 0x000fda0003f06300 */
[----:B------:R-:W-:Y:S05]  /*4e70*/  @!P0 BRA `(.L_x_232) ;  /* 0xffffffbc00608947 */ /* 0x000fea000383ffff */
[----:B------:R-:W-:Y:S05]  /*4e80*/  EXIT ;  /* 0x000000000000794d */ /* 0x000fea0003800000 */
        .weak           $__internal_14_$__cuda_sm20_div_s64
        .type           $__internal_14_$__cuda_sm20_div_s64,@function
        .size           $__internal_14_$__cuda_sm20_div_s64,($__internal_15_$__cuda_sm20_dsqrt_rn_f64_mediumpath_v1 - $__internal_14_$__cuda_sm20_div_s64)
$__internal_14_$__cuda_sm20_div_s64:
[----:B------:R-:W-:Y:S01]  /*4e90*/  MOV R26, R31 ;  /* 0x0000001f001a7202 */ /* 0x000fe20000000f00 */
[----:B------:R-:W-:-:S05]  /*4ea0*/  IMAD.MOV.U32 R27, RZ, RZ, RZ ;  /* 0x000000ffff1b7224 */ /* 0x000fca00078e00ff */
[----:B------:R-:W0:Y:S02]  /*4eb0*/  I2F.U64.RP R26, R26 ;  /* 0x0000001a001a7312 */ /* 0x000e240000309000 */
[----:B0-----:R0:W1:Y:S02]  /*4ec0*/  MUFU.RCP R22, R26 ;  /* 0x0000001a00167308 */ /* 0x0010640000001000 */
[----:B0-----:R-:W-:-:S05]  /*4ed0*/  IADD3 R26, P4, PT, RZ, -UR4, RZ ;  /* 0x80000004ff1a7c10 */ /* 0x001fca000ff9e0ff */
[----:B------:R-:W-:Y:S01]  /*4ee0*/  IMAD.X R32, RZ, RZ, ~UR5, P4 ;  /* 0x80000005ff207e24 */ /* 0x000fe2000a0e06ff */
        /* <DEDUP_REMOVED lines=9> */
[----:B------:R-:W-:-:S04]  /*4f80*/  IMAD.HI.U32 R24, R22, R33, RZ ;  /* 0x0000002116187227 */ /* 0x000fc800078e00ff */
[----:B------:R-:W-:Y:S02]  /*4f90*/  IMAD.MOV.U32 R25, RZ, RZ, R22 ;  /* 0x000000ffff197224 */ /* 0x000fe400078e0016 */
[-C--:B------:R-:W-:Y:S02]  /*4fa0*/  IMAD R27, R23, R35.reuse, RZ ;  /* 0x00000023171b7224 */ /* 0x080fe400078e02ff */
[----:B------:R-:W-:-:S04]  /*4fb0*/  IMAD.WIDE.U32 R24, P0, R22, R35, R24 ;  /* 0x0000002316187225 */ /* 0x000fc80007800018 */
[----:B------:R-:W-:-:S04]  /*4fc0*/  IMAD.HI.U32 R35, R23, R35, RZ ;  /* 0x0000002317237227 */ /* 0x000fc800078e00ff */
[----:B------:R-:W-:-:S05]  /*4fd0*/  IMAD.HI.U32 R24, P1, R23, R33, R24 ;  /* 0x0000002117187227 */ /* 0x000fca0007820018 */
[----:B------:R-:W-:Y:S02]  /*4fe0*/  IADD3 R25, P2, PT, R27, R24, RZ ;  /* 0x000000181b197210 */ /* 0x000fe40007f5e0ff */
[----:B------:R-:W-:-:S03]  /*4ff0*/  IADD3.X R24, PT, PT, R35, R23, RZ, P0, !PT ;  /* 0x0000001723187210 */ /* 0x000fc600007fe4ff */
[-C--:B------:R-:W-:Y:S01]  /*5000*/  IMAD.WIDE.U32 R22, R25, R31.reuse, RZ ;  /* 0x0000001f19167225 */ /* 0x080fe200078e00ff */
[----:B------:R-:W-:Y:S02]  /*5010*/  IADD3.X R27, PT, PT, RZ, RZ, R24, P2, P1 ;  /* 0x000000ffff1b7210 */ /* 0x000fe400017e2418 */
[----:B------:R-:W-:Y:S02]  /*5020*/  ISETP.LE.AND P1, PT, RZ, UR5, PT ;  /* 0x00000005ff007c0c */ /* 0x000fe4000bf23270 */
[----:B------:R-:W-:Y:S01]  /*5030*/  IADD3 R33, P0, PT, RZ, -R22, RZ ;  /* 0x80000016ff217210 */ /* 0x000fe20007f1e0ff */
[----:B------:R-:W-:Y:S01]  /*5040*/  IMAD R22, R27, R31, R23 ;  /* 0x0000001f1b167224 */ /* 0x000fe200078e0217 */
[----:B------:R-:W-:Y:S01]  /*5050*/  SEL R26, R26, UR4, !P1 ;  /* 0x000000041a1a7c07 */ /* 0x000fe2000c800000 */
[----:B------:R-:W-:Y:S01]  /*5060*/  HFMA2 R23, -RZ, RZ, 0, 0 ;  /* 0x00000000ff177431 */ /* 0x000fe200000001ff */
        /* <DEDUP_REMOVED lines=15> */
[----:B------:R-:W-:-:S03]  /*5160*/  IADD3 R24, P2, PT, R25, R22, RZ ;  /* 0x0000001619187210 */ /* 0x000fc60007f5e0ff */
[----:B------:R-:W-:-:S05]  /*5170*/  IMAD.X R22, RZ, RZ, R27, P0 ;  /* 0x000000ffff167224 */ /* 0x000fca00000e061b */
        /* <DEDUP_REMOVED lines=24> */
[----:B------:R-:W-:Y:S02]  /*5300*/  SEL R24, R23, R24, !P1 ;  /* 0x0000001817187207 */ /* 0x000fe40004800000 */
[----:B------:R-:W-:Y:S01]  /*5310*/  SEL R25, R22, R25, !P1 ;  /* 0x0000001916197207 */ /* 0x000fe20004800000 */
[----:B------:R-:W-:Y:S01]  /*5320*/  IMAD.MOV.U32 R22, RZ, RZ, R30 ;  /* 0x000000ffff167224 */ /* 0x000fe200078e001e */
[----:B------:R-:W-:Y:S02]  /*5330*/  MOV R23, 0x0 ;  /* 0x0000000000177802 */ /* 0x000fe40000000f00 */
[----:B------:R-:W-:-:S04]  /*5340*/  ISETP.NE.AND.EX P0, PT, RZ, RZ, PT, P0 ;  /* 0x000000ffff00720c */ /* 0x000fc80003f05300 */
[----:B------:R-:W-:Y:S02]  /*5350*/  SEL R24, R24, 0xffffffff, P0 ;  /* 0xffffffff18187807 */ /* 0x000fe40000000000 */
[----:B------:R-:W-:Y:S01]  /*5360*/  SEL R25, R25, 0xffffffff, P0 ;  /* 0xffffffff19197807 */ /* 0x000fe20000000000 */
[----:B------:R-:W-:Y:S06]  /*5370*/  RET.REL.NODEC R22 `(_ZN2at6native54_GLOBAL__N__3a6f1fcb_21_DistributionNormal_cu_0c5b6e8543distribution_elementwise_grid_stride_kernelIfLi4EZNS0_9templates4cuda20normal_and_transformIffPNS_17CUDAGeneratorImplEZZZNS4_13normal_kernelIS7_EEvRKNS_10TensorBaseEddT_ENKUlvE_clEvENKUlvE0_clEvEUlfE_EEvRNS_18TensorIteratorBaseET1_T2_EUlP24curandStatePhilox4_32_10E_ZNS1_27distribution_nullary_kernelIff7double2S7_SM_SF_EEvSH_SJ_RKT3_T4_EUlifE0_EEvlNS_15PhiloxCudaStateESI_SJ_) ;  /* 0xffffffac16207950 */ /* 0x000fec0003c3ffff */
        .weak           $__internal_15_$__cuda_sm20_dsqrt_rn_f64_mediumpath_v1
        .type           $__internal_15_$__cuda_sm20_dsqrt_rn_f64_mediumpath_v1,@function
        .size           $__internal_15_$__cuda_sm20_dsqrt_rn_f64_mediumpath_v1,(.L_x_350 - $__internal_15_$__cuda_sm20_dsqrt_rn_f64_mediumpath_v1)
$__internal_15_$__cuda_sm20_dsqrt_rn_f64_mediumpath_v1:
        /* <DEDUP_REMOVED lines=19> */
.L_x_234:
        /* <DEDUP_REMOVED lines=55> */
.L_x_236:
[----:B------:R0:W1:Y:S02]  /*5820*/  DADD R26, R24, R24 ;  /* 0x00000000181a7229 */ /* 0x0000640000000018 */
.L_x_235:
[----:B------:R-:W-:Y:S05]  /*5830*/  BSYNC.RECONVERGENT B1 ;  /* 0x0000000000017941 */ /* 0x000fea0003800200 */
.L_x_233:
[----:B------:R-:W-:-:S04]  /*5840*/  MOV R39, 0x0 ;  /* 0x0000000000277802 */ /* 0x000fc80000000f00 */
[----:B01----:R-:W-:Y:S05]  /*5850*/  RET.REL.NODEC R38 `(_ZN2at6native54_GLOBAL__N__3a6f1fcb_21_DistributionNormal_cu_0c5b6e8543distribution_elementwise_grid_stride_kernelIfLi4EZNS0_9templates4cuda20normal_and_transformIffPNS_17CUDAGeneratorImplEZZZNS4_13normal_kernelIS7_EEvRKNS_10TensorBaseEddT_ENKUlvE_clEvENKUlvE0_clEvEUlfE_EEvRNS_18TensorIteratorBaseET1_T2_EUlP24curandStatePhilox4_32_10E_ZNS1_27distribution_nullary_kernelIff7double2S7_SM_SF_EEvSH_SJ_RKT3_T4_EUlifE0_EEvlNS_15PhiloxCudaStateESI_SJ_) ;  /* 0xffffffa426e87950 */ /* 0x003fea0003c3ffff */
.L_x_237:
        /* <DEDUP_REMOVED lines=10> */
.L_x_350:


//--------------------- .text._ZN2at6native54_GLOBAL__N__3a6f1fcb_21_DistributionNormal_cu_0c5b6e8543distribution_elementwise_grid_stride_kernelIfLi4EZNS0_9templates4cuda20normal_and_transformIffPNS_17CUDAGeneratorImplEZZZNS4_13normal_kernelIS7_EEvRKNS_10TensorBaseEddT_ENKUlvE_clEvENKUlvE0_clEvEUlfE_EEvRNS_18TensorIteratorBaseET1_T2_EUlP24curandStatePhilox4_32_10E_ZNS1_27distribution_nullary_kernelIff7double2S7_SM_SF_EEvSH_SJ_RKT3_T4_EUlifE_EEvlNS_15PhiloxCudaStateESI_SJ_ --------------------------
	.section	.text._ZN2at6native54_GLOBAL__N__3a6f1fcb_21_DistributionNormal_cu_0c5b6e8543distribution_elementwise_grid_stride_kernelIfLi4EZNS0_9templates4cuda20normal_and_transformIffPNS_17CUDAGeneratorImplEZZZNS4_13normal_kernelIS7_EEvRKNS_10TensorBaseEddT_ENKUlvE_clEvENKUlvE0_clEvEUlfE_EEvRNS_18TensorIteratorBaseET1_T2_EUlP24curandStatePhilox4_32_10E_ZNS1_27distribution_nullary_kernelIff7double2S7_SM_SF_EEvSH_SJ_RKT3_T4_EUlifE_EEvlNS_15PhiloxCudaStateESI_SJ_,"ax",@progbits
	.align	128
.text._ZN2at6native54_GLOBAL__N__3a6f1fcb_21_DistributionNormal_cu_0c5b6e8543distribution_elementwise_grid_stride_kernelIfLi4EZNS0_9templates4cuda20normal_and_transformIffPNS_17CUDAGeneratorImplEZZZNS4_13normal_kernelIS7_EEvRKNS_10TensorBaseEddT_ENKUlvE_clEvENKUlvE0_clEvEUlfE_EEvRNS_18TensorIteratorBaseET1_T2_EUlP24curandStatePhilox4_32_10E_ZNS1_27distribution_nullary_kernelIff7double2S7_SM_SF_EEvSH_SJ_RKT3_T4_EUlifE_EEvlNS_15PhiloxCudaStateESI_SJ_:
        .type           _ZN2at6native54_GLOBAL__N__3a6f1fcb_21_DistributionNormal_cu_0c5b6e8543distribution_elementwise_grid_stride_kernelIfLi4EZNS0_9templates4cuda20normal_and_transformIffPNS_17CUDAGeneratorImplEZZZNS4_13normal_kernelIS7_EEvRKNS_10TensorBaseEddT_ENKUlvE_clEvENKUlvE0_clEvEUlfE_EEvRNS_18TensorIteratorBaseET1_T2_EUlP24curandStatePhilox4_32_10E_ZNS1_27distribution_nullary_kernelIff7double2S7_SM_SF_EEvSH_SJ_RKT3_T4_EUlifE_EEvlNS_15PhiloxCudaStateESI_SJ_,@function
        .size           _ZN2at6native54_GLOBAL__N__3a6f1fcb_21_DistributionNormal_cu_0c5b6e8543distribution_elementwise_grid_stride_kernelIfLi4EZNS0_9templates4cuda20normal_and_transformIffPNS_17CUDAGeneratorImplEZZZNS4_13normal_kernelIS7_EEvRKNS_10TensorBaseEddT_ENKUlvE_clEvENKUlvE0_clEvEUlfE_EEvRNS_18TensorIteratorBaseET1_T2_EUlP24curandStatePhilox4_32_10E_ZNS1_27distribution_nullary_kernelIff7double2S7_SM_SF_EEvSH_SJ_RKT3_T4_EUlifE_EEvlNS_15PhiloxCudaStateESI_SJ_,(.L_x_353 - _ZN2at6native54_GLOBAL__N__3a6f1fcb_21_DistributionNormal_cu_0c5b6e8543distribution_elementwise_grid_stride_kernelIfLi4EZNS0_9templates4cuda20normal_and_transformIffPNS_17CUDAGeneratorImplEZZZNS4_13normal_kernelIS7_EEvRKNS_10TensorBaseEddT_ENKUlvE_clEvENKUlvE0_clEvEUlfE_EEvRNS_18TensorIteratorBaseET1_T2_EUlP24curandStatePhilox4_32_10E_ZNS1_27distribution_nullary_kernelIff7double2S7_SM_SF_EEvSH_SJ_RKT3_T4_EUlifE_EEvlNS_15PhiloxCudaStateESI_SJ_)
        .other          _ZN2at6native54_GLOBAL__N__3a6f1fcb_21_DistributionNormal_cu_0c5b6e8543distribution_elementwise_grid_stride_kernelIfLi4EZNS0_9templates4cuda20normal_and_transformIffPNS_17CUDAGeneratorImplEZZZNS4_13normal_kernelIS7_EEvRKNS_10TensorBaseEddT_ENKUlvE_clEvENKUlvE0_clEvEUlfE_EEvRNS_18TensorIteratorBaseET1_T2_EUlP24curandStatePhilox4_32_10E_ZNS1_27distribution_nullary_kernelIff7double2S7_SM_SF_EEvSH_SJ_RKT3_T4_EUlifE_EEvlNS_15PhiloxCudaStateESI_SJ_,@"STO_CUDA_ENTRY STV_DEFAULT"
_ZN2at6native54_GLOBAL__N__3a6f1fcb_21_DistributionNormal_cu_0c5b6e8543distribution_elementwise_grid_stride_kernelIfLi4EZNS0_9templates4cuda20normal_and_transformIffPNS_17CUDAGeneratorImplEZZZNS4_13normal_kernelIS7_EEvRKNS_10TensorBaseEddT_ENKUlvE_clEvENKUlvE0_clEvEUlfE_EEvRNS_18TensorIteratorBaseET1_T2_EUlP24curandStatePhilox4_32_10E_ZNS1_27distribution_nullary_kernelIff7double2S7_SM_SF_EEvSH_SJ_RKT3_T4_EUlifE_EEvlNS_15PhiloxCudaStateESI_SJ_:
        /* <DEDUP_REMOVED lines=12> */
[----:B0-----:R-:W-:Y:S01]  /*00c0*/  IMAD.U32 R18, RZ, RZ, UR4 ;  /* 0x00000004ff127e24 */ /* 0x001fe2000f8e00ff */
[----:B------:R-:W-:-:S06]  /*00d0*/  MOV R19, UR5 ;  /* 0x0000000500137c02 */ /* 0x000fcc0008000f00 */
[----:B------:R-:W2:Y:S01]  /*00e0*/  @P0 LDG.E.64 R18, desc[UR6][R18.64] ;  /* 0x0000000612120981 */ /* 0x000ea2000c1e1b00 */
[----:B------:R-:W0:Y:S01]  /*00f0*/  S2UR UR4, SR_CTAID.X ;  /* 0x00000000000479c3 */ /* 0x000e220000002500 */
[----:B------:R-:W-:Y:S01]  /*0100*/  IMAD.MOV.U32 R51, RZ, RZ, RZ ;  /* 0x000000ffff337224 */ /* 0x000fe200078e00ff */
[----:B------:R-:W0:Y:S06]  /*0110*/  S2R R50, SR_TID.X ;  /* 0x0000000000327919 */ /* 0x000e2c0000002100 */
[----:B------:R-:W3:Y:S01]  /*0120*/  LDC R26, c[0x0][0x360] ;  /* 0x0000d800ff1a7b82 */ /* 0x000ee20000000800 */
[----:B------:R-:W3:Y:S02]  /*0130*/  LDCU UR8, c[0x0][0x370] ;  /* 0x00006e00ff0877ac */ /* 0x000ee40008000800 */
[----:B---3--:R-:W-:-:S02]  /*0140*/  IMAD R46, R26, UR8, RZ ;  /* 0x000000081a2e7c24 */ /* 0x008fc4000f8e02ff */
[----:B0-----:R-:W-:Y:S01]  /*0150*/  IMAD.WIDE.U32 R50, R26, UR4, R50 ;  /* 0x000000041a327c25 */ /* 0x001fe2000f8e0032 */
[----:B------:R-:W0:Y:S03]  /*0160*/  LDCU.64 UR4, c[0x0][0x380] ;  /* 0x00007000ff0477ac */ /* 0x000e260008000a00 */
[----:B------:R-:W-:Y:S01]  /*0170*/  IMAD.MOV.U32 R47, RZ, RZ, R50 ;  /* 0x000000ffff2f7224 */ /* 0x000fe200078e0032 */
[----:B------:R-:W-:Y:S01]  /*0180*/  MOV R48, R51 ;  /* 0x0000003300307202 */ /* 0x000fe20000000f00 */
[----:B------:R-:W-:-:S04]  /*0190*/  IMAD.WIDE.U32 R8, R50, -0x326172a9, RZ ;  /* 0xcd9e8d5732087825 */ /* 0x000fc800078e00ff */
[----:B------:R-:W-:Y:S01]  /*01a0*/  IMAD.SHL.U32 R52, R46, 0x4, RZ ;  /* 0x000000042e347824 */ /* 0x000fe200078e00ff */
        /* <DEDUP_REMOVED lines=9> */
[----:B------:R-:W-:Y:S01]  /*0240*/  VIADD R44, R19, 0xdb3d7428 ;  /* 0xdb3d7428132c7836 */ /* 0x000fe20000000000 */
[----:B------:R-:W-:Y:S01]  /*0250*/  IADD3 R4, PT, PT, R18, -0x61c88647, RZ ;  /* 0x9e3779b912047810 */ /* 0x000fe20007ffe0ff */
        /* <DEDUP_REMOVED lines=49> */
[----:B------:R-:W-:-:S04]  /*0570*/  IMAD.HI.U32 R21, R45, -0x2daee0ad, RZ ;  /* 0xd2511f532d157827 */ /* 0x000fc800078e00ff */
[----:B------:R-:W-:Y:S01]  /*0580*/  IMAD.HI.U32 R20, R31, -0x326172a9, RZ ;  /* 0xcd9e8d571f147827 */ /* 0x000fe200078e00ff */
[----:B------:R-:W-:-:S04]  /*0590*/  LOP3.LUT R32, R32, R21, RZ, 0x3c, !PT ;  /* 0x0000001520207212 */ /* 0x000fc800078e3cff */
        /* <DEDUP_REMOVED lines=12> */
[----:B------:R-:W-:-:S04]  /*0660*/  IMAD.HI.U32 R24, R21, UR4, RZ ;  /* 0x0000000415187c27 */ /* 0x000fc8000f8e00ff */
[----:B------:R-:W-:-:S04]  /*0670*/  IMAD.MOV R21, RZ, RZ, -R24 ;  /* 0x000000ffff157224 */ /* 0x000fc800078e0a18 */
[----:B------:R-:W-:-:S05]  /*0680*/  IMAD R21, R52, R21, UR4 ;  /* 0x0000000434157e24 */ /* 0x000fca000f8e0215 */
[----:B------:R-:W-:-:S13]  /*0690*/  ISETP.GE.U32.AND P0, PT, R21, R52, PT ;  /* 0x000000341500720c */ /* 0x000fda0003f06070 */
[----:B------:R-:W-:Y:S01]  /*06a0*/  @P0 IADD3 R21, PT, PT, -R52, R21, RZ ;  /* 0x0000001534150210 */ /* 0x000fe20007ffe1ff */
[----:B------:R-:W-:-:S03]  /*06b0*/  @P0 VIADD R24, R24, 0x1 ;  /* 0x0000000118180836 */ /* 0x000fc60000000000 */
[----:B------:R-:W-:-:S13]  /*06c0*/  ISETP.GE.U32.AND P1, PT, R21, R52, PT ;  /* 0x000000341500720c */ /* 0x000fda0003f26070 */
[----:B------:R-:W-:Y:S01]  /*06d0*/  @P1 VIADD R24, R24, 0x1 ;  /* 0x0000000118181836 */ /* 0x000fe20000000000 */
[----:B------:R-:W-:Y:S01]  /*06e0*/  @!P2 LOP3.LUT R24, RZ, R52, RZ, 0x33, !PT ;  /* 0x00000034ff18a212 */ /* 0x000fe200078e33ff */
[----:B------:R-:W-:Y:S06]  /*06f0*/  BRA `(.L_x_239) ;  /* 0x0000000000087947 */ /* 0x000fec0003800000 */
.L_x_238:
[----:B------:R-:W-:-:S07]  /*0700*/  MOV R27, 0x720 ;  /* 0x00000720001b7802 */ /* 0x000fce0000000f00 */
[----:B------:R-:W-:Y:S05]  /*0710*/  CALL.REL.NOINC `($__internal_16_$__cuda_sm20_div_s64) ;  /* 0x0000002400147944 */ /* 0x000fea0003c00000 */
.L_x_239:
[----:B------:R-:W-:-:S05]  /*0720*/  IMAD.WIDE.U32 R26, R26, UR8, RZ ;  /* 0x000000081a1a7c25 */ /* 0x000fca000f8e00ff */
[C---:B------:R-:W-:Y:S02]  /*0730*/  SHF.L.U64.HI R23, R26.reuse, 0x2, R27 ;  /* 0x000000021a177819 */ /* 0x040fe4000001021b */
[----:B------:R-:W-:-:S03]  /*0740*/  SHF.L.U32 R22, R26, 0x2, RZ ;  /* 0x000000021a167819 */ /* 0x000fc600000006ff */
        /* <DEDUP_REMOVED lines=12> */
.L_x_252:
[----:B------:R-:W-:Y:S01]  /*0810*/  VIADD R0, R0, 0x1 ;  /* 0x0000000100007836 */ /* 0x000fe20000000000 */
[----:B------:R-:W-:Y:S03]  /*0820*/  BSSY.RECONVERGENT B0, `(.L_x_240) ;  /* 0x000000c000007945 */ /* 0x000fe60003800200 */
[C---:B0-----:R-:W-:Y:S01]  /*0830*/  IMAD.WIDE.U32 R28, R0.reuse, -0x2daee0ad, RZ ;  /* 0xd2511f53001c7825 */ /* 0x041fe200078e00ff */
[----:B------:R-:W-:-:S13]  /*0840*/  ISETP.NE.AND P0, PT, R0, RZ, PT ;  /* 0x000000ff0000720c */ /* 0x000fda0003f05270 */
[----:B-1----:R-:W-:Y:S05]  /*0850*/  @P0 BRA `(.L_x_241) ;  /* 0x0000000000200947 */ /* 0x002fea0003800000 */
[----:B------:R-:W-:-:S05]  /*0860*/  VIADD R2, R2, 0x1 ;  /* 0x0000000102027836 */ /* 0x000fca0000000000 */
[----:B------:R-:W-:-:S13]  /*0870*/  ISETP.NE.AND P0, PT, R2, RZ, PT ;  /* 0x000000ff0200720c */ /* 0x000fda0003f05270 */
[----:B------:R-:W-:Y:S01]  /*0880*/  @!P0 IADD3 R50, PT, PT, R50, 0x1, RZ ;  /* 0x0000000132328810 */ /* 0x000fe20007ffe0ff */
[----:B------:R-:W-:Y:S02]  /*0890*/  @!P0 VIADD R22, R51, 0x1 ;  /* 0x0000000133168836 */ /* 0x000fe40000000000 */
[----:B------:R-:W-:Y:S01]  /*08a0*/  @!P0 IMAD.MOV.U32 R2, RZ, RZ, RZ ;  /* 0x000000ffff028224 */ /* 0x000fe200078e00ff */
[----:B------:R-:W-:-:S13]  /*08b0*/  ISETP.NE.AND P1, PT, R50, RZ, !P0 ;  /* 0x000000ff3200720c */ /* 0x000fda0004725270 */
[----:B------:R-:W-:-:S05]  /*08c0*/  @P1 IMAD.MOV R22, RZ, RZ, R51 ;  /* 0x000000ffff161224 */ /* 0x000fca00078e0233 */
[----:B------:R-:W-:-:S07]  /*08d0*/  @!P0 MOV R51, R22 ;  /* 0x0000001600338202 */ /* 0x000fce0000000f00 */
.L_x_241:
[----:B01----:R-:W-:Y:S05]  /*08e0*/  BSYNC.RECONVERGENT B0 ;  /* 0x0000000000007941 */ /* 0x003fea0003800200 */
.L_x_240:
        /* <DEDUP_REMOVED lines=46> */
[----:B------:R-:W-:Y:S01]  /*0bd0*/  IMAD.MOV.U32 R30, RZ, RZ, R31 ;  /* 0x000000ffff1e7224 */ /* 0x000fe200078e001f */
[----:B------:R-:W-:Y:S01]  /*0be0*/  MOV R33, R27 ;  /* 0x0000001b00217202 */ /* 0x000fe20000000f00 */
[----:B------:R-:W-:Y:S02]  /*0bf0*/  IMAD.MOV.U32 R26, RZ, RZ, R56 ;  /* 0x000000ffff1a7224 */ /* 0x000fe400078e0038 */
[----:B------:R-:W-:Y:S01]  /*0c00*/  IMAD.MOV.U32 R31, RZ, RZ, R32 ;  /* 0x000000ffff1f7224 */ /* 0x000fe200078e0020 */
[----:B------:R-:W-:Y:S06]  /*0c10*/  BRA `(.L_x_243) ;  /* 0x0000000000247947 */ /* 0x000fec0003800000 */
.L_x_242:
[----:B------:R-:W-:Y:S01]  /*0c20*/  ISETP.NE.AND P0, PT, R54, 0x3, PT ;  /* 0x000000033600780c */ /* 0x000fe20003f05270 */
[----:B------:R-:W-:Y:S01]  /*0c30*/  IMAD.MOV.U32 R30, RZ, RZ, R27 ;  /* 0x000000ffff1e7224 */ /* 0x000fe200078e001b */
[----:B------:R-:W-:Y:S01]  /*0c40*/  MOV R31, R56 ;  /* 0x00000038001f7202 */ /* 0x000fe20000000f00 */
[----:B------:R-:W-:Y:S02]  /*0c50*/  IMAD.MOV.U32 R33, RZ, RZ, R22 ;  /* 0x000000ffff217224 */ /* 0x000fe400078e0016 */
[----:B------:R-:W-:-:S08]  /*0c60*/  IMAD.MOV.U32 R26, RZ, RZ, R57 ;  /* 0x000000ffff1a7224 */ /* 0x000fd000078e0039 */
[----:B------:R-:W-:Y:S01]  /*0c70*/  @P0 IMAD.MOV.U32 R30, RZ, RZ, R32 ;  /* 0x000000ffff1e0224 */ /* 0x000fe200078e0020 */
[----:B------:R-:W-:Y:S01]  /*0c80*/  @P0 MOV R31, R27 ;  /* 0x0000001b001f0202 */ /* 0x000fe20000000f00 */
[----:B------:R-:W-:Y:S02]  /*0c90*/  @P0 IMAD.MOV.U32 R33, RZ, RZ, R56 ;  /* 0x000000ffff210224 */ /* 0x000fe400078e0038 */
[----:B------:R-:W-:-:S07]  /*0ca0*/  @P0 IMAD.MOV.U32 R26, RZ, RZ, R22 ;  /* 0x000000ffff1a0224 */ /* 0x000fce00078e0016 */
.L_x_243:
[----:B------:R-:W-:-:S04]  /*0cb0*/  IMAD.WIDE.U32 R24, R31, 0x200000, RZ ;  /* 0x002000001f187825 */ /* 0x000fc800078e00ff */
[----:B------:R-:W-:Y:S01]  /*0cc0*/  HFMA2 R42, -RZ, RZ, 0, 0 ;  /* 0x00000000ff2a7431 */ /* 0x000fe200000001ff */
[----:B------:R-:W-:Y:S01]  /*0cd0*/  BSSY.RECONVERGENT B0, `(.L_x_244) ;  /* 0x00000d6000007945 */ /* 0x000fe20003800200 */
[----:B------:R-:W-:Y:S01]  /*0ce0*/  IMAD.MOV.U32 R31, RZ, RZ, R25 ;  /* 0x000000ffff1f7224 */ /* 0x000fe200078e0019 */
[----:B------:R-:W-:Y:S01]  /*0cf0*/  LOP3.LUT R30, R24, R30, RZ, 0x3c, !PT ;  /* 0x0000001e181e7212 */ /* 0x000fe200078e3cff */
[----:B------:R-:W-:Y:S02]  /*0d00*/  IMAD.MOV.U32 R43, RZ, RZ, 0x3ca00000 ;  /* 0x3ca00000ff2b7424 */ /* 0x000fe400078e00ff */
[----:B------:R-:W-:Y:S01]  /*0d10*/  IMAD.WIDE.U32 R26, R26, 0x200000, RZ ;  /* 0x002000001a1a7825 */ /* 0x000fe200078e00ff */
[----:B------:R-:W0:-:S15]  /*0d20*/  I2F.F64.U64 R28, R30 ;  /* 0x0000001e001c7312 */ /* 0x000e1e0000301800 */
[----:B------:R-:W-:-:S15]  /*0d30*/  NOP ;  /* 0x0000000000007918 */ /* 0x000fde0000000000 */
[----:B------:R-:W-:-:S15]  /*0d40*/  NOP ;  /* 0x0000000000007918 */ /* 0x000fde0000000000 */
[----:B------:R-:W-:-:S15]  /*0d50*/  NOP ;  /* 0x0000000000007918 */ /* 0x000fde0000000000 */
[----:B------:R-:W-:-:S04]  /*0d60*/  NOP ;  /* 0x0000000000007918 */ /* 0x000fc80000000000 */
[----:B0-----:R-:W0:Y:S01]  /*0d70*/  DFMA R28, R28, R42, 5.5511151231257827021e-17 ;  /* 0x3c9000001c1c742b */ /* 0x001e22000000002a */
[----:B------:R-:W-:Y:S01]  /*0d80*/  LOP3.LUT R26, R26, R33, RZ, 0x3c, !PT ;  /* 0x000000211a1a7212 */ /* 0x000fe200078e3cff */
[--C-:B0-----:R-:W-:Y:S01]  /*0d90*/  IMAD.MOV.U32 R24, RZ, RZ, R28.reuse ;  /* 0x000000ffff187224 */ /* 0x101fe200078e001c */
[----:B------:R-:W-:Y:S01]  /*0da0*/  ISETP.GT.AND P0, PT, R29, 0xfffff, PT ;  /* 0x000fffff1d00780c */ /* 0x000fe20003f04270 */
[----:B------:R-:W-:Y:S02]  /*0db0*/  IMAD.MOV.U32 R25, RZ, RZ, R29 ;  /* 0x000000ffff197224 */ /* 0x000fe400078e001d */
[----:B------:R-:W-:Y:S02]  /*0dc0*/  IMAD.MOV.U32 R30, RZ, RZ, -0x3ff ;  /* 0xfffffc01ff1e7424 */ /* 0x000fe400078e00ff */
[----:B------:R-:W-:-:S08]  /*0dd0*/  IMAD.MOV.U32 R38, RZ, RZ, R28 ;  /* 0x000000ffff267224 */ /* 0x000fd000078e001c */
        /* <DEDUP_REMOVED lines=10> */
[----:B-1----:R-:W-:Y:S01]  /*0e80*/  @!P0 MOV R29, R25 ;  /* 0x00000019001d8202 */ /* 0x002fe20000000f00 */
[----:B------:R-:W-:-:S04]  /*0e90*/  @!P0 IMAD.MOV.U32 R38, RZ, RZ, R24 ;  /* 0x000000ffff268224 */ /* 0x000fc800078e0018 */
[----:B------:R-:W-:-:S05]  /*0ea0*/  VIADD R32, R29, 0xffffffff ;  /* 0xffffffff1d207836 */ /* 0x000fca0000000000 */
[----:B------:R-:W-:-:S15]  /*0eb0*/  ISETP.GT.U32.AND P1, PT, R32, 0x7feffffe, PT ;  /* 0x7feffffe2000780c */ /* 0x000fde0003f24070 */
[----:B------:R-:W-:-:S15]  /*0ec0*/  NOP ;  /* 0x0000000000007918 */ /* 0x000fde0000000000 */
[----:B------:R-:W-:-:S15]  /*0ed0*/  NOP ;  /* 0x0000000000007918 */ /* 0x000fde0000000000 */
[----:B------:R-:W-:-:S07]  /*0ee0*/  NOP ;  /* 0x0000000000007918 */ /* 0x000fce0000000000 */
        /* <DEDUP_REMOVED lines=9> */
[----:B------:R-:W-:Y:S01]  /*0f80*/  @P0 VIADD R25, R39, 0xfff00000 ;  /* 0xfff0000027190836 */ /* 0x000fe20000000000 */
[----:B------:R-:W-:-:S03]  /*0f90*/  @P0 IADD3 R29, PT, PT, R29, 0x1, RZ ;  /* 0x000000011d1d0810 */ /* 0x000fc60007ffe0ff */
[----:B------:R-:W-:Y:S01]  /*0fa0*/  @P0 IMAD.MOV.U32 R39, RZ, RZ, R25 ;  /* 0x000000ffff270224 */ /* 0x000fe200078e0019 */
[----:B------:R-:W-:Y:S01]  /*0fb0*/  LOP3.LUT R28, R29, 0x80000000, RZ, 0x3c, !PT ;  /* 0x800000001d1c7812 */ /* 0x000fe200078e3cff */
[----:B------:R-:W-:-:S04]  /*0fc0*/  IMAD.MOV.U32 R29, RZ, RZ, 0x43300000 ;  /* 0x43300000ff1d7424 */ /* 0x000fc800078e00ff */
        /* <DEDUP_REMOVED lines=47> */
[----:B0-----:R-:W-:Y:S01]  /*12c0*/  IMAD.MOV.U32 R24, RZ, RZ, -0x748574fc ;  /* 0x8b7a8b04ff187424 */ /* 0x001fe200078e00ff */
[----:B------:R-:W-:-:S15]  /*12d0*/  MOV R25, 0x3ed0ee25 ;  /* 0x3ed0ee2500197802 */ /* 0x000fde0000000f00 */
        /* <DEDUP_REMOVED lines=111> */
.L_x_245:
[----:B------:R-:W-:Y:S01]  /*19d0*/  IMAD.MOV.U32 R26, RZ, RZ, 0x0 ;  /* 0x00000000ff1a7424 */ /* 0x000fe200078e00ff */
[----:B------:R-:W-:Y:S01]  /*19e0*/  LOP3.LUT P0, RZ, R25, 0x7fffffff, RZ, 0xc0, !PT ;  /* 0x7fffffff19ff7812 */ /* 0x000fe2000780c0ff */
[----:B------:R-:W-:-:S06]  /*19f0*/  IMAD.MOV.U32 R27, RZ, RZ, 0x7ff00000 ;  /* 0x7ff00000ff1b7424 */ /* 0x000fcc00078e00ff */
[----:B------:R-:W0:Y:S02]  /*1a00*/  DFMA R26, R24, R26, +INF ;  /* 0x7ff00000181a742b */ /* 0x000e24000000001a */
[----:B0-----:R-:W-:Y:S02]  /*1a10*/  FSEL R24, R26, RZ, P0 ;  /* 0x000000ff1a187208 */ /* 0x001fe40000000000 */
[----:B------:R-:W-:-:S07]  /*1a20*/  FSEL R25, R27, -QNAN , P0 ;  /* 0xfff000001b197808 */ /* 0x000fce0000000000 */
.L_x_246:
[----:B------:R-:W-:Y:S05]  /*1a30*/  BSYNC.RECONVERGENT B0 ;  /* 0x0000000000007941 */ /* 0x000fea0003800200 */
.L_x_244:
[----:B------:R-:W0:Y:S01]  /*1a40*/  DMUL R24, R24, -2 ;  /* 0xc000000018187828 */ /* 0x000e220000000000 */
[----:B------:R-:W-:Y:S01]  /*1a50*/  MOV R28, 0x0 ;  /* 0x00000000001c7802 */ /* 0x000fe20000000f00 */
[----:B0-----:R-:W0:Y:S01]  /*1a60*/  MUFU.RSQ64H R27, R25 ;  /* 0x00000019001b7308 */ /* 0x001e220000001c00 */
[----:B------:R-:W-:Y:S01]  /*1a70*/  VIADD R26, R25, 0xfcb00000 ;  /* 0xfcb00000191a7836 */ /* 0x000fe20000000000 */
[----:B------:R-:W-:Y:S01]  /*1a80*/  UMOV UR4, 0x33145c07 ;  /* 0x33145c0700047882 */ /* 0x000fe20000000000 */
[----:B------:R-:W-:Y:S01]  /*1a90*/  IMAD.MOV.U32 R29, RZ, RZ, 0x3fd80000 ;  /* 0x3fd80000ff1d7424 */ /* 0x000fe200078e00ff */
        /* <DEDUP_REMOVED lines=38> */
[----:B------:R-:W-:Y:S01]  /*1d00*/  VIADD R43, R31, 0x100000 ;  /* 0x001000001f2b7836 */ /* 0x000fe20000000000 */
        /* <DEDUP_REMOVED lines=134> */
[----:B------:R-:W-:Y:S02]  /*2570*/  @P1 LOP3.LUT R59, R39, 0x80000000, RZ, 0x3c, !PT ;  /* 0x80000000273b1812 */ /* 0x000fe400078e3cff */
[----:B------:R-:W-:-:S03]  /*2580*/  @P1 MOV R37, R43 ;  /* 0x0000002b00251202 */ /* 0x000fc60000000f00 */
[----:B------:R-:W-:-:S15]  /*2590*/  @P1 IMAD.MOV.U32 R39, RZ, RZ, R59 ;  /* 0x000000ffff271224 */ /* 0x000fde00078e003b */
[----:B------:R-:W-:-:S15]  /*25a0*/  NOP ;  /* 0x0000000000007918 */ /* 0x000fde0000000000 */
[----:B------:R-:W-:-:S15]  /*25b0*/  NOP ;  /* 0x0000000000007918 */ /* 0x000fde0000000000 */
        /* <DEDUP_REMOVED lines=13> */
[----:B------:R-:W-:Y:S05]  /*2690*/  CALL.REL.NOINC `($__internal_17_$__cuda_sm20_dsqrt_rn_f64_mediumpath_v1) ;  /* 0x0000000800707944 */ /* 0x000fea0003c00000 */
[----:B------:R-:W-:Y:S01]  /*26a0*/  MOV R42, R26 ;  /* 0x0000001a002a7202 */ /* 0x000fe20000000f00 */
[----:B------:R-:W-:-:S07]  /*26b0*/  IMAD.MOV.U32 R43, RZ, RZ, R27 ;  /* 0x000000ffff2b7224 */ /* 0x000fce00078e001b */
.L_x_248:
[----:B------:R-:W-:Y:S05]  /*26c0*/  BSYNC.RECONVERGENT B0 ;  /* 0x0000000000007941 */ /* 0x000fea0003800200 */
.L_x_247:
[----:B------:R-:W0:-:S15]  /*26d0*/  FRND.F64.TRUNC R26, R30 ;  /* 0x0000001e001a7313 */ /* 0x000e1e000030d800 */
[----:B------:R-:W-:-:S15]  /*26e0*/  NOP ;  /* 0x0000000000007918 */ /* 0x000fde0000000000 */
[----:B------:R-:W-:-:S15]  /*26f0*/  NOP ;  /* 0x0000000000007918 */ /* 0x000fde0000000000 */
[----:B------:R-:W-:-:S15]  /*2700*/  NOP ;  /* 0x0000000000007918 */ /* 0x000fde0000000000 */
[----:B------:R-:W-:-:S04]  /*2710*/  NOP ;  /* 0x0000000000007918 */ /* 0x000fc80000000000 */
[----:B------:R-:W-:Y:S01]  /*2720*/  DMUL R24, RZ, R30 ;  /* 0x0000001eff187228 */ /* 0x000fe20000000000 */
[----:B------:R-:W1:Y:S01]  /*2730*/  LDC R33, c[0x0][0x3b8] ;  /* 0x0000ee00ff217b82 */ /* 0x000e620000000800 */
[----:B------:R-:W-:Y:S01]  /*2740*/  IADD3 R35, P2, PT, R46, R47, RZ ;  /* 0x0000002f2e237210 */ /* 0x000fe20007f5e0ff */
[----:B------:R-:W-:-:S15]  /*2750*/  BSSY.RECONVERGENT B0, `(.L_x_249) ;  /* 0x0000026000007945 */ /* 0x000fde0003800200 */
[----:B------:R-:W-:-:S15]  /*2760*/  NOP ;  /* 0x0000000000007918 */ /* 0x000fde0000000000 */
[----:B------:R-:W-:-:S15]  /*2770*/  NOP ;  /* 0x0000000000007918 */ /* 0x000fde0000000000 */
[----:B------:R-:W-:-:S15]  /*2780*/  NOP ;  /* 0x0000000000007918 */ /* 0x000fde0000000000 */
[----:B------:R-:W-:-:S01]  /*2790*/  NOP ;  /* 0x0000000000007918 */ /* 0x000fc20000000000 */
[----:B0-----:R-:W0:Y:S02]  /*27a0*/  DSETP.NEU.AND P0, PT, R30, R26, PT ;  /* 0x0000001a1e00722a */ /* 0x001e240003f0d000 */
[----:B0-----:R-:W-:Y:S02]  /*27b0*/  FSEL R26, R24, R36, !P0 ;  /* 0x00000024181a7208 */ /* 0x001fe40004000000 */
[----:B------:R-:W-:Y:S02]  /*27c0*/  FSEL R27, R25, R37, !P0 ;  /* 0x00000025191b7208 */ /* 0x000fe40004000000 */
[----:B------:R-:W0:Y:S02]  /*27d0*/  LDC.64 R24, c[0x0][0x380] ;  /* 0x0000e000ff187b82 */ /* 0x000e240000000a00 */
[-C--:B0-----:R-:W-:Y:S02]  /*27e0*/  ISETP.GE.U32.AND P0, PT, R47, R24.reuse, PT ;  /* 0x000000182f00720c */ /* 0x081fe40003f06070 */
[----:B------:R-:W-:Y:S01]  /*27f0*/  ISETP.GE.U32.AND P1, PT, R35, R24, PT ;  /* 0x000000182300720c */ /* 0x000fe20003f26070 */
[----:B------:R-:W-:Y:S01]  /*2800*/  IMAD.X R24, RZ, RZ, R48, P2 ;  /* 0x000000ffff187224 */ /* 0x000fe200010e0630 */
[----:B------:R-:W-:-:S04]  /*2810*/  ISETP.GE.AND.EX P0, PT, R48, R25, PT, P0 ;  /* 0x000000193000720c */ /* 0x000fc80003f06300 */
[----:B------:R-:W-:-:S15]  /*2820*/  ISETP.GE.AND.EX P1, PT, R24, R25, PT, P1 ;  /* 0x000000191800720c */ /* 0x000fde0003f26310 */
[----:B------:R-:W-:-:S15]  /*2830*/  NOP ;  /* 0x0000000000007918 */ /* 0x000fde0000000000 */
[----:B------:R-:W-:-:S15]  /*2840*/  NOP ;  /* 0x0000000000007918 */ /* 0x000fde0000000000 */
[----:B------:R-:W-:-:S03]  /*2850*/  NOP ;  /* 0x0000000000007918 */ /* 0x000fc60000000000 */
[----:B------:R-:W0:-:S15]  /*2860*/  DADD R38, RZ, R38 ;  /* 0x00000000ff267229 */ /* 0x000e1e0000000026 */
[----:B------:R-:W-:-:S15]  /*2870*/  NOP ;  /* 0x0000000000007918 */ /* 0x000fde0000000000 */
[----:B------:R-:W-:-:S15]  /*2880*/  NOP ;  /* 0x0000000000007918 */ /* 0x000fde0000000000 */
[----:B------:R-:W-:-:S15]  /*2890*/  NOP ;  /* 0x0000000000007918 */ /* 0x000fde0000000000 */
[----:B------:R-:W-:-:S04]  /*28a0*/  NOP ;  /* 0x0000000000007918 */ /* 0x000fc80000000000 */
[----:B------:R2:W3:Y:S02]  /*28b0*/  DMUL R26, R42, R26 ;  /* 0x0000001a2a1a7228 */ /* 0x0004e40000000000 */
[----:B0123--:R-:W-:Y:S05]  /*28c0*/  @P0 BRA `(.L_x_250) ;  /* 0x0000000000380947 */ /* 0x00ffea0003800000 */
[----:B------:R-:W-:Y:S01]  /*28d0*/  IMAD R25, R47, UR8, RZ ;  /* 0x000000082f197c24 */ /* 0x000fe2000f8e02ff */
        /* <DEDUP_REMOVED lines=8> */
[----:B------:R-:W-:Y:S01]  /*2960*/  IADD3 R24, P2, PT, R25, UR10, RZ ;  /* 0x0000000a19187c10 */ /* 0x000fe2000ff5e0ff */
[----:B0-----:R-:W-:-:S03]  /*2970*/  @!P0 FMUL R28, R28, 1.175494350822287508e-38 ;  /* 0x008000001c1c8820 */ /* 0x001fc60000400000 */
[----:B------:R-:W-:Y:S01]  /*2980*/  LEA.HI.X.SX32 R25, R25, UR11, 0x1, P2 ;  /* 0x0000000b19197c11 */ /* 0x000fe200090f0eff */
[----:B------:R-:W-:-:S05]  /*2990*/  FFMA.FTZ R29, R28, R33, UR9 ;  /* 0x000000091c1d7e23 */ /* 0x000fca0008010021 */
[----:B------:R0:W-:Y:S03]  /*29a0*/  STG.E desc[UR6][R24.64], R29 ;  /* 0x0000001d18007986 */ /* 0x0001e6000c101906 */
.L_x_250:
[----:B------:R-:W-:Y:S05]  /*29b0*/  BSYNC.RECONVERGENT B0 ;  /* 0x0000000000007941 */ /* 0x000fea0003800200 */
.L_x_249:
[----:B------:R1:W2:Y:S02]  /*29c0*/  DMUL R38, R38, R42 ;  /* 0x0000002a26267228 */ /* 0x0002a40000000000 */
[----:B-12---:R-:W-:Y:S05]  /*29d0*/  @P1 BRA `(.L_x_251) ;  /* 0x0000000000381947 */ /* 0x006fea0003800000 */
[----:B0-----:R-:W-:Y:S01]  /*29e0*/  IMAD R25, R35, UR8, RZ ;  /* 0x0000000823197c24 */ /* 0x001fe2000f8e02ff */
        /* <DEDUP_REMOVED lines=13> */
.L_x_251:
[----:B------:R-:W-:Y:S01]  /*2ac0*/  IADD3 R47, P0, PT, R52, R47, RZ ;  /* 0x0000002f342f7210 */ /* 0x000fe20007f1e0ff */
[----:B------:R-:W-:Y:S05]  /*2ad0*/  WARPSYNC.ALL ;  /* 0x0000000000007948 */ /* 0x000fea0003800000 */
[----:B------:R-:W-:Y:S01]  /*2ae0*/  IADD3.X R48, PT, PT, RZ, R48, RZ, P0, !PT ;  /* 0x00000030ff307210 */ /* 0x000fe200007fe4ff */
[----:B------:R-:W-:Y:S01]  /*2af0*/  BAR.SYNC.DEFER_BLOCKING 0x0 ;  /* 0x0000000000007b1d */ /* 0x000fe20000010000 */
[----:B------:R-:W-:Y:S01]  /*2b00*/  ISETP.GE.U32.AND P0, PT, R47, R20, PT ;  /* 0x000000142f00720c */ /* 0x000fe20003f06070 */
[----:B------:R-:W-:Y:S01]  /*2b10*/  IMAD.MOV.U32 R31, RZ, RZ, R22 ;  /* 0x000000ffff1f7224 */ /* 0x000fe200078e0016 */
[----:B------:R-:W-:Y:S01]  /*2b20*/  MOV R32, R57 ;  /* 0x0000003900207202 */ /* 0x000fe20000000f00 */
[----:B------:R-:W-:Y:S01]  /*2b30*/  IMAD.MOV.U32 R30, RZ, RZ, R56 ;  /* 0x000000ffff1e7224 */ /* 0x000fe200078e0038 */
[----:B------:R-:W-:-:S13]  /*2b40*/  ISETP.GE.AND.EX P0, PT, R48, R55, PT, P0 ;  /* 0x000000373000720c */ /* 0x000fda0003f06300 */
[----:B------:R-:W-:Y:S05]  /*2b50*/  @!P0 BRA `(.L_x_252) ;  /* 0xffffffdc002c8947 */ /* 0x000fea000383ffff */
[----:B------:R-:W-:Y:S05]  /*2b60*/  EXIT ;  /* 0x000000000000794d */ /* 0x000fea0003800000 */
        .weak           $__internal_16_$__cuda_sm20_div_s64
        .type           $__internal_16_$__cuda_sm20_div_s64,@function
        .size           $__internal_16_$__cuda_sm20_div_s64,($__internal_17_$__cuda_sm20_dsqrt_rn_f64_mediumpath_v1 - $__internal_16_$__cuda_sm20_div_s64)
$__internal_16_$__cuda_sm20_div_s64:
[----:B------:R-:W-:Y:S02]  /*2b70*/  IMAD.MOV.U32 R24, RZ, RZ, R52 ;  /* 0x000000ffff187224 */ /* 0x000fe400078e0034 */
[----:B------:R-:W-:-:S04]  /*2b80*/  IMAD.MOV.U32 R25, RZ, RZ, RZ ;  /* 0x000000ffff197224 */ /* 0x000fc800078e00ff */
        /* <DEDUP_REMOVED lines=16> */
[----:B------:R-:W-:Y:S01]  /*2c90*/  IMAD.HI.U32 R20, P1, R23, R29, R20 ;  /* 0x0000001d17147227 */ /* 0x000fe20007820014 */
[----:B------:R-:W-:-:S04]  /*2ca0*/  IADD3 R29, P4, PT, RZ, -UR4, RZ ;  /* 0x80000004ff1d7c10 */ /* 0x000fc8000ff9e0ff */
[----:B------:R-:W-:Y:S02]  /*2cb0*/  IADD3 R21, P2, PT, R25, R20, RZ ;  /* 0x0000001419157210 */ /* 0x000fe40007f5e0ff */
[----:B------:R-:W-:-:S03]  /*2cc0*/  IADD3.X R20, PT, PT, R33, R23, RZ, P0, !PT ;  /* 0x0000001721147210 */ /* 0x000fc600007fe4ff */
[----:B------:R-:W-:Y:S01]  /*2cd0*/  IMAD.WIDE.U32 R22, R21, R52, RZ ;  /* 0x0000003415167225 */ /* 0x000fe200078e00ff */
[----:B------:R-:W-:Y:S02]  /*2ce0*/  IADD3.X R25, PT, PT, RZ, RZ, R20, P2, P1 ;  /* 0x000000ffff197210 */ /* 0x000fe400017e2414 */
[----:B------:R-:W-:Y:S02]  /*2cf0*/  ISETP.LE.AND P1, PT, RZ, UR5, PT ;  /* 0x00000005ff007c0c */ /* 0x000fe4000bf23270 */
[----:B------:R-:W-:Y:S01]  /*2d00*/  IADD3 R33, P0, PT, RZ, -R22, RZ ;  /* 0x80000016ff217210 */ /* 0x000fe20007f1e0ff */
[----:B------:R-:W-:Y:S01]  /*2d10*/  IMAD R22, R25, R52, R23 ;  /* 0x0000003419167224 */ /* 0x000fe200078e0217 */
[----:B------:R-:W-:-:S03]  /*2d20*/  SEL R29, R29, UR4, !P1 ;  /* 0x000000041d1d7c07 */ /* 0x000fc6000c800000 */
[----:B------:R-:W-:-:S04]  /*2d30*/  IMAD.HI.U32 R20, R21, R33, RZ ;  /* 0x0000002115147227 */ /* 0x000fc800078e00ff */
[----:B------:R-:W-:-:S04]  /*2d40*/  IMAD.X R22, RZ, RZ, ~R22, P0 ;  /* 0x000000ffff167224 */ /* 0x000fc800000e0e16 */
[----:B------:R-:W-:-:S04]  /*2d50*/  IMAD.WIDE.U32 R20, P0, R21, R22, R20 ;  /* 0x0000001615147225 */ /* 0x000fc80007800014 */
[C---:B------:R-:W-:Y:S02]  /*2d60*/  IMAD R23, R25.reuse, R22, RZ ;  /* 0x0000001619177224 */ /* 0x040fe400078e02ff */
[----:B------:R-:W-:-:S04]  /*2d70*/  IMAD.HI.U32 R20, P2, R25, R33, R20 ;  /* 0x0000002119147227 */ /* 0x000fc80007840014 */
[----:B------:R-:W-:Y:S01]  /*2d80*/  IMAD.HI.U32 R24, R25, R22, RZ ;  /* 0x0000001619187227 */ /* 0x000fe200078e00ff */
[----:B------:R-:W-:-:S03]  /*2d90*/  IADD3 R23, P3, PT, R23, R20, RZ ;  /* 0x0000001417177210 */ /* 0x000fc60007f7e0ff */
[----:B------:R-:W-:Y:S01]  /*2da0*/  IMAD.X R22, RZ, RZ, ~UR5, P4 ;  /* 0x80000005ff167e24 */ /* 0x000fe2000a0e06ff */
[----:B------:R-:W-:Y:S01]  /*2db0*/  IADD3.X R25, PT, PT, R24, R25, RZ, P0, !PT ;  /* 0x0000001918197210 */ /* 0x000fe200007fe4ff */
[----:B------:R-:W-:-:S03]  /*2dc0*/  IMAD.HI.U32 R20, R23, R29, RZ ;  /* 0x0000001d17147227 */ /* 0x000fc600078e00ff */
[----:B------:R-:W-:Y:S01]  /*2dd0*/  SEL R22, R22, UR5, !P1 ;  /* 0x0000000516167c07 */ /* 0x000fe2000c800000 */
[----:B------:R-:W-:Y:S01]  /*2de0*/  IMAD.MOV.U32 R21, RZ, RZ, RZ ;  /* 0x000000ffff157224 */ /* 0x000fe200078e00ff */
        /* <DEDUP_REMOVED lines=10> */
[----:B------:R-:W-:Y:S02]  /*2e90*/  IADD3 R29, P0, PT, -R20, R29, RZ ;  /* 0x0000001d141d7210 */ /* 0x000fe40007f1e1ff */
[----:B------:R-:W-:-:S03]  /*2ea0*/  IADD3 R20, P3, PT, R23, 0x1, RZ ;  /* 0x0000000117147810 */ /* 0x000fc60007f7e0ff */
[----:B------:R-:W-:Y:S01]  /*2eb0*/  IMAD.X R33, R22, 0x1, ~R21, P0 ;  /* 0x0000000116217824 */ /* 0x000fe200000e0e15 */
[----:B------:R-:W-:Y:S01]  /*2ec0*/  ISETP.GE.U32.AND P0, PT, R29, R52, PT ;  /* 0x000000341d00720c */ /* 0x000fe20003f06070 */
[----:B------:R-:W-:Y:S01]  /*2ed0*/  IMAD.X R22, RZ, RZ, R25, P3 ;  /* 0x000000ffff167224 */ /* 0x000fe200018e0619 */
[-C--:B------:R-:W-:Y:S02]  /*2ee0*/  IADD3 R21, P2, PT, -R52, R29.reuse, RZ ;  /* 0x0000001d34157210 */ /* 0x080fe40007f5e1ff */
[C---:B------:R-:W-:Y:S02]  /*2ef0*/  ISETP.GE.U32.AND.EX P0, PT, R33.reuse, RZ, PT, P0 ;  /* 0x000000ff2100720c */ /* 0x040fe40003f06100 */
[----:B------:R-:W-:Y:S02]  /*2f00*/  IADD3.X R28, PT, PT, R33, -0x1, RZ, P2, !PT ;  /* 0xffffffff211c7810 */ /* 0x000fe400017fe4ff */
[----:B------:R-:W-:Y:S02]  /*2f10*/  SEL R21, R21, R29, P0 ;  /* 0x0000001d15157207 */ /* 0x000fe40000000000 */
[----:B------:R-:W-:-:S02]  /*2f20*/  SEL R28, R28, R33, P0 ;  /* 0x000000211c1c7207 */ /* 0x000fc40000000000 */
[----:B------:R-:W-:Y:S02]  /*2f30*/  SEL R23, R20, R23, P0 ;  /* 0x0000001714177207 */ /* 0x000fe40000000000 */
[----:B------:R-:W-:Y:S02]  /*2f40*/  ISETP.GE.U32.AND P2, PT, R21, R52, PT ;  /* 0x000000341500720c */ /* 0x000fe40003f46070 */
[----:B------:R-:W-:Y:S02]  /*2f50*/  SEL R20, R22, R25, P0 ;  /* 0x0000001916147207 */ /* 0x000fe40000000000 */
[----:B------:R-:W-:Y:S02]  /*2f60*/  IADD3 R24, P3, PT, R23, 0x1, RZ ;  /* 0x0000000117187810 */ /* 0x000fe40007f7e0ff */
[----:B------:R-:W-:Y:S02]  /*2f70*/  ISETP.GE.U32.AND.EX P0, PT, R28, RZ, PT, P2 ;  /* 0x000000ff1c00720c */ /* 0x000fe40003f06120 */
[----:B------:R-:W-:-:S02]  /*2f80*/  IADD3.X R25, PT, PT, RZ, R20, RZ, P3, !PT ;  /* 0x00000014ff197210 */ /* 0x000fc40001ffe4ff */
[----:B------:R-:W-:Y:S02]  /*2f90*/  SEL R24, R24, R23, P0 ;  /* 0x0000001718187207 */ /* 0x000fe40000000000 */
[----:B------:R-:W-:Y:S02]  /*2fa0*/  SEL R25, R25, R20, P0 ;  /* 0x0000001419197207 */ /* 0x000fe40000000000 */
[-C--:B------:R-:W-:Y:S02]  /*2fb0*/  IADD3 R21, P2, PT, RZ, -R24.reuse, RZ ;  /* 0x80000018ff157210 */ /* 0x080fe40007f5e0ff */
[----:B------:R-:W-:Y:S02]  /*2fc0*/  ISETP.NE.U32.AND P0, PT, R52, RZ, PT ;  /* 0x000000ff3400720c */ /* 0x000fe40003f05070 */
[----:B------:R-:W-:Y:S01]  /*2fd0*/  SEL R24, R21, R24, !P1 ;  /* 0x0000001815187207 */ /* 0x000fe20004800000 */
[----:B------:R-:W-:Y:S01]  /*2fe0*/  IMAD.X R20, RZ, RZ, ~R25, P2 ;  /* 0x000000ffff147224 */ /* 0x000fe200010e0e19 */
[----:B------:R-:W-:-:S02]  /*2ff0*/  MOV R21, 0x0 ;  /* 0x0000000000157802 */ /* 0x000fc40000000f00 */
[----:B------:R-:W-:Y:S02]  /*3000*/  ISETP.NE.AND.EX P0, PT, RZ, RZ, PT, P0 ;  /* 0x000000ffff00720c */ /* 0x000fe40003f05300 */
[----:B------:R-:W-:Y:S01]  /*3010*/  SEL R25, R20, R25, !P1 ;  /* 0x0000001914197207 */ /* 0x000fe20004800000 */
[----:B------:R-:W-:Y:S01]  /*3020*/  IMAD.MOV.U32 R20, RZ, RZ, R27 ;  /* 0x000000ffff147224 */ /* 0x000fe200078e001b */
[----:B------:R-:W-:Y:S02]  /*3030*/  SEL R24, R24, 0xffffffff, P0 ;  /* 0xffffffff18187807 */ /* 0x000fe40000000000 */
[----:B------:R-:W-:Y:S01]  /*3040*/  SEL R25, R25, 0xffffffff, P0 ;  /* 0xffffffff19197807 */ /* 0x000fe20000000000 */
[----:B------:R-:W-:Y:S06]  /*3050*/  RET.REL.NODEC R20 `(_ZN2at6native54_GLOBAL__N__3a6f1fcb_21_DistributionNormal_cu_0c5b6e8543distribution_elementwise_grid_stride_kernelIfLi4EZNS0_9templates4cuda20normal_and_transformIffPNS_17CUDAGeneratorImplEZZZNS4_13normal_kernelIS7_EEvRKNS_10TensorBaseEddT_ENKUlvE_clEvENKUlvE0_clEvEUlfE_EEvRNS_18TensorIteratorBaseET1_T2_EUlP24curandStatePhilox4_32_10E_ZNS1_27distribution_nullary_kernelIff7double2S7_SM_SF_EEvSH_SJ_RKT3_T4_EUlifE_EEvlNS_15PhiloxCudaStateESI_SJ_) ;  /* 0xffffffcc14e87950 */ /* 0x000fec0003c3ffff */
        .weak           $__internal_17_$__cuda_sm20_dsqrt_rn_f64_mediumpath_v1
        .type           $__internal_17_$__cuda_sm20_dsqrt_rn_f64_mediumpath_v1,@function
        .size           $__internal_17_$__cuda_sm20_dsqrt_rn_f64_mediumpath_v1,(.L_x_353 - $__internal_17_$__cuda_sm20_dsqrt_rn_f64_mediumpath_v1)
$__internal_17_$__cuda_sm20_dsqrt_rn_f64_mediumpath_v1:
        /* <DEDUP_REMOVED lines=19> */
.L_x_254:
[----:B------:R-:W0:Y:S02]  /*3190*/  DSETP.NE.AND P0, PT, R24, RZ, PT ;  /* 0x000000ff1800722a */ /* 0x000e240003f05000 */
[----:B0-----:R-:W-:Y:S05]  /*31a0*/  @!P0 BRA `(.L_x_256) ;  /* 0x0000000000d48947 */ /* 0x001fea0003800000 */
[----:B------:R-:W-:-:S13]  /*31b0*/  ISETP.GE.AND P0, PT, R25, RZ, PT ;  /* 0x000000ff1900720c */ /* 0x000fda0003f06270 */
[----:B------:R-:W-:Y:S01]  /*31c0*/  @!P0 MOV R26, 0x0 ;  /* 0x00000000001a8802 */ /* 0x000fe20000000f00 */
[----:B------:R-:W-:Y:S01]  /*31d0*/  @!P0 IMAD.MOV.U32 R27, RZ, RZ, -0x80000 ;  /* 0xfff80000ff1b8424 */ /* 0x000fe200078e00ff */
[----:B------:R-:W-:Y:S06]  /*31e0*/  @!P0 BRA `(.L_x_255) ;  /* 0x0000000000c88947 */ /* 0x000fec0003800000 */
[----:B------:R-:W-:-:S13]  /*31f0*/  ISETP.GT.AND P0, PT, R25, 0x7fefffff, PT ;  /* 0x7fefffff1900780c */ /* 0x000fda0003f04270 */
[----:B------:R-:W-:Y:S05]  /*3200*/  @P0 BRA `(.L_x_256) ;  /* 0x0000000000bc0947 */ /* 0x000fea0003800000 */
[----:B------:R-:W0:Y:S01]  /*3210*/  DMUL R32, R24, 8.11296384146066816958e+31 ;  /* 0x4690000018207828 */ /* 0x000e220000000000 */
[----:B------:R-:W-:Y:S01]  /*3220*/  IMAD.MOV.U32 R28, RZ, RZ, RZ ;  /* 0x000000ffff1c7224 */ /* 0x000fe200078e00ff */
[----:B0-----:R-:W0:Y:S01]  /*3230*/  MUFU.RSQ64H R29, R33 ;  /* 0x00000021001d7308 */ /* 0x001e220000001c00 */
[----:B------:R-:W-:Y:S01]  /*3240*/  MOV R24, 0x0 ;  /* 0x0000000000187802 */ /* 0x000fe20000000f00 */
[----:B------:R-:W-:-:S15]  /*3250*/  IMAD.MOV.U32 R25, RZ, RZ, 0x3fd80000 ;  /* 0x3fd80000ff197424 */ /* 0x000fde00078e00ff */
        /* <DEDUP_REMOVED lines=42> */
.L_x_256:
[----:B------:R0:W1:Y:S02]  /*3500*/  DADD R26, R24, R24 ;  /* 0x00000000181a7229 */ /* 0x0000640000000018 */
.L_x_255:
[----:B------:R-:W-:Y:S05]  /*3510*/  BSYNC.RECONVERGENT B1 ;  /* 0x0000000000017941 */ /* 0x000fea0003800200 */
.L_x_253:
[----:B------:R-:W-:-:S04]  /*3520*/  IMAD.MOV.U32 R43, RZ, RZ, 0x0 ;  /* 0x00000000ff2b7424 */ /* 0x000fc800078e00ff */
[----:B01----:R-:W-:Y:S05]  /*3530*/  RET.REL.NODEC R42 `(_ZN2at6native54_GLOBAL__N__3a6f1fcb_21_DistributionNormal_cu_0c5b6e8543distribution_elementwise_grid_stride_kernelIfLi4EZNS0_9templates4cuda20normal_and_transformIffPNS_17CUDAGeneratorImplEZZZNS4_13normal_kernelIS7_EEvRKNS_10TensorBaseEddT_ENKUlvE_clEvENKUlvE0_clEvEUlfE_EEvRNS_18TensorIteratorBaseET1_T2_EUlP24curandStatePhilox4_32_10E_ZNS1_27distribution_nullary_kernelIff7double2S7_SM_SF_EEvSH_SJ_RKT3_T4_EUlifE_EEvlNS_15PhiloxCudaStateESI_SJ_) ;  /* 0xffffffc82ab07950 */ /* 0x003fea0003c3ffff */
.L_x_257:
        /* <DEDUP_REMOVED lines=12> */
.L_x_353:


//--------------------- .text._ZN2at6native54_GLOBAL__N__3a6f1fcb_21_DistributionNormal_cu_0c5b6e8543distribution_elementwise_grid_stride_kernelIdLi2EZNS0_9templates4cuda20normal_and_transformIddPNS_17CUDAGeneratorImplEZZZNS4_13normal_kernelIS7_EEvRKNS_10TensorBaseEddT_ENKUlvE_clEvENKUlvE_clEvEUldE_EEvRNS_18TensorIteratorBaseET1_T2_EUlP24curandStatePhilox4_32_10E0_ZNS1_27distribution_nullary_kernelIdd6float4S7_SM_SF_EEvSH_SJ_RKT3_T4_EUlidE0_EEvlNS_15PhiloxCudaStateESI_SJ_ --------------------------
	.section	.text._ZN2at6native54_GLOBAL__N__3a6f1fcb_21_DistributionNormal_cu_0c5b6e8543distribution_elementwise_grid_stride_kernelIdLi2EZNS0_9templates4cuda20normal_and_transformIddPNS_17CUDAGeneratorImplEZZZNS4_13normal_kernelIS7_EEvRKNS_10TensorBaseEddT_ENKUlvE_clEvENKUlvE_clEvEUldE_EEvRNS_18TensorIteratorBaseET1_T2_EUlP24curandStatePhilox4_32_10E0_ZNS1_27distribution_nullary_kernelIdd6float4S7_SM_SF_EEvSH_SJ_RKT3_T4_EUlidE0_EEvlNS_15PhiloxCudaStateESI_SJ_,"ax",@progbits
	.align	128
.text._ZN2at6native54_GLOBAL__N__3a6f1fcb_21_DistributionNormal_cu_0c5b6e8543distribution_elementwise_grid_stride_kernelIdLi2EZNS0_9templates4cuda20normal_and_transformIddPNS_17CUDAGeneratorImplEZZZNS4_13normal_kernelIS7_EEvRKNS_10TensorBaseEddT_ENKUlvE_clEvENKUlvE_clEvEUldE_EEvRNS_18TensorIteratorBaseET1_T2_EUlP24curandStatePhilox4_32_10E0_ZNS1_27distribution_nullary_kernelIdd6float4S7_SM_SF_EEvSH_SJ_RKT3_T4_EUlidE0_EEvlNS_15PhiloxCudaStateESI_SJ_:
        .type           _ZN2at6native54_GLOBAL__N__3a6f1fcb_21_DistributionNormal_cu_0c5b6e8543distribution_elementwise_grid_stride_kernelIdLi2EZNS0_9templates4cuda20normal_and_transformIddPNS_17CUDAGeneratorImplEZZZNS4_13normal_kernelIS7_EEvRKNS_10TensorBaseEddT_ENKUlvE_clEvENKUlvE_clEvEUldE_EEvRNS_18TensorIteratorBaseET1_T2_EUlP24curandStatePhilox4_32_10E0_ZNS1_27distribution_nullary_kernelIdd6float4S7_SM_SF_EEvSH_SJ_RKT3_T4_EUlidE0_EEvlNS_15PhiloxCudaStateESI_SJ_,@function
        .size           _ZN2at6native54_GLOBAL__N__3a6f1fcb_21_DistributionNormal_cu_0c5b6e8543distribution_elementwise_grid_stride_kernelIdLi2EZNS0_9templates4cuda20normal_and_transformIddPNS_17CUDAGeneratorImplEZZZNS4_13normal_kernelIS7_EEvRKNS_10TensorBaseEddT_ENKUlvE_clEvENKUlvE_clEvEUldE_EEvRNS_18TensorIteratorBaseET1_T2_EUlP24curandStatePhilox4_32_10E0_ZNS1_27distribution_nullary_kernelIdd6float4S7_SM_SF_EEvSH_SJ_RKT3_T4_EUlidE0_EEvlNS_15PhiloxCudaStateESI_SJ_,(.L_x_356 - _ZN2at6native54_GLOBAL__N__3a6f1fcb_21_DistributionNormal_cu_0c5b6e8543distribution_elementwise_grid_stride_kernelIdLi2EZNS0_9templates4cuda20normal_and_transformIddPNS_17CUDAGeneratorImplEZZZNS4_13normal_kernelIS7_EEvRKNS_10TensorBaseEddT_ENKUlvE_clEvENKUlvE_clEvEUldE_EEvRNS_18TensorIteratorBaseET1_T2_EUlP24curandStatePhilox4_32_10E0_ZNS1_27distribution_nullary_kernelIdd6float4S7_SM_SF_EEvSH_SJ_RKT3_T4_EUlidE0_EEvlNS_15PhiloxCudaStateESI_SJ_)
        .other          _ZN2at6native54_GLOBAL__N__3a6f1fcb_21_DistributionNormal_cu_0c5b6e8543distribution_elementwise_grid_stride_kernelIdLi2EZNS0_9templates4cuda20normal_and_transformIddPNS_17CUDAGeneratorImplEZZZNS4_13normal_kernelIS7_EEvRKNS_10TensorBaseEddT_ENKUlvE_clEvENKUlvE_clEvEUldE_EEvRNS_18TensorIteratorBaseET1_T2_EUlP24curandStatePhilox4_32_10E0_ZNS1_27distribution_nullary_kernelIdd6float4S7_SM_SF_EEvSH_SJ_RKT3_T4_EUlidE0_EEvlNS_15PhiloxCudaStateESI_SJ_,@"STO_CUDA_ENTRY STV_DEFAULT"
_ZN2at6native54_GLOBAL__N__3a6f1fcb_21_DistributionNormal_cu_0c5b6e8543distribution_elementwise_grid_stride_kernelIdLi2EZNS0_9templates4cuda20normal_and_transformIddPNS_17CUDAGeneratorImplEZZZNS4_13normal_kernelIS7_EEvRKNS_10TensorBaseEddT_ENKUlvE_clEvENKUlvE_clEvEUldE_EEvRNS_18TensorIteratorBaseET1_T2_EUlP24curandStatePhilox4_32_10E0_ZNS1_27distribution_nullary_kernelIdd6float4S7_SM_SF_EEvSH_SJ_RKT3_T4_EUlidE0_EEvlNS_15PhiloxCudaStateESI_SJ_:
        /* <DEDUP_REMOVED lines=9> */
[----:B------:R-:W1:Y:S01]  /*0090*/  @P0 LDC R5, c[0x0][0x398] ;  /* 0x0000e600ff050b82 */ /* 0x000e620000000800 */
[----:B---3--:R-:W-:-:S06]  /*00a0*/  @P0 MOV R3, R47 ;  /* 0x0000002f00030202 */ /* 0x008fcc0000000f00 */
[----:B--2---:R-:W1:Y:S01]  /*00b0*/  @P0 LDG.E.64 R2, desc[UR76][R2.64] ;  /* 0x0000004c02020981 */ /* 0x004e62000c1e1b00 */
[----:B0-----:R-:W-:Y:S01]  /*00c0*/  IMAD.U32 R18, RZ, RZ, UR4 ;  /* 0x00000004ff127e24 */ /* 0x001fe2000f8e00ff */
[----:B------:R-:W-:-:S06]  /*00d0*/  MOV R19, UR5 ;  /* 0x0000000500137c02 */ /* 0x000fcc0008000f00 */
        /* <DEDUP_REMOVED lines=8> */
[----:B------:R-:W-:Y:S01]  /*0160*/  IMAD.WIDE.U32 R6, R8, -0x326172a9, RZ ;  /* 0xcd9e8d5708067825 */ /* 0x000fe200078e00ff */
[----:B0-----:R-:W-:-:S04]  /*0170*/  UIADD3 UR4, UP0, UPT, UR4, -0x1, URZ ;  /* 0xffffffff04047890 */ /* 0x001fc8000ff1e0ff */
[----:B------:R-:W-:-:S04]  /*0180*/  UIADD3.X UR5, UPT, UPT, UR5, -0x1, URZ, UP0, !UPT ;  /* 0xffffffff05057890 */ /* 0x000fc800087fe4ff */
[----:B------:R-:W-:Y:S01]  /*0190*/  UISETP.NE.U32.AND UP0, UPT, UR5, URZ, UPT ;  /* 0x000000ff0500728c */ /* 0x000fe2000bf05070 */
[----:B-1----:R-:W-:-:S05]  /*01a0*/  @P0 IADD3 R0, P1, PT, R2, R5, RZ ;  /* 0x0000000502000210 */ /* 0x002fca0007f3e0ff */
[----:B------:R-:W-:Y:S02]  /*01b0*/  @P0 IMAD.X R47, RZ, RZ, R3, P1 ;  /* 0x000000ffff2f0224 */ /* 0x000fe400008e0603 */
[----:B--2---:R-:W-:-:S03]  /*01c0*/  VIADD R46, R19, 0xbb67ae85 ;  /* 0xbb67ae85132e7836 */ /* 0x004fc60000000000 */
[--C-:B------:R-:W-:Y:S01]  /*01d0*/  SHF.R.U64 R48, R0, 0x2, R47.reuse ;  /* 0x0000000200307819 */ /* 0x100fe2000000122f */
[----:B------:R-:W-:Y:S01]  /*01e0*/  VIADD R43, R19, 0x76cf5d0a ;  /* 0x76cf5d0a132b7836 */ /* 0x000fe20000000000 */
[----:B------:R-:W-:Y:S01]  /*01f0*/  SHF.R.U32.HI R47, RZ, 0x2, R47 ;  /* 0x00000002ff2f7819 */ /* 0x000fe2000001162f */
[C---:B------:R-:W-:Y:S01]  /*0200*/  VIADD R40, R18.reuse, 0x78dde6e4 ;  /* 0x78dde6e412287836 */ /* 0x040fe20000000000 */
[----:B------:R-:W-:Y:S01]  /*0210*/  IADD3 R45, PT, PT, R18, -0x61c88647, RZ ;  /* 0x9e3779b9122d7810 */ /* 0x000fe20007ffe0ff */
[----:B------:R-:W-:Y:S01]  /*0220*/  IMAD.WIDE.U32 R2, R48, -0x2daee0ad, RZ ;  /* 0xd2511f5330027825 */ /* 0x000fe200078e00ff */
[----:B------:R-:W-:Y:S02]  /*0230*/  LOP3.LUT R10, R47, R7, R18, 0x96, !PT ;  /* 0x000000072f0a7212 */ /* 0x000fe400078e9612 */
[C---:B------:R-:W-:Y:S01]  /*0240*/  IADD3 R44, PT, PT, R18.reuse, 0x3c6ef372, RZ ;  /* 0x3c6ef372122c7810 */ /* 0x040fe20007ffe0ff */
[----:B------:R-:W-:Y:S01]  /*0250*/  VIADD R37, R18, 0x1715609d ;  /* 0x1715609d12257836 */ /* 0x000fe20000000000 */
[C---:B------:R-:W-:Y:S01]  /*0260*/  LOP3.LUT R12, R19.reuse, R3, R9, 0x96, !PT ;  /* 0x00000003130c7212 */ /* 0x040fe200078e9609 */
[----:B------:R-:W-:Y:S01]  /*0270*/  IMAD.WIDE.U32 R10, R10, -0x2daee0ad, RZ ;  /* 0xd2511f530a0a7825 */ /* 0x000fe200078e00ff */
[----:B------:R-:W-:-:S02]  /*0280*/  IADD3 R42, PT, PT, R19, 0x32370b8f, RZ ;  /* 0x32370b8f132a7810 */ /* 0x000fc40007ffe0ff */
[----:B------:R-:W-:Y:S01]  /*0290*/  IADD3 R41, PT, PT, R18, -0x255992d5, RZ ;  /* 0xdaa66d2b12297810 */ /* 0x000fe20007ffe0ff */
[----:B------:R-:W-:Y:S01]  /*02a0*/  IMAD.WIDE.U32 R12, R12, -0x326172a9, RZ ;  /* 0xcd9e8d570c0c7825 */ /* 0x000fe200078e00ff */
[----:B------:R-:W-:Y:S02]  /*02b0*/  LOP3.LUT R7, R46, R2, R11, 0x96, !PT ;  /* 0x000000022e077212 */ /* 0x000fe400078e960b */
[C---:B------:R-:W-:Y:S01]  /*02c0*/  IADD3 R39, PT, PT, R19.reuse, -0x126145ec, RZ ;  /* 0xed9eba1413277810 */ /* 0x040fe20007ffe0ff */
[----:B------:R-:W-:Y:S01]  /*02d0*/  VIADD R16, R19, 0x1fd5c5a3 ;  /* 0x1fd5c5a313107836 */ /* 0x000fe20000000000 */
[----:B------:R-:W-:Y:S01]  /*02e0*/  LOP3.LUT R2, R45, R6, R13, 0x96, !PT ;  /* 0x000000062d027212 */ /* 0x000fe200078e960d */
[----:B------:R-:W-:Y:S01]  /*02f0*/  IMAD.WIDE.U32 R6, R7, -0x326172a9, RZ ;  /* 0xcd9e8d5707067825 */ /* 0x000fe200078e00ff */
[C---:B------:R-:W-:Y:S02]  /*0300*/  IADD3 R38, PT, PT, R19.reuse, -0x56f99767, RZ ;  /* 0xa906689913267810 */ /* 0x040fe40007ffe0ff */
[----:B------:R-:W-:Y:S01]  /*0310*/  IADD3 R17, PT, PT, R19, 0x646e171e, RZ ;  /* 0x646e171e13117810 */ /* 0x000fe20007ffe0ff */
[----:B------:R-:W-:Y:S01]  /*0320*/  IMAD.WIDE.U32 R2, R2, -0x2daee0ad, RZ ;  /* 0xd2511f5302027825 */ /* 0x000fe200078e00ff */
[----:B------:R-:W-:-:S02]  /*0330*/  LOP3.LUT R11, R44, R12, R7, 0x96, !PT ;  /* 0x0000000c2c0b7212 */ /* 0x000fc400078e9607 */
[----:B------:R-:W-:Y:S02]  /*0340*/  IADD3 R36, PT, PT, R18, -0x4ab325aa, RZ ;  /* 0xb54cda5612247810 */ /* 0x000fe40007ffe0ff */
[----:B------:R-:W-:Y:S01]  /*0350*/  LOP3.LUT R12, R43, R10, R3, 0x96, !PT ;  /* 0x0000000a2b0c7212 */ /* 0x000fe200078e9603 */
[----:B------:R-:W-:-:S04]  /*0360*/  IMAD.WIDE.U32 R10, R11, -0x2daee0ad, RZ ;  /* 0xd2511f530b0a7825 */ /* 0x000fc800078e00ff */
[----:B------:R-:W-:Y:S01]  /*0370*/  IMAD.WIDE.U32 R12, R12, -0x326172a9, RZ ;  /* 0xcd9e8d570c0c7825 */ /* 0x000fe200078e00ff */
[----:B------:R-:W-:-:S04]  /*0380*/  LOP3.LUT R14, R42, R2, R11, 0x96, !PT ;  /* 0x000000022a0e7212 */ /* 0x000fc800078e960b */
[----:B------:R-:W-:Y:S01]  /*0390*/  LOP3.LUT R2, R41, R6, R13, 0x96, !PT ;  /* 0x0000000629027212 */ /* 0x000fe200078e960d */
[----:B------:R-:W-:-:S04]  /*03a0*/  IMAD.WIDE.U32 R14, R14, -0x326172a9, RZ ;  /* 0xcd9e8d570e0e7825 */ /* 0x000fc800078e00ff */
[----:B------:R-:W-:Y:S01]  /*03b0*/  IMAD.WIDE.U32 R2, R2, -0x2daee0ad, RZ ;  /* 0xd2511f5302027825 */ /* 0x000fe200078e00ff */
[----:B------:R-:W-:Y:S02]  /*03c0*/  LOP3.LUT R6, R40, R12, R15, 0x96, !PT ;  /* 0x0000000c28067212 */ /* 0x000fe400078e960f */
[----:B------:R-:W-:Y:S02]  /*03d0*/  MOV R15, R8 ;  /* 0x00000008000f7202 */ /* 0x000fe40000000f00 */
        /* <DEDUP_REMOVED lines=9> */
[----:B---3--:R-:W-:Y:S01]  /*0470*/  IMAD R12, R4, UR6, RZ ;  /* 0x00000006040c7c24 */ /* 0x008fe2000f8e02ff */
[----:B------:R-:W-:Y:S01]  /*0480*/  LOP3.LUT R20, R17, R6, R11, 0x96, !PT ;  /* 0x0000000611147212 */ /* 0x000fe200078e960b */
[----:B------:R-:W-:Y:S01]  /*0490*/  IMAD.WIDE.U32 R6, R7, -0x2daee0ad, RZ ;  /* 0xd2511f5307067825 */ /* 0x000fe200078e00ff */
[----:B------:R-:W-:-:S03]  /*04a0*/  IADD3 R11, PT, PT, R18, -0xe443238, RZ ;  /* 0xf1bbcdc8120b7810 */ /* 0x000fc60007ffe0ff */
[----:B------:R-:W-:Y:S01]  /*04b0*/  IMAD.WIDE.U32 R20, R20, -0x326172a9, RZ ;  /* 0xcd9e8d5714147825 */ /* 0x000fe200078e00ff */
[----:B------:R-:W-:Y:S02]  /*04c0*/  LOP3.LUT R3, R16, R10, R7, 0x96, !PT ;  /* 0x0000000a10037212 */ /* 0x000fe400078e9607 */
[----:B------:R-:W-:Y:S01]  /*04d0*/  IADD3 R10, PT, PT, R19, -0x24c28bd8, RZ ;  /* 0xdb3d7428130a7810 */ /* 0x000fe20007ffe0ff */
[----:B------:R-:W-:Y:S01]  /*04e0*/  IMAD.MOV.U32 R13, RZ, RZ, R9 ;  /* 0x000000ffff0d7224 */ /* 0x000fe200078e0009 */
[----:B------:R-:W-:Y:S01]  /*04f0*/  LOP3.LUT R34, R14, R2, R21, 0x96, !PT ;  /* 0x000000020e227212 */ /* 0x000fe200078e9615 */
[----:B------:R-:W-:-:S04]  /*0500*/  IMAD.WIDE.U32 R2, R3, -0x326172a9, RZ ;  /* 0xcd9e8d5703027825 */ /* 0x000fc800078e00ff */
[----:B------:R-:W-:Y:S01]  /*0510*/  IMAD.WIDE.U32 R34, R34, -0x2daee0ad, RZ ;  /* 0xd2511f5322227825 */ /* 0x000fe200078e00ff */
[----:B------:R-:W-:-:S04]  /*0520*/  LOP3.LUT R7, R11, R20, R3, 0x96, !PT ;  /* 0x000000140b077212 */ /* 0x000fc800078e9603 */
[----:B------:R-:W-:Y:S01]  /*0530*/  LOP3.LUT R5, R10, R6, R35, 0x96, !PT ;  /* 0x000000060a057212 */ /* 0x000fe200078e9623 */
[----:B------:R-:W-:Y:S01]  /*0540*/  IMAD.SHL.U32 R6, R12, 0x2, RZ ;  /* 0x000000020c067824 */ /* 0x000fe200078e00ff */
[----:B------:R-:W-:Y:S06]  /*0550*/  BRA.U UP0, `(.L_x_258) ;  /* 0x0000000100507547 */ /* 0x000fec000b800000 */
[----:B------:R-:W0:Y:S01]  /*0560*/  I2F.U32.RP R22, R6 ;  /* 0x0000000600167306 */ /* 0x000e220000209000 */
[----:B------:R-:W-:Y:S02]  /*0570*/  IADD3 R23, PT, PT, RZ, -R6, RZ ;  /* 0x80000006ff177210 */ /* 0x000fe40007ffe0ff */
[----:B------:R-:W-:Y:S02]  /*0580*/  ISETP.NE.U32.AND P2, PT, R6, RZ, PT ;  /* 0x000000ff0600720c */ /* 0x000fe40003f45070 */
[----:B------:R-:W-:-:S03]  /*0590*/  MOV R25, RZ ;  /* 0x000000ff00197202 */ /* 0x000fc60000000f00 */
        /* <DEDUP_REMOVED lines=10> */
[----:B------:R-:W-:Y:S01]  /*0640*/  @P0 IADD3 R21, PT, PT, -R6, R21, RZ ;  /* 0x0000001506150210 */ /* 0x000fe20007ffe1ff */
[----:B------:R-:W-:-:S03]  /*0650*/  @P0 VIADD R24, R24, 0x1 ;  /* 0x0000000118180836 */ /* 0x000fc60000000000 */
[----:B------:R-:W-:-:S13]  /*0660*/  ISETP.GE.U32.AND P1, PT, R21, R6, PT ;  /* 0x000000061500720c */ /* 0x000fda0003f26070 */
[----:B------:R-:W-:Y:S02]  /*0670*/  @P1 IADD3 R24, PT, PT, R24, 0x1, RZ ;  /* 0x0000000118181810 */ /* 0x000fe40007ffe0ff */
[----:B------:R-:W-:Y:S01]  /*0680*/  @!P2 LOP3.LUT R24, RZ, R6, RZ, 0x33, !PT ;  /* 0x00000006ff18a212 */ /* 0x000fe200078e33ff */
[----:B------:R-:W-:Y:S06]  /*0690*/  BRA `(.L_x_259) ;  /* 0x0000000000087947 */ /* 0x000fec0003800000 */
.L_x_258:
[----:B------:R-:W-:-:S07]  /*06a0*/  MOV R26, 0x6c0 ;  /* 0x000006c0001a7802 */ /* 0x000fce0000000f00 */
[----:B------:R-:W-:Y:S05]  /*06b0*/  CALL.REL.NOINC `($__internal_18_$__cuda_sm20_div_s64) ;  /* 0x0000002c00407944 */ /* 0x000fea0003c00000 */
.L_x_259:
        /* <DEDUP_REMOVED lines=12> */
[----:B------:R-:W-:Y:S01]  /*0780*/  IMAD.HI.U32 R27, R7, -0x2daee0ad, RZ ;  /* 0xd2511f53071b7827 */ /* 0x000fe200078e00ff */
[----:B------:R-:W-:Y:S01]  /*0790*/  IADD3 R3, PT, PT, R18, -0x700cb87f, RZ ;  /* 0x8ff3478112037810 */ /* 0x000fe20007ffe0ff */
[----:B------:R-:W2:Y:S01]  /*07a0*/  LDCU.64 UR74, c[0x0][0x550] ;  /* 0x0000aa00ff4a77ac */ /* 0x000ea20008000a00 */
[----:B------:R-:W-:Y:S01]  /*07b0*/  LOP3.LUT R0, R0, 0x3, RZ, 0xc0, !PT ;  /* 0x0000000300007812 */ /* 0x000fe200078ec0ff */
[----:B------:R-:W-:Y:S01]  /*07c0*/  IMAD.HI.U32 R26, R5, -0x326172a9, RZ ;  /* 0xcd9e8d57051a7827 */ /* 0x000fe200078e00ff */
[----:B------:R-:W-:Y:S01]  /*07d0*/  LOP3.LUT R34, R34, R27, RZ, 0x3c, !PT ;  /* 0x0000001b22227212 */ /* 0x000fe200078e3cff */
[----:B------:R-:W3:Y:S01]  /*07e0*/  LDCU UR4, c[0x0][0x3a8] ;  /* 0x00007500ff0477ac */ /* 0x000ee20008000800 */
[----:B------:R-:W4:Y:S02]  /*07f0*/  LDC.64 R24, c[0x0][0x380] ;  /* 0x0000e000ff187b82 */ /* 0x000f240000000a00 */
[----:B------:R-:W-:Y:S01]  /*0800*/  LOP3.LUT R2, R3, R2, R26, 0x96, !PT ;  /* 0x0000000203027212 */ /* 0x000fe200078e961a */
[----:B------:R-:W1:Y:S01]  /*0810*/  LDCU UR70, c[0x0][0x3ac] ;  /* 0x00007580ff4677ac */ /* 0x000e620008000800 */
        /* <DEDUP_REMOVED lines=60> */
.L_x_270:
[----:B------:R-:W-:Y:S01]  /*0be0*/  VIADD R48, R48, 0x1 ;  /* 0x0000000130307836 */ /* 0x000fe20000000000 */
[----:B------:R-:W-:Y:S03]  /*0bf0*/  BSSY.RECONVERGENT B0, `(.L_x_260) ;  /* 0x000000c000007945 */ /* 0x000fe60003800200 */
[C---:B------:R-:W-:Y:S01]  /*0c00*/  IMAD.WIDE.U32 R32, R48.reuse, -0x2daee0ad, RZ ;  /* 0xd2511f5330207825 */ /* 0x040fe200078e00ff */
[----:B------:R-:W-:-:S13]  /*0c10*/  ISETP.NE.AND P0, PT, R48, RZ, PT ;  /* 0x000000ff3000720c */ /* 0x000fda0003f05270 */
[----:B01----:R-:W-:Y:S05]  /*0c20*/  @P0 BRA `(.L_x_261) ;  /* 0x0000000000200947 */ /* 0x003fea0003800000 */
[----:B------:R-:W-:-:S04]  /*0c30*/  IADD3 R47, PT, PT, R47, 0x1, RZ ;  /* 0x000000012f2f7810 */ /* 0x000fc80007ffe0ff */
[----:B------:R-:W-:-:S13]  /*0c40*/  ISETP.NE.AND P0, PT, R47, RZ, PT ;  /* 0x000000ff2f00720c */ /* 0x000fda0003f05270 */
[----:B------:R-:W-:Y:S01]  /*0c50*/  @!P0 IADD3 R8, PT, PT, R8, 0x1, RZ ;  /* 0x0000000108088810 */ /* 0x000fe20007ffe0ff */
[----:B------:R-:W-:Y:S01]  /*0c60*/  @!P0 VIADD R26, R9, 0x1 ;  /* 0x00000001091a8836 */ /* 0x000fe20000000000 */
[----:B------:R-:W-:Y:S02]  /*0c70*/  @!P0 MOV R47, RZ ;  /* 0x000000ff002f8202 */ /* 0x000fe40000000f00 */
[----:B------:R-:W-:-:S13]  /*0c80*/  ISETP.NE.AND P1, PT, R8, RZ, !P0 ;  /* 0x000000ff0800720c */ /* 0x000fda0004725270 */
[----:B------:R-:W-:-:S05]  /*0c90*/  @P1 IADD3 R26, PT, PT, R9, RZ, RZ ;  /* 0x000000ff091a1210 */ /* 0x000fca0007ffe0ff */
[----:B------:R-:W-:-:S07]  /*0ca0*/  @!P0 IMAD.MOV.U32 R9, RZ, RZ, R26 ;  /* 0x000000ffff098224 */ /* 0x000fce00078e001a */
.L_x_261:
[----:B0-----:R-:W-:Y:S05]  /*0cb0*/  BSYNC.RECONVERGENT B0 ;  /* 0x0000000000007941 */ /* 0x001fea0003800200 */
.L_x_260:
[----:B------:R-:W-:Y:S01]  /*0cc0*/  LOP3.LUT R28, R9, R33, R19, 0x96, !PT ;  /* 0x00000021091c7212 */ /* 0x000fe200078e9613 */
[----:B------:R-:W-:Y:S01]  /*0cd0*/  IMAD.WIDE.U32 R26, R8, -0x326172a9, RZ ;  /* 0xcd9e8d57081a7825 */ /* 0x000fe200078e00ff */
[----:B------:R-:W-:-:S03]  /*0ce0*/  ISETP.GT.AND P0, PT, R0, 0x1, PT ;  /* 0x000000010000780c */ /* 0x000fc60003f04270 */
        /* <DEDUP_REMOVED lines=24> */
[----:B------:R-:W-:-:S03]  /*0e70*/  IADD3 R33, PT, PT, R19, -0x695add53, RZ ;  /* 0x96a522ad13217810 */ /* 0x000fc60007ffe0ff */
[----:B------:R-:W-:Y:S01]  /*0e80*/  IMAD.WIDE.U32 R28, R28, -0x326172a9, RZ ;  /* 0xcd9e8d571c1c7825 */ /* 0x000fe200078e00ff */
[----:B------:R-:W-:Y:S02]  /*0e90*/  LOP3.LUT R30, R36, R30, R27, 0x96, !PT ;  /* 0x0000001e241e7212 */ /* 0x000fe400078e961b */
[----:B------:R-:W-:Y:S01]  /*0ea0*/  LOP3.LUT R33, R34, R33, RZ, 0x3c, !PT ;  /* 0x0000002122217212 */ /* 0x000fe200078e3cff */
[----:B------:R-:W-:Y:S01]  /*0eb0*/  IMAD R34, R7, -0x2daee0ad, RZ ;  /* 0xd2511f5307227824 */ /* 0x000fe200078e02ff */
[----:B------:R-:W-:Y:S01]  /*0ec0*/  LOP3.LUT R26, R14, R26, R29, 0x96, !PT ;  /* 0x0000001a0e1a7212 */ /* 0x000fe200078e961d */
[----:B------:R-:W-:Y:S01]  /*0ed0*/  IMAD.WIDE.U32 R30, R30, -0x2daee0ad, RZ ;  /* 0xd2511f531e1e7825 */ /* 0x000fe200078e00ff */
[----:B------:R-:W-:-:S03]  /*0ee0*/  MOV R29, R5 ;  /* 0x00000005001d7202 */ /* 0x000fc60000000f00 */
[----:B------:R-:W-:Y:S01]  /*0ef0*/  IMAD.WIDE.U32 R26, R26, -0x2daee0ad, RZ ;  /* 0xd2511f531a1a7825 */ /* 0x000fe200078e00ff */
[----:B------:R-:W-:-:S04]  /*0f00*/  LOP3.LUT R31, R16, R32, R31, 0x96, !PT ;  /* 0x00000020101f7212 */ /* 0x000fc800078e961f */
[----:B------:R-:W-:Y:S01]  /*0f10*/  LOP3.LUT R5, R10, R30, R27, 0x96, !PT ;  /* 0x0000001e0a057212 */ /* 0x000fe200078e961b */
[----:B------:R-:W-:-:S04]  /*0f20*/  IMAD.WIDE.U32 R30, R31, -0x326172a9, RZ ;  /* 0xcd9e8d571f1e7825 */ /* 0x000fc800078e00ff */
[----:B------:R-:W-:Y:S01]  /*0f30*/  IMAD.HI.U32 R32, R5, -0x326172a9, RZ ;  /* 0xcd9e8d5705207827 */ /* 0x000fe200078e00ff */
[----:B------:R-:W-:-:S03]  /*0f40*/  LOP3.LUT R7, R11, R28, R31, 0x96, !PT ;  /* 0x0000001c0b077212 */ /* 0x000fc600078e961f */
[----:B------:R-:W-:Y:S01]  /*0f50*/  IMAD.MOV.U32 R28, RZ, RZ, R2 ;  /* 0x000000ffff1c7224 */ /* 0x000fe200078e0002 */
[----:B------:R-:W-:Y:S01]  /*0f60*/  LOP3.LUT R2, R3, R30, R32, 0x96, !PT ;  /* 0x0000001e03027212 */ /* 0x000fe200078e9620 */
[----:B------:R-:W-:Y:S06]  /*0f70*/  @P0 BRA `(.L_x_262) ;  /* 0x0000000000180947 */ /* 0x000fec0003800000 */
[----:B------:R-:W-:Y:S01]  /*0f80*/  ISETP.NE.AND P0, PT, R0, RZ, PT ;  /* 0x000000ff0000720c */ /* 0x000fe20003f05270 */
[----:B------:R-:W-:-:S12]  /*0f90*/  IMAD R29, R29, -0x326172a9, RZ ;  /* 0xcd9e8d571d1d7824 */ /* 0x000fd800078e02ff */
[----:B------:R-:W-:Y:S05]  /*0fa0*/  @!P0 BRA `(.L_x_263) ;  /* 0x0000000000208947 */ /* 0x000fea0003800000 */
[----:B------:R-:W-:Y:S02]  /*0fb0*/  MOV R28, R29 ;  /* 0x0000001d001c7202 */ /* 0x000fe40000000f00 */
[----:B------:R-:W-:Y:S01]  /*0fc0*/  MOV R29, R33 ;  /* 0x00000021001d7202 */ /* 0x000fe20000000f00 */
[----:B------:R-:W-:Y:S06]  /*0fd0*/  BRA `(.L_x_263) ;  /* 0x0000000000147947 */ /* 0x000fec0003800000 */
.L_x_262:
[----:B------:R-:W-:Y:S01]  /*0fe0*/  ISETP.NE.AND P0, PT, R0, 0x3, PT ;  /* 0x000000030000780c */ /* 0x000fe20003f05270 */
[----:B------:R-:W-:Y:S01]  /*0ff0*/  IMAD.MOV.U32 R28, RZ, RZ, R34 ;  /* 0x000000ffff1c7224 */ /* 0x000fe200078e0022 */
[----:B------:R-:W-:-:S11]  /*1000*/  MOV R29, R2 ;  /* 0x00000002001d7202 */ /* 0x000fd60000000f00 */
[----:B------:R-:W-:Y:S01]  /*1010*/  @P0 MOV R28, R33 ;  /* 0x00000021001c0202 */ /* 0x000fe20000000f00 */
[----:B------:R-:W-:-:S07]  /*1020*/  @P0 IMAD.MOV.U32 R29, RZ, RZ, R34 ;  /* 0x000000ffff1d0224 */ /* 0x000fce00078e0022 */
.L_x_263:
[----:B------:R-:W-:Y:S01]  /*1030*/  I2FP.F32.U32 R28, R28 ;  /* 0x0000001c001c7245 */ /* 0x000fe20000201000 */
[----:B------:R-:W-:Y:S01]  /*1040*/  HFMA2 R31, -RZ, RZ, 0.1171875, 0 ;  /* 0x2f800000ff1f7431 */ /* 0x000fe200000001ff */
[----:B------:R-:W-:Y:S01]  /*1050*/  I2FP.F32.U32 R29, R29 ;  /* 0x0000001d001d7245 */ /* 0x000fe20000201000 */
[----:B------:R-:W-:Y:S01]  /*1060*/  UISETP.NE.AND UP0, UPT, UR4, URZ, UPT ;  /* 0x000000ff0400728c */ /* 0x000fe2000bf05270 */
[----:B------:R-:W-:Y:S02]  /*1070*/  MOV R30, 0x30c90fdb ;  /* 0x30c90fdb001e7802 */ /* 0x000fe40000000f00 */
[----:B------:R-:W-:-:S03]  /*1080*/  FFMA.FTZ R28, R28, R31, 1.1641532182693481445e-10 ;  /* 0x2f0000001c1c7423 */ /* 0x000fc6000001001f */
[----:B------:R-:W-:-:S03]  /*1090*/  FFMA.FTZ R29, R29, R30, 7.314590599882819788e-10 ;  /* 0x30490fdb1d1d7423 */ /* 0x000fc6000001001e */
[----:B------:R-:W0:Y:S01]  /*10a0*/  MUFU.LG2 R28, R28 ;  /* 0x0000001c001c7308 */ /* 0x000e220000000c00 */
[----:B------:R-:W-:-:S07]  /*10b0*/  FMUL.RZ R31, R29, 0.15915493667125701904 ;  /* 0x3e22f9831d1f7820 */ /* 0x000fce000040c000 */
[----:B------:R-:W-:Y:S08]  /*10c0*/  MUFU.SIN R34, R31 ;  /* 0x0000001f00227308 */ /* 0x000ff00000000400 */
[----:B------:R-:W-:Y:S01]  /*10d0*/  MUFU.COS R30, R31 ;  /* 0x0000001f001e7308 */ /* 0x000fe20000000000 */
[----:B0-----:R-:W-:-:S04]  /*10e0*/  FMUL.FTZ R29, R28, 0.69314718246459960938 ;  /* 0x3f3172181c1d7820 */ /* 0x001fc80000410000 */
[----:B------:R-:W-:-:S06]  /*10f0*/  FMUL.FTZ R29, R29, -2 ;  /* 0xc00000001d1d7820 */ /* 0x000fcc0000410000 */
[----:B------:R-:W0:Y:S02]  /*1100*/  MUFU.SQRT R29, R29 ;  /* 0x0000001d001d7308 */ /* 0x000e240000002000 */
[C---:B0-----:R-:W-:Y:S01]  /*1110*/  FMUL.FTZ R34, R29.reuse, R34 ;  /* 0x000000221d227220 */ /* 0x041fe20000410000 */
[----:B------:R-:W-:Y:S01]  /*1120*/  FMUL.FTZ R49, R29, R30 ;  /* 0x0000001e1d317220 */ /* 0x000fe20000410000 */
[----:B------:R-:W-:Y:S06]  /*1130*/  BRA.U UP0, `(.L_x_264) ;  /* 0x00000001006c7547 */ /* 0x000fec000b800000 */
[----:B------:R-:W-:-:S04]  /*1140*/  ISETP.GE.U32.AND P0, PT, R15, UR34, PT ;  /* 0x000000220f007c0c */ /* 0x000fc8000bf06070 */
[----:B------:R-:W-:-:S13]  /*1150*/  ISETP.GE.AND.EX P0, PT, R13, UR35, PT, P0 ;  /* 0x000000230d007c0c */ /* 0x000fda000bf06300 */
[----:B------:R-:W0:Y:S01]  /*1160*/  @!P0 LDC.64 R28, c[0x0][0x550] ;  /* 0x00015400ff1c8b82 */ /* 0x000e220000000a00 */
[----:B------:R-:W-:-:S06]  /*1170*/  @!P0 FMUL.FTZ R34, R34, 1 ;  /* 0x3f80000022228820 */ /* 0x000fcc0000410000 */
[----:B------:R-:W0:Y:S01]  /*1180*/  @!P0 F2F.F64.F32 R34, R34 ;  /* 0x0000002200228310 */ /* 0x000e220000201800 */
[----:B------:R-:W0:Y:S08]  /*1190*/  @!P0 LDC.64 R30, c[0x0][0x548] ;  /* 0x00015200ff1e8b82 */ /* 0x000e300000000a00 */
[----:B------:R-:W1:-:S15]  /*11a0*/  @!P0 LDC.64 R32, c[0x0][0x540] ;  /* 0x00015000ff208b82 */ /* 0x000e5e0000000a00 */
[----:B------:R-:W-:-:S15]  /*11b0*/  NOP ;  /* 0x0000000000007918 */ /* 0x000fde0000000000 */
[----:B------:R-:W-:-:S15]  /*11c0*/  NOP ;  /* 0x0000000000007918 */ /* 0x000fde0000000000 */
[----:B------:R-:W-:-:S10]  /*11d0*/  NOP ;  /* 0x0000000000007918 */ /* 0x000fd40000000000 */
[----:B0-----:R0:W1:Y:S02]  /*11e0*/  @!P0 DFMA R28, R34, R28, R30 ;  /* 0x0000001c221c822b */ /* 0x001064000000001e */
[----:B0-----:R-:W-:Y:S01]  /*11f0*/  IADD3 R30, P1, PT, R12, R15, RZ ;  /* 0x0000000f0c1e7210 */ /* 0x001fe20007f3e0ff */
[----:B-1----:R1:W-:Y:S03]  /*1200*/  @!P0 STG.E.64 desc[UR76][R32.64], R28 ;  /* 0x0000001c20008986 */ /* 0x0023e6000c101b4c */
[----:B------:R-:W-:Y:S01]  /*1210*/  ISETP.GE.U32.AND P0, PT, R30, UR34, PT ;  /* 0x000000221e007c0c */ /* 0x000fe2000bf06070 */
[----:B------:R-:W-:-:S05]  /*1220*/  IMAD.X R30, RZ, RZ, R13, P1 ;  /* 0x000000ffff1e7224 */ /* 0x000fca00008e060d */
[----:B------:R-:W-:-:S13]  /*1230*/  ISETP.GE.AND.EX P0, PT, R30, UR35, PT, P0 ;  /* 0x000000231e007c0c */ /* 0x000fda000bf06300 */
[----:B-1----:R-:W-:Y:S05]  /*1240*/  @P0 BRA `(.L_x_265) ;  /* 0x0000002000340947 */ /* 0x002fea0003800000 */
[----:B------:R-:W0:Y:S01]  /*1250*/  LDC.64 R28, c[0x0][0x540] ;  /* 0x00015000ff1c7b82 */ /* 0x000e220000000a00 */
[----:B------:R-:W-:-:S04]  /*1260*/  FMUL.FTZ R49, R49, 1 ;  /* 0x3f80000031317820 */ /* 0x000fc80000410000 */
[----:B------:R-:W1:-:S15]  /*1270*/  F2F.F64.F32 R30, R49 ;  /* 0x00000031001e7310 */ /* 0x000e5e0000201800 */
[----:B------:R-:W-:-:S15]  /*1280*/  NOP ;  /* 0x0000000000007918 */ /* 0x000fde0000000000 */
[----:B------:R-:W-:-:S15]  /*1290*/  NOP ;  /* 0x0000000000007918 */ /* 0x000fde0000000000 */
[----:B------:R-:W-:-:S15]  /*12a0*/  NOP ;  /* 0x0000000000007918 */ /* 0x000fde0000000000 */
[----:B------:R-:W-:-:S04]  /*12b0*/  NOP ;  /* 0x0000000000007918 */ /* 0x000fc80000000000 */
[----:B-1----:R-:W0:Y:S02]  /*12c0*/  DFMA R30, R30, UR74, R22 ;  /* 0x0000004a1e1e7c2b */ /* 0x002e240008000016 */
[----:B0-----:R1:W-:Y:S01]  /*12d0*/  STG.E.64 desc[UR76][R28.64], R30 ;  /* 0x0000001e1c007986 */ /* 0x0013e2000c101b4c */
[----:B------:R-:W-:Y:S05]  /*12e0*/  BRA `(.L_x_265) ;  /* 0x00000020000c7947 */ /* 0x000fea0003800000 */
.L_x_264:
[----:B------:R-:W-:Y:S01]  /*12f0*/  ISETP.GE.U32.AND P0, PT, R15, R24, PT ;  /* 0x000000180f00720c */ /* 0x000fe20003f06070 */
[----:B------:R-:W-:Y:S03]  /*1300*/  BSSY.RECONVERGENT B0, `(.L_x_266) ;  /* 0x0000100000007945 */ /* 0x000fe60003800200 */
        /* <DEDUP_REMOVED lines=244> */
.L_x_268:
[----:B------:R-:W0:Y:S01]  /*2250*/  LDCU.64 UR48, c[0x0][0x540] ;  /* 0x0000a800ff3077ac */ /* 0x000e220008000a00 */
[----:B------:R-:W-:-:S04]  /*2260*/  FMUL.FTZ R34, R34, 1 ;  /* 0x3f80000022227820 */ /* 0x000fc80000410000 */
[----:B------:R-:W1:-:S15]  /*2270*/  F2F.F64.F32 R28, R34 ;  /* 0x00000022001c7310 */ /* 0x000e5e0000201800 */
[----:B------:R-:W-:-:S15]  /*2280*/  NOP ;  /* 0x0000000000007918 */ /* 0x000fde0000000000 */
[----:B------:R-:W-:-:S15]  /*2290*/  NOP ;  /* 0x0000000000007918 */ /* 0x000fde0000000000 */
[----:B------:R-:W-:-:S15]  /*22a0*/  NOP ;  /* 0x0000000000007918 */ /* 0x000fde0000000000 */
[----:B------:R-:W-:-:S04]  /*22b0*/  NOP ;  /* 0x0000000000007918 */ /* 0x000fc80000000000 */
[----:B-1----:R-:W1:Y:S01]  /*22c0*/  DFMA R28, R28, UR74, R22 ;  /* 0x0000004a1c1c7c2b */ /* 0x002e620008000016 */
[----:B0-----:R-:W-:-:S04]  /*22d0*/  IADD3 R30, P0, PT, R30, UR48, RZ ;  /* 0x000000301e1e7c10 */ /* 0x001fc8000ff1e0ff */
[----:B------:R-:W-:-:S05]  /*22e0*/  IADD3.X R31, PT, PT, RZ, UR49, RZ, P0, !PT ;  /* 0x00000031ff1f7c10 */ /* 0x000fca00087fe4ff */
[----:B-1----:R0:W-:Y:S04]  /*22f0*/  STG.E.64 desc[UR76][R30.64], R28 ;  /* 0x0000001c1e007986 */ /* 0x0021e8000c101b4c */
.L_x_267:
[----:B------:R-:W-:Y:S05]  /*2300*/  BSYNC.RECONVERGENT B0 ;  /* 0x0000000000007941 */ /* 0x000fea0003800200 */
.L_x_266:
[----:B0-----:R-:W-:-:S04]  /*2310*/  IADD3 R29, P1, PT, R12, R15, RZ ;  /* 0x0000000f0c1d7210 */ /* 0x001fc80007f3e0ff */
[----:B------:R-:W-:Y:S02]  /*2320*/  ISETP.GE.U32.AND P0, PT, R29, R24, PT ;  /* 0x000000181d00720c */ /* 0x000fe40003f06070 */
[----:B------:R-:W-:-:S04]  /*2330*/  IADD3.X R28, PT, PT, RZ, R13, RZ, P1, !PT ;  /* 0x0000000dff1c7210 */ /* 0x000fc80000ffe4ff */
[----:B------:R-:W-:-:S13]  /*2340*/  ISETP.GE.AND.EX P0, PT, R28, R25, PT, P0 ;  /* 0x000000191c00720c */ /* 0x000fda0003f06300 */
[----:B------:R-:W-:Y:S05]  /*2350*/  @P0 BRA `(.L_x_265) ;  /* 0x0000000c00f00947 */ /* 0x000fea0003800000 */
        /* <DEDUP_REMOVED lines=241> */
.L_x_269:
        /* <DEDUP_REMOVED lines=11> */
.L_x_265:
[----:B------:R-:W-:Y:S01]  /*3320*/  IADD3 R15, P0, PT, R6, R15, RZ ;  /* 0x0000000f060f7210 */ /* 0x000fe20007f1e0ff */
[----:B------:R-:W-:Y:S01]  /*3330*/  IMAD.HI.U32 R27, R7, -0x2daee0ad, RZ ;  /* 0xd2511f53071b7827 */ /* 0x000fe200078e00ff */
[----:B------:R-:W-:Y:S05]  /*3340*/  WARPSYNC.ALL ;  /* 0x0000000000007948 */ /* 0x000fea0003800000 */
[----:B------:R-:W-:Y:S01]  /*3350*/  IMAD.X R13, RZ, RZ, R13, P0 ;  /* 0x000000ffff0d7224 */ /* 0x000fe200000e060d */
[----:B------:R-:W-:Y:S01]  /*3360*/  BAR.SYNC.DEFER_BLOCKING 0x0 ;  /* 0x0000000000007b1d */ /* 0x000fe20000010000 */
[----:B------:R-:W-:Y:S02]  /*3370*/  ISETP.GE.U32.AND P0, PT, R15, R20, PT ;  /* 0x000000140f00720c */ /* 0x000fe40003f06070 */
[----:B------:R-:W-:-:S02]  /*3380*/  LOP3.LUT R34, R26, R27, RZ, 0x3c, !PT ;  /* 0x0000001b1a227212 */ /* 0x000fc400078e3cff */
[----:B------:R-:W-:-:S13]  /*3390*/  ISETP.GE.AND.EX P0, PT, R13, R4, PT, P0 ;  /* 0x000000040d00720c */ /* 0x000fda0003f06300 */
[----:B------:R-:W-:Y:S05]  /*33a0*/  @!P0 BRA `(.L_x_270) ;  /* 0xffffffd8000c8947 */ /* 0x000fea000383ffff */
[----:B------:R-:W-:Y:S05]  /*33b0*/  EXIT ;  /* 0x000000000000794d */ /* 0x000fea0003800000 */
        .weak           $__internal_18_$__cuda_sm20_div_s64
        .type           $__internal_18_$__cuda_sm20_div_s64,@function
        .size           $__internal_18_$__cuda_sm20_div_s64,(.L_x_356 - $__internal_18_$__cuda_sm20_div_s64)
$__internal_18_$__cuda_sm20_div_s64:
[----:B------:R-:W-:Y:S01]  /*33c0*/  MOV R24, R6 ;  /* 0x0000000600187202 */ /* 0x000fe20000000f00 */
[----:B------:R-:W-:-:S05]  /*33d0*/  HFMA2 R25, -RZ, RZ, 0, 0 ;  /* 0x00000000ff197431 */ /* 0x000fca00000001ff */
        /* <DEDUP_REMOVED lines=27> */
[----:B------:R-:W-:Y:S02]  /*3590*/  SEL R23, R23, UR4, !P1 ;  /* 0x0000000417177c07 */ /* 0x000fe4000c800000 */
[----:B------:R-:W-:Y:S01]  /*35a0*/  IADD3.X R24, PT, PT, RZ, ~UR5, RZ, P4, !PT ;  /* 0x80000005ff187c10 */ /* 0x000fe2000a7fe4ff */
[----:B------:R-:W-:-:S04]  /*35b0*/  IMAD.WIDE.U32 R20, P0, R21, R22, R20 ;  /* 0x0000001615147225 */ /* 0x000fc80007800014 */
[----:B------:R-:W-:-:S04]  /*35c0*/  IMAD.HI.U32 R28, R25, R22, RZ ;  /* 0x00000016191c7227 */ /* 0x000fc800078e00ff */
[----:B------:R-:W-:-:S04]  /*35d0*/  IMAD.HI.U32 R20, P2, R25, R27, R20 ;  /* 0x0000001b19147227 */ /* 0x000fc80007840014 */
[----:B------:R-:W-:-:S05]  /*35e0*/  IMAD R21, R25, R22, RZ ;  /* 0x0000001619157224 */ /* 0x000fca00078e02ff */
[----:B------:R-:W-:Y:S01]  /*35f0*/  IADD3 R22, P3, PT, R21, R20, RZ ;  /* 0x0000001415167210 */ /* 0x000fe20007f7e0ff */
[----:B------:R-:W-:Y:S01]  /*3600*/  IMAD.X R21, R28, 0x1, R25, P0 ;  /* 0x000000011c157824 */ /* 0x000fe200000e0619 */
[----:B------:R-:W-:-:S03]  /*3610*/  SEL R25, R24, UR5, !P1 ;  /* 0x0000000518197c07 */ /* 0x000fc6000c800000 */
[----:B------:R-:W-:Y:S01]  /*3620*/  IMAD.HI.U32 R20, R22, R23, RZ ;  /* 0x0000001716147227 */ /* 0x000fe200078e00ff */
[----:B------:R-:W-:-:S03]  /*3630*/  IADD3.X R24, PT, PT, RZ, RZ, R21, P3, P2 ;  /* 0x000000ffff187210 */ /* 0x000fc60001fe4415 */
[----:B------:R-:W-:Y:S02]  /*3640*/  HFMA2 R21, -RZ, RZ, 0, 0 ;  /* 0x00000000ff157431 */ /* 0x000fe400000001ff */
        /* <DEDUP_REMOVED lines=12> */
[----:B------:R-:W-:Y:S02]  /*3710*/  ISETP.GE.U32.AND P0, PT, R31, R6, PT ;  /* 0x000000061f00720c */ /* 0x000fe40003f06070 */
[----:B------:R-:W-:Y:S02]  /*3720*/  IADD3 R21, P2, PT, -R6, R31, RZ ;  /* 0x0000001f06157210 */ /* 0x000fe40007f5e1ff */
[----:B------:R-:W-:-:S02]  /*3730*/  ISETP.GE.U32.AND.EX P0, PT, R24, RZ, PT, P0 ;  /* 0x000000ff1800720c */ /* 0x000fc40003f06100 */
[----:B------:R-:W-:Y:S02]  /*3740*/  IADD3.X R23, PT, PT, R24, -0x1, RZ, P2, !PT ;  /* 0xffffffff18177810 */ /* 0x000fe400017fe4ff */
[----:B------:R-:W-:Y:S02]  /*3750*/  SEL R21, R21, R31, P0 ;  /* 0x0000001f15157207 */ /* 0x000fe40000000000 */
[----:B------:R-:W-:Y:S02]  /*3760*/  IADD3.X R22, PT, PT, RZ, R29, RZ, P3, !PT ;  /* 0x0000001dff167210 */ /* 0x000fe40001ffe4ff */
[----:B------:R-:W-:Y:S02]  /*3770*/  SEL R27, R20, R27, P0 ;  /* 0x0000001b141b7207 */ /* 0x000fe40000000000 */
[----:B------:R-:W-:Y:S02]  /*3780*/  SEL R23, R23, R24, P0 ;  /* 0x0000001817177207 */ /* 0x000fe40000000000 */
[----:B------:R-:W-:-:S02]  /*3790*/  ISETP.GE.U32.AND P2, PT, R21, R6, PT ;  /* 0x000000061500720c */ /* 0x000fc40003f46070 */
[----:B------:R-:W-:Y:S02]  /*37a0*/  SEL R20, R22, R29, P0 ;  /* 0x0000001d16147207 */ /* 0x000fe40000000000 */
[----:B------:R-:W-:Y:S02]  /*37b0*/  IADD3 R24, P3, PT, R27, 0x1, RZ ;  /* 0x000000011b187810 */ /* 0x000fe40007f7e0ff */
[----:B------:R-:W-:-:S03]  /*37c0*/  ISETP.GE.U32.AND.EX P0, PT, R23, RZ, PT, P2 ;  /* 0x000000ff1700720c */ /* 0x000fc60003f06120 */
[----:B------:R-:W-:Y:S01]  /*37d0*/  IMAD.X R25, RZ, RZ, R20, P3 ;  /* 0x000000ffff197224 */ /* 0x000fe200018e0614 */
[----:B------:R-:W-:Y:S02]  /*37e0*/  SEL R24, R24, R27, P0 ;  /* 0x0000001b18187207 */ /* 0x000fe40000000000 */
[----:B------:R-:W-:Y:S02]  /*37f0*/  MOV R27, 0x0 ;  /* 0x00000000001b7802 */ /* 0x000fe40000000f00 */
[----:B------:R-:W-:Y:S02]  /*3800*/  SEL R25, R25, R20, P0 ;  /* 0x0000001419197207 */ /* 0x000fe40000000000 */
[----:B------:R-:W-:Y:S02]  /*3810*/  IADD3 R21, P2, PT, RZ, -R24, RZ ;  /* 0x80000018ff157210 */ /* 0x000fe40007f5e0ff */
[----:B------:R-:W-:Y:S02]  /*3820*/  ISETP.NE.U32.AND P0, PT, R6, RZ, PT ;  /* 0x000000ff0600720c */ /* 0x000fe40003f05070 */
[----:B------:R-:W-:-:S02]  /*3830*/  IADD3.X R20, PT, PT, RZ, ~R25, RZ, P2, !PT ;  /* 0x80000019ff147210 */ /* 0x000fc400017fe4ff */
[----:B------:R-:W-:Y:S02]  /*3840*/  ISETP.NE.AND.EX P0, PT, RZ, RZ, PT, P0 ;  /* 0x000000ffff00720c */ /* 0x000fe40003f05300 */
[----:B------:R-:W-:Y:S02]  /*3850*/  SEL R24, R21, R24, !P1 ;  /* 0x0000001815187207 */ /* 0x000fe40004800000 */
[----:B------:R-:W-:Y:S02]  /*3860*/  SEL R25, R20, R25, !P1 ;  /* 0x0000001914197207 */ /* 0x000fe40004800000 */
[----:B------:R-:W-:Y:S02]  /*3870*/  SEL R24, R24, 0xffffffff, P0 ;  /* 0xffffffff18187807 */ /* 0x000fe40000000000 */
[----:B------:R-:W-:Y:S01]  /*3880*/  SEL R25, R25, 0xffffffff, P0 ;  /* 0xffffffff19197807 */ /* 0x000fe20000000000 */
[----:B------:R-:W-:Y:S06]  /*3890*/  RET.REL.NODEC R26 `(_ZN2at6native54_GLOBAL__N__3a6f1fcb_21_DistributionNormal_cu_0c5b6e8543distribution_elementwise_grid_stride_kernelIdLi2EZNS0_9templates4cuda20normal_and_transformIddPNS_17CUDAGeneratorImplEZZZNS4_13normal_kernelIS7_EEvRKNS_10TensorBaseEddT_ENKUlvE_clEvENKUlvE_clEvEUldE_EEvRNS_18TensorIteratorBaseET1_T2_EUlP24curandStatePhilox4_32_10E0_ZNS1_27distribution_nullary_kernelIdd6float4S7_SM_SF_EEvSH_SJ_RKT3_T4_EUlidE0_EEvlNS_15PhiloxCudaStateESI_SJ_) ;  /* 0xffffffc41ad87950 */ /* 0x000fec0003c3ffff */
.L_x_271:
        /* <DEDUP_REMOVED lines=14> */
.L_x_356:


//--------------------- .text._ZN2at6native54_GLOBAL__N__3a6f1fcb_21_DistributionNormal_cu_0c5b6e8543distribution_elementwise_grid_stride_kernelIdLi2EZNS0_9templates4cuda20normal_and_transformIddPNS_17CUDAGeneratorImplEZZZNS4_13normal_kernelIS7_EEvRKNS_10TensorBaseEddT_ENKUlvE_clEvENKUlvE_clEvEUldE_EEvRNS_18TensorIteratorBaseET1_T2_EUlP24curandStatePhilox4_32_10E0_ZNS1_27distribution_nullary_kernelIdd6float4S7_SM_SF_EEvSH_SJ_RKT3_T4_EUlidE_EEvlNS_15PhiloxCudaStateESI_SJ_ --------------------------
	.section	.text._ZN2at6native54_GLOBAL__N__3a6f1fcb_21_DistributionNormal_cu_0c5b6e8543distribution_elementwise_grid_stride_kernelIdLi2EZNS0_9templates4cuda20normal_and_transformIddPNS_17CUDAGeneratorImplEZZZNS4_13normal_kernelIS7_EEvRKNS_10TensorBaseEddT_ENKUlvE_clEvENKUlvE_clEvEUldE_EEvRNS_18TensorIteratorBaseET1_T2_EUlP24curandStatePhilox4_32_10E0_ZNS1_27distribution_nullary_kernelIdd6float4S7_SM_SF_EEvSH_SJ_RKT3_T4_EUlidE_EEvlNS_15PhiloxCudaStateESI_SJ_,"ax",@progbits
	.align	128
.text._ZN2at6native54_GLOBAL__N__3a6f1fcb_21_DistributionNormal_cu_0c5b6e8543distribution_elementwise_grid_stride_kernelIdLi2EZNS0_9templates4cuda20normal_and_transformIddPNS_17CUDAGeneratorImplEZZZNS4_13normal_kernelIS7_EEvRKNS_10TensorBaseEddT_ENKUlvE_clEvENKUlvE_clEvEUldE_EEvRNS_18TensorIteratorBaseET1_T2_EUlP24curandStatePhilox4_32_10E0_ZNS1_27distribution_nullary_kernelIdd6float4S7_SM_SF_EEvSH_SJ_RKT3_T4_EUlidE_EEvlNS_15PhiloxCudaStateESI_SJ_:
        .type           _ZN2at6native54_GLOBAL__N__3a6f1fcb_21_DistributionNormal_cu_0c5b6e8543distribution_elementwise_grid_stride_kernelIdLi2EZNS0_9templates4cuda20normal_and_transformIddPNS_17CUDAGeneratorImplEZZZNS4_13normal_kernelIS7_EEvRKNS_10TensorBaseEddT_ENKUlvE_clEvENKUlvE_clEvEUldE_EEvRNS_18TensorIteratorBaseET1_T2_EUlP24curandStatePhilox4_32_10E0_ZNS1_27distribution_nullary_kernelIdd6float4S7_SM_SF_EEvSH_SJ_RKT3_T4_EUlidE_EEvlNS_15PhiloxCudaStateESI_SJ_,@function
        .size           _ZN2at6native54_GLOBAL__N__3a6f1fcb_21_DistributionNormal_cu_0c5b6e8543distribution_elementwise_grid_stride_kernelIdLi2EZNS0_9templates4cuda20normal_and_transformIddPNS_17CUDAGeneratorImplEZZZNS4_13normal_kernelIS7_EEvRKNS_10TensorBaseEddT_ENKUlvE_clEvENKUlvE_clEvEUldE_EEvRNS_18TensorIteratorBaseET1_T2_EUlP24curandStatePhilox4_32_10E0_ZNS1_27distribution_nullary_kernelIdd6float4S7_SM_SF_EEvSH_SJ_RKT3_T4_EUlidE_EEvlNS_15PhiloxCudaStateESI_SJ_,(.L_x_358 - _ZN2at6native54_GLOBAL__N__3a6f1fcb_21_DistributionNormal_cu_0c5b6e8543distribution_elementwise_grid_stride_kernelIdLi2EZNS0_9templates4cuda20normal_and_transformIddPNS_17CUDAGeneratorImplEZZZNS4_13normal_kernelIS7_EEvRKNS_10TensorBaseEddT_ENKUlvE_clEvENKUlvE_clEvEUldE_EEvRNS_18TensorIteratorBaseET1_T2_EUlP24curandStatePhilox4_32_10E0_ZNS1_27distribution_nullary_kernelIdd6float4S7_SM_SF_EEvSH_SJ_RKT3_T4_EUlidE_EEvlNS_15PhiloxCudaStateESI_SJ_)
        .other          _ZN2at6native54_GLOBAL__N__3a6f1fcb_21_DistributionNormal_cu_0c5b6e8543distribution_elementwise_grid_stride_kernelIdLi2EZNS0_9templates4cuda20normal_and_transformIddPNS_17CUDAGeneratorImplEZZZNS4_13normal_kernelIS7_EEvRKNS_10TensorBaseEddT_ENKUlvE_clEvENKUlvE_clEvEUldE_EEvRNS_18TensorIteratorBaseET1_T2_EUlP24curandStatePhilox4_32_10E0_ZNS1_27distribution_nullary_kernelIdd6float4S7_SM_SF_EEvSH_SJ_RKT3_T4_EUlidE_EEvlNS_15PhiloxCudaStateESI_SJ_,@"STO_CUDA_ENTRY STV_DEFAULT"
_ZN2at6native54_GLOBAL__N__3a6f1fcb_21_DistributionNormal_cu_0c5b6e8543distribution_elementwise_grid_stride_kernelIdLi2EZNS0_9templates4cuda20normal_and_transformIddPNS_17CUDAGeneratorImplEZZZNS4_13normal_kernelIS7_EEvRKNS_10TensorBaseEddT_ENKUlvE_clEvENKUlvE_clEvEUldE_EEvRNS_18TensorIteratorBaseET1_T2_EUlP24curandStatePhilox4_32_10E0_ZNS1_27distribution_nullary_kernelIdd6float4S7_SM_SF_EEvSH_SJ_RKT3_T4_EUlidE_EEvlNS_15PhiloxCudaStateESI_SJ_:
        /* <DEDUP_REMOVED lines=22> */
[----:B------:R-:W-:-:S02]  /*0160*/  IMAD.MOV.U32 R36, RZ, RZ, R40 ;  /* 0x000000ffff247224 */ /* 0x000fc400078e0028 */
        /* <DEDUP_REMOVED lines=9> */
[----:B------:R-:W-:Y:S02]  /*0200*/  SHF.R.U32.HI R2, RZ, 0x2, R5 ;  /* 0x00000002ff027819 */ /* 0x000fe40000011605 */
        /* <DEDUP_REMOVED lines=33> */
[----:B------:R-:W-:Y:S02]  /*0420*/  VIADD R12, R26, 0x1715609d ;  /* 0x1715609d1a0c7836 */ /* 0x000fe40000000000 */
        /* <DEDUP_REMOVED lines=13> */
[----:B------:R-:W-:Y:S01]  /*0500*/  MOV R18, R40 ;  /* 0x0000002800127202 */ /* 0x000fe20000000f00 */
[----:B------:R-:W-:Y:S01]  /*0510*/  VIADD R39, R27, 0xdb3d7428 ;  /* 0xdb3d74281b277836 */ /* 0x000fe20000000000 */
[----:B------:R-:W-:Y:S01]  /*0520*/  LOP3.LUT R38, R37, R38, R29, 0x96, !PT ;  /* 0x0000002625267212 */ /* 0x000fe200078e961d */
[----:B------:R-:W-:-:S04]  /*0530*/  IMAD.WIDE.U32 R30, R30, -0x2daee0ad, RZ ;  /* 0xd2511f531e1e7825 */ /* 0x000fc800078e00ff */
[----:B------:R-:W-:Y:S01]  /*0540*/  IMAD.MOV.U32 R19, RZ, RZ, R41 ;  /* 0x000000ffff137224 */ /* 0x000fe200078e0029 */
[----:B------:R-:W-:Y:S01]  /*0550*/  LOP3.LUT R47, R39, R20, R31, 0x96, !PT ;  /* 0x00000014272f7212 */ /* 0x000fe200078e961f */
[----:B------:R-:W-:Y:S01]  /*0560*/  IMAD.SHL.U32 R40, R17, 0x2, RZ ;  /* 0x0000000211287824 */ /* 0x000fe200078e00ff */
[----:B------:R-:W-:Y:S06]  /*0570*/  BRA.U UP0, `(.L_x_272) ;  /* 0x0000000100547547 */ /* 0x000fec000b800000 */
[----:B------:R-:W0:Y:S01]  /*0580*/  I2F.U32.RP R22, R40 ;  /* 0x0000002800167306 */ /* 0x000e220000209000 */
[----:B------:R-:W-:Y:S01]  /*0590*/  IMAD.MOV R23, RZ, RZ, -R40 ;  /* 0x000000ffff177224 */ /* 0x000fe200078e0a28 */
[----:B------:R-:W-:-:S06]  /*05a0*/  ISETP.NE.U32.AND P2, PT, R40, RZ, PT ;  /* 0x000000ff2800720c */ /* 0x000fcc0003f45070 */
[----:B0-----:R-:W0:Y:S02]  /*05b0*/  MUFU.RCP R22, R22 ;  /* 0x0000001600167308 */ /* 0x001e240000001000 */
[----:B0-----:R-:W-:-:S06]  /*05c0*/  VIADD R20, R22, 0xffffffe ;  /* 0x0ffffffe16147836 */ /* 0x001fcc0000000000 */
[----:B------:R0:W1:Y:S02]  /*05d0*/  F2I.FTZ.U32.TRUNC.NTZ R21, R20 ;  /* 0x0000001400157305 */ /* 0x000064000021f000 */
[----:B0-----:R-:W-:Y:S01]  /*05e0*/  MOV R20, RZ ;  /* 0x000000ff00147202 */ /* 0x001fe20000000f00 */
[----:B-1----:R-:W-:-:S04]  /*05f0*/  IMAD R23, R23, R21, RZ ;  /* 0x0000001517177224 */ /* 0x002fc800078e02ff */
[----:B------:R-:W-:-:S06]  /*0600*/  IMAD.HI.U32 R21, R21, R23, R20 ;  /* 0x0000001715157227 */ /* 0x000fcc00078e0014 */
[----:B------:R-:W-:-:S04]  /*0610*/  IMAD.HI.U32 R21, R21, UR4, RZ ;  /* 0x0000000415157c27 */ /* 0x000fc8000f8e00ff */
[----:B------:R-:W-:-:S04]  /*0620*/  IMAD.MOV R23, RZ, RZ, -R21 ;  /* 0x000000ffff177224 */ /* 0x000fc800078e0a15 */
[----:B------:R-:W-:-:S05]  /*0630*/  IMAD R23, R40, R23, UR4 ;  /* 0x0000000428177e24 */ /* 0x000fca000f8e0217 */
[----:B------:R-:W-:-:S13]  /*0640*/  ISETP.GE.U32.AND P0, PT, R23, R40, PT ;  /* 0x000000281700720c */ /* 0x000fda0003f06070 */
[----:B------:R-:W-:Y:S01]  /*0650*/  @P0 IMAD.IADD R23, R23, 0x1, -R40 ;  /* 0x0000000117170824 */ /* 0x000fe200078e0a28 */
[----:B------:R-:W-:-:S04]  /*0660*/  @P0 IADD3 R21, PT, PT, R21, 0x1, RZ ;  /* 0x0000000115150810 */ /* 0x000fc80007ffe0ff */
[----:B------:R-:W-:Y:S02]  /*0670*/  ISETP.GE.U32.AND P1, PT, R23, R40, PT ;  /* 0x000000281700720c */ /* 0x000fe40003f26070 */
[----:B------:R-:W-:-:S11]  /*0680*/  MOV R23, RZ ;  /* 0x000000ff00177202 */ /* 0x000fd60000000f00 */
[----:B------:R-:W-:Y:S01]  /*0690*/  @P1 VIADD R21, R21, 0x1 ;  /* 0x0000000115151836 */ /* 0x000fe20000000000 */
[----:B------:R-:W-:-:S05]  /*06a0*/  @!P2 LOP3.LUT R21, RZ, R40, RZ, 0x33, !PT ;  /* 0x00000028ff15a212 */ /* 0x000fca00078e33ff */
[----:B------:R-:W-:Y:S01]  /*06b0*/  IMAD.MOV.U32 R22, RZ, RZ, R21 ;  /* 0x000000ffff167224 */ /* 0x000fe200078e0015 */
[----:B------:R-:W-:Y:S06]  /*06c0*/  BRA `(.L_x_273) ;  /* 0x0000000000087947 */ /* 0x000fec0003800000 */
.L_x_272:
[----:B------:R-:W-:-:S07]  /*06d0*/  MOV R34, 0x6f0 ;  /* 0x000006f000227802 */ /* 0x000fce0000000f00 */
[----:B------:R-:W-:Y:S05]  /*06e0*/  CALL.REL.NOINC `($__internal_19_$__cuda_sm20_div_s64) ;  /* 0x0000000800447944 */ /* 0x000fea0003c00000 */
.L_x_273:
        /* <DEDUP_REMOVED lines=10> */
[----:B------:R-:W0:Y:S01]  /*0790*/  LDC.64 R22, c[0x0][0x3b8] ;  /* 0x0000ee00ff167b82 */ /* 0x000e220000000a00 */
[----:B------:R-:W-:Y:S01]  /*07a0*/  IMAD.HI.U32 R49, R38, -0x2daee0ad, RZ ;  /* 0xd2511f5326317827 */ /* 0x000fe200078e00ff */
[----:B------:R-:W-:Y:S01]  /*07b0*/  LOP3.LUT R45, R32, 0x3, RZ, 0xc0, !PT ;  /* 0x00000003202d7812 */ /* 0x000fe200078ec0ff */
[----:B------:R-:W1:Y:S01]  /*07c0*/  LDCU UR4, c[0x0][0x3b0] ;  /* 0x00007600ff0477ac */ /* 0x000e620008000800 */
[----:B------:R-:W-:Y:S01]  /*07d0*/  IADD3 R46, PT, PT, R27, -0x695add53, RZ ;  /* 0x96a522ad1b2e7810 */ /* 0x000fe20007ffe0ff */
[----:B------:R-:W-:Y:S01]  /*07e0*/  IMAD.HI.U32 R43, R47, -0x326172a9, RZ ;  /* 0xcd9e8d572f2b7827 */ /* 0x000fe200078e00ff */
[----:B------:R-:W-:Y:S01]  /*07f0*/  LOP3.LUT R49, R30, R49, RZ, 0x3c, !PT ;  /* 0x000000311e317212 */ /* 0x000fe200078e3cff */
[----:B------:R-:W2:Y:S01]  /*0800*/  LDCU.64 UR10, c[0x0][0x3c0] ;  /* 0x00007800ff0a77ac */ /* 0x000ea20008000a00 */
[----:B------:R-:W3:Y:S02]  /*0810*/  LDC.64 R20, c[0x0][0x380] ;  /* 0x0000e000ff147b82 */ /* 0x000ee40000000a00 */
[----:B------:R-:W-:Y:S01]  /*0820*/  LOP3.LUT R43, R42, R28, R43, 0x96, !PT ;  /* 0x0000001c2a2b7212 */ /* 0x000fe200078e962b */
[----:B------:R-:W4:Y:S06]  /*0830*/  LDCU.64 UR8, c[0x0][0x3a8] ;  /* 0x00007500ff0877ac */ /* 0x000f2c0008000a00 */
.L_x_281:
[----:B------:R-:W-:Y:S01]  /*0840*/  VIADD R0, R0, 0x1 ;  /* 0x0000000100007836 */ /* 0x000fe20000000000 */
[----:B------:R-:W-:Y:S03]  /*0850*/  BSSY.RECONVERGENT B0, `(.L_x_274) ;  /* 0x000000c000007945 */ /* 0x000fe60003800200 */
[C---:B-1-34-:R-:W-:Y:S01]  /*0860*/  IMAD.WIDE.U32 R30, R0.reuse, -0x2daee0ad, RZ ;  /* 0xd2511f53001e7825 */ /* 0x05afe200078e00ff */
[----:B------:R-:W-:-:S13]  /*0870*/  ISETP.NE.AND P0, PT, R0, RZ, PT ;  /* 0x000000ff0000720c */ /* 0x000fda0003f05270 */
[----:B------:R-:W-:Y:S05]  /*0880*/  @P0 BRA `(.L_x_275) ;  /* 0x0000000000200947 */ /* 0x000fea0003800000 */
        /* <DEDUP_REMOVED lines=8> */
.L_x_275:
[----:B-12-4-:R-:W-:Y:S05]  /*0910*/  BSYNC.RECONVERGENT B0 ;  /* 0x0000000000007941 */ /* 0x016fea0003800200 */
.L_x_274:
[----:B------:R-:W-:Y:S01]  /*0920*/  LOP3.LUT R34, R41, R31, R27, 0x96, !PT ;  /* 0x0000001f29227212 */ /* 0x000fe200078e961b */
[----:B------:R-:W-:Y:S01]  /*0930*/  IMAD.WIDE.U32 R28, R36, -0x326172a9, RZ ;  /* 0xcd9e8d57241c7825 */ /* 0x000fe200078e00ff */
[----:B------:R-:W-:Y:S02]  /*0940*/  ISETP.GT.AND P0, PT, R45, 0x1, PT ;  /* 0x000000012d00780c */ /* 0x000fe40003f04270 */
[----:B------:R-:W-:Y:S01]  /*0950*/  LOP3.LUT R49, R49, R46, RZ, 0x3c, !PT ;  /* 0x0000002e31317212 */ /* 0x000fe200078e3cff */
        /* <DEDUP_REMOVED lines=31> */
[----:B------:R-:W-:Y:S01]  /*0b50*/  IMAD.MOV.U32 R31, RZ, RZ, R47 ;  /* 0x000000ffff1f7224 */ /* 0x000fe200078e002f */
[----:B------:R-:W-:Y:S01]  /*0b60*/  LOP3.LUT R47, R39, R34, R33, 0x96, !PT ;  /* 0x00000022272f7212 */ /* 0x000fe200078e9621 */
[----:B------:R-:W-:-:S04]  /*0b70*/  IMAD.WIDE.U32 R28, R28, -0x326172a9, RZ ;  /* 0xcd9e8d571c1c7825 */ /* 0x000fc800078e00ff */
[----:B------:R-:W-:Y:S01]  /*0b80*/  IMAD.HI.U32 R35, R47, -0x326172a9, RZ ;  /* 0xcd9e8d572f237827 */ /* 0x000fe200078e00ff */
[----:B------:R-:W-:-:S04]  /*0b90*/  LOP3.LUT R38, R37, R30, R29, 0x96, !PT ;  /* 0x0000001e25267212 */ /* 0x000fc800078e961d */
[----:B------:R-:W-:Y:S01]  /*0ba0*/  LOP3.LUT R34, R42, R28, R35, 0x96, !PT ;  /* 0x0000001c2a227212 */ /* 0x000fe200078e9623 */
[----:B------:R-:W-:Y:S06]  /*0bb0*/  @P0 BRA `(.L_x_276) ;  /* 0x0000000000180947 */ /* 0x000fec0003800000 */
[----:B------:R-:W-:Y:S01]  /*0bc0*/  ISETP.NE.AND P0, PT, R45, RZ, PT ;  /* 0x000000ff2d00720c */ /* 0x000fe20003f05270 */
[----:B------:R-:W-:-:S12]  /*0bd0*/  IMAD R28, R31, -0x326172a9, RZ ;  /* 0xcd9e8d571f1c7824 */ /* 0x000fd800078e02ff */
[----:B------:R-:W-:Y:S05]  /*0be0*/  @!P0 BRA `(.L_x_277) ;  /* 0x0000000000208947 */ /* 0x000fea0003800000 */
[----:B------:R-:W-:Y:S01]  /*0bf0*/  MOV R43, R28 ;  /* 0x0000001c002b7202 */ /* 0x000fe20000000f00 */
[----:B------:R-:W-:Y:S01]  /*0c00*/  IMAD.MOV.U32 R28, RZ, RZ, R49 ;  /* 0x000000ffff1c7224 */ /* 0x000fe200078e0031 */
[----:B------:R-:W-:Y:S06]  /*0c10*/  BRA `(.L_x_277) ;  /* 0x0000000000147947 */ /* 0x000fec0003800000 */
.L_x_276:
[----:B------:R-:W-:Y:S01]  /*0c20*/  ISETP.NE.AND P0, PT, R45, 0x3, PT ;  /* 0x000000032d00780c */ /* 0x000fe20003f05270 */
[----:B------:R-:W-:Y:S01]  /*0c30*/  IMAD.MOV.U32 R43, RZ, RZ, R48 ;  /* 0x000000ffff2b7224 */ /* 0x000fe200078e0030 */
[----:B------:R-:W-:-:S11]  /*0c40*/  MOV R28, R34 ;  /* 0x00000022001c7202 */ /* 0x000fd60000000f00 */
[----:B------:R-:W-:Y:S02]  /*0c50*/  @P0 IMAD.MOV.U32 R43, RZ, RZ, R49 ;  /* 0x000000ffff2b0224 */ /* 0x000fe400078e0031 */
[----:B------:R-:W-:-:S07]  /*0c60*/  @P0 IMAD.MOV.U32 R28, RZ, RZ, R48 ;  /* 0x000000ffff1c0224 */ /* 0x000fce00078e0030 */
.L_x_277:
[----:B------:R-:W-:Y:S01]  /*0c70*/  I2FP.F32.U32 R29, R43 ;  /* 0x0000002b001d7245 */ /* 0x000fe20000201000 */
[----:B------:R-:W-:Y:S01]  /*0c80*/  HFMA2 R30, -RZ, RZ, 0.1171875, 0 ;  /* 0x2f800000ff1e7431 */ /* 0x000fe200000001ff */
[----:B---3--:R-:W-:Y:S01]  /*0c90*/  ISETP.GE.U32.AND P0, PT, R18, R20, PT ;  /* 0x000000141200720c */ /* 0x008fe20003f06070 */
[----:B------:R-:W-:Y:S01]  /*0ca0*/  IMAD.MOV.U32 R31, RZ, RZ, 0x30c90fdb ;  /* 0x30c90fdbff1f7424 */ /* 0x000fe200078e00ff */
[----:B------:R-:W-:Y:S01]  /*0cb0*/  IADD3 R35, P2, PT, R17, R18, RZ ;  /* 0x0000001211237210 */ /* 0x000fe20007f5e0ff */
[----:B------:R-:W-:Y:S01]  /*0cc0*/  BSSY.RECONVERGENT B0, `(.L_x_278) ;  /* 0x000001a000007945 */ /* 0x000fe20003800200 */
[----:B------:R-:W-:Y:S01]  /*0cd0*/  FFMA.FTZ R29, R29, R30, 1.1641532182693481445e-10 ;  /* 0x2f0000001d1d7423 */ /* 0x000fe2000001001e */
[----:B------:R-:W-:Y:S02]  /*0ce0*/  ISETP.GE.AND.EX P0, PT, R19, R21, PT, P0 ;  /* 0x000000151300720c */ /* 0x000fe40003f06300 */
[----:B------:R-:W-:Y:S01]  /*0cf0*/  IMAD.X R48, RZ, RZ, R19, P2 ;  /* 0x000000ffff307224 */ /* 0x000fe200010e0613 */
[----:B------:R-:W-:-:S02]  /*0d00*/  ISETP.GE.U32.AND P1, PT, R35, R20, PT ;  /* 0x000000142300720c */ /* 0x000fc40003f26070 */
[----:B------:R-:W1:Y:S02]  /*0d10*/  MUFU.LG2 R29, R29 ;  /* 0x0000001d001d7308 */ /* 0x000e640000000c00 */
[----:B------:R-:W-:Y:S02]  /*0d20*/  ISETP.GE.AND.EX P1, PT, R48, R21, PT, P1 ;  /* 0x000000153000720c */ /* 0x000fe40003f26310 */
[----:B------:R-:W-:-:S05]  /*0d30*/  I2FP.F32.U32 R48, R28 ;  /* 0x0000001c00307245 */ /* 0x000fca0000201000 */
[----:B------:R-:W-:Y:S01]  /*0d40*/  FFMA.FTZ R48, R48, R31, 7.314590599882819788e-10 ;  /* 0x30490fdb30307423 */ /* 0x000fe2000001001f */
[----:B-1----:R-:W-:-:S04]  /*0d50*/  FMUL.FTZ R30, R29, 0.69314718246459960938 ;  /* 0x3f3172181d1e7820 */ /* 0x002fc80000410000 */
[----:B------:R-:W-:-:S04]  /*0d60*/  FMUL.FTZ R30, R30, -2 ;  /* 0xc00000001e1e7820 */ /* 0x000fc80000410000 */
[----:B------:R1:W2:Y:S01]  /*0d70*/  MUFU.SQRT R43, R30 ;  /* 0x0000001e002b7308 */ /* 0x0002a20000002000 */
[----:B------:R-:W-:Y:S05]  /*0d80*/  @P0 BRA `(.L_x_279) ;  /* 0x0000000000340947 */ /* 0x000fea0003800000 */
[----:B------:R-:W-:Y:S01]  /*0d90*/  FMUL.RZ R50, R48, 0.15915493667125701904 ;  /* 0x3e22f98330327820 */ /* 0x000fe2000040c000 */
[----:B------:R-:W-:-:S03]  /*0da0*/  IMAD R29, R18, UR4, RZ ;  /* 0x00000004121d7c24 */ /* 0x000fc6000f8e02ff */
[----:B-1----:R-:W2:Y:S02]  /*0db0*/  MUFU.SIN R30, R50 ;  /* 0x00000032001e7308 */ /* 0x002ea40000000400 */
[----:B------:R-:W-:-:S04]  /*0dc0*/  IADD3 R28, P0, PT, R29, UR8, RZ ;  /* 0x000000081d1c7c10 */ /* 0x000fc8000ff1e0ff */
[----:B------:R-:W-:Y:S01]  /*0dd0*/  LEA.HI.X.SX32 R29, R29, UR9, 0x1, P0 ;  /* 0x000000091d1d7c11 */ /* 0x000fe200080f0eff */
[----:B--2---:R-:W-:-:S04]  /*0de0*/  FMUL.FTZ R49, R43, R30 ;  /* 0x0000001e2b317220 */ /* 0x004fc80000410000 */
[----:B------:R-:W0:-:S15]  /*0df0*/  F2F.F64.F32 R30, R49 ;  /* 0x00000031001e7310 */ /* 0x000e1e0000201800 */
[----:B------:R-:W-:-:S15]  /*0e00*/  NOP ;  /* 0x0000000000007918 */ /* 0x000fde0000000000 */
[----:B------:R-:W-:-:S15]  /*0e10*/  NOP ;  /* 0x0000000000007918 */ /* 0x000fde0000000000 */
[----:B------:R-:W-:-:S15]  /*0e20*/  NOP ;  /* 0x0000000000007918 */ /* 0x000fde0000000000 */
[----:B------:R-:W-:-:S04]  /*0e30*/  NOP ;  /* 0x0000000000007918 */ /* 0x000fc80000000000 */
[----:B0-----:R-:W0:Y:S02]  /*0e40*/  DFMA R30, R30, UR10, R22 ;  /* 0x0000000a1e1e7c2b */ /* 0x001e240008000016 */
[----:B0-----:R3:W-:Y:S02]  /*0e50*/  STG.E.64 desc[UR6][R28.64], R30 ;  /* 0x0000001e1c007986 */ /* 0x0017e4000c101b06 */
.L_x_279:
[----:B------:R-:W-:Y:S05]  /*0e60*/  BSYNC.RECONVERGENT B0 ;  /* 0x0000000000007941 */ /* 0x000fea0003800200 */
.L_x_278:
[----:B------:R-:W-:Y:S05]  /*0e70*/  @P1 BRA `(.L_x_280) ;  /* 0x0000000000341947 */ /* 0x000fea0003800000 */
[----:B------:R-:W-:Y:S01]  /*0e80*/  FMUL.RZ R48, R48, 0.15915493667125701904 ;  /* 0x3e22f98330307820 */ /* 0x000fe2000040c000 */
[----:B------:R-:W-:-:S03]  /*0e90*/  IMAD R35, R35, UR4, RZ ;  /* 0x0000000423237c24 */ /* 0x000fc6000f8e02ff */
[----:B-1-3--:R-:W2:Y:S02]  /*0ea0*/  MUFU.COS R30, R48 ;  /* 0x00000030001e7308 */ /* 0x00aea40000000000 */
        /* <DEDUP_REMOVED lines=10> */
.L_x_280:
[----:B------:R-:W-:Y:S01]  /*0f50*/  IADD3 R18, P0, PT, R40, R18, RZ ;  /* 0x0000001228127210 */ /* 0x000fe20007f1e0ff */
[----:B------:R-:W-:Y:S01]  /*0f60*/  IMAD.HI.U32 R49, R38, -0x2daee0ad, RZ ;  /* 0xd2511f5326317827 */ /* 0x000fe200078e00ff */
[----:B------:R-:W-:Y:S05]  /*0f70*/  WARPSYNC.ALL ;  /* 0x0000000000007948 */ /* 0x000fea0003800000 */
[----:B------:R-:W-:Y:S01]  /*0f80*/  IADD3.X R19, PT, PT, RZ, R19, RZ, P0, !PT ;  /* 0x00000013ff137210 */ /* 0x000fe200007fe4ff */
[----:B------:R-:W-:Y:S01]  /*0f90*/  BAR.SYNC.DEFER_BLOCKING 0x0 ;  /* 0x0000000000007b1d */ /* 0x000fe20000010000 */
[----:B------:R-:W-:Y:S01]  /*0fa0*/  ISETP.GE.U32.AND P0, PT, R18, R24, PT ;  /* 0x000000181200720c */ /* 0x000fe20003f06070 */
[----:B--2---:R-:W-:Y:S01]  /*0fb0*/  IMAD.MOV.U32 R43, RZ, RZ, R34 ;  /* 0x000000ffff2b7224 */ /* 0x004fe200078e0022 */
[----:B------:R-:W-:-:S02]  /*0fc0*/  LOP3.LUT R49, R32, R49, RZ, 0x3c, !PT ;  /* 0x0000003120317212 */ /* 0x000fc400078e3cff */
[----:B------:R-:W-:-:S13]  /*0fd0*/  ISETP.GE.AND.EX P0, PT, R19, R44, PT, P0 ;  /* 0x0000002c1300720c */ /* 0x000fda0003f06300 */
[----:B------:R-:W-:Y:S05]  /*0fe0*/  @!P0 BRA `(.L_x_281) ;  /* 0xfffffff800148947 */ /* 0x000fea000383ffff */
[----:B------:R-:W-:Y:S05]  /*0ff0*/  EXIT ;  /* 0x000000000000794d */ /* 0x000fea0003800000 */
        .weak           $__internal_19_$__cuda_sm20_div_s64
        .type           $__internal_19_$__cuda_sm20_div_s64,@function
        .size           $__internal_19_$__cuda_sm20_div_s64,(.L_x_358 - $__internal_19_$__cuda_sm20_div_s64)
$__internal_19_$__cuda_sm20_div_s64:
[----:B------:R-:W-:Y:S01]  /*1000*/  IMAD.MOV.U32 R24, RZ, RZ, R40 ;  /* 0x000000ffff187224 */ /* 0x000fe200078e0028 */
[----:B------:R-:W-:-:S05]  /*1010*/  MOV R25, RZ ;  /* 0x000000ff00197202 */ /* 0x000fca0000000f00 */
        /* <DEDUP_REMOVED lines=75> */
[----:B------:R-:W-:Y:S06]  /*14d0*/  RET.REL.NODEC R34 `(_ZN2at6native54_GLOBAL__N__3a6f1fcb_21_DistributionNormal_cu_0c5b6e8543distribution_elementwise_grid_stride_kernelIdLi2EZNS0_9templates4cuda20normal_and_transformIddPNS_17CUDAGeneratorImplEZZZNS4_13normal_kernelIS7_EEvRKNS_10TensorBaseEddT_ENKUlvE_clEvENKUlvE_clEvEUldE_EEvRNS_18TensorIteratorBaseET1_T2_EUlP24curandStatePhilox4_32_10E0_ZNS1_27distribution_nullary_kernelIdd6float4S7_SM_SF_EEvSH_SJ_RKT3_T4_EUlidE_EEvlNS_15PhiloxCudaStateESI_SJ_) ;  /* 0xffffffe822c87950 */ /* 0x000fec0003c3ffff */
.L_x_282:
        /* <DEDUP_REMOVED lines=10> */
.L_x_358:


//--------------------- .text._ZN2at6native54_GLOBAL__N__3a6f1fcb_21_DistributionNormal_cu_0c5b6e8543distribution_elementwise_grid_stride_kernelIdLi2EZNS0_9templates4cuda20normal_and_transformIddPNS_17CUDAGeneratorImplEZZZNS4_13normal_kernelIS7_EEvRKNS_10TensorBaseEddT_ENKUlvE_clEvENKUlvE_clEvEUldE_EEvRNS_18TensorIteratorBaseET1_T2_EUlP24curandStatePhilox4_32_10E_ZNS1_27distribution_nullary_kernelIdd7double2S7_SM_SF_EEvSH_SJ_RKT3_T4_EUlidE0_EEvlNS_15PhiloxCudaStateESI_SJ_ --------------------------
	.section	.text._ZN2at6native54_GLOBAL__N__3a6f1fcb_21_DistributionNormal_cu_0c5b6e8543distribution_elementwise_grid_stride_kernelIdLi2EZNS0_9templates4cuda20normal_and_transformIddPNS_17CUDAGeneratorImplEZZZNS4_13normal_kernelIS7_EEvRKNS_10TensorBaseEddT_ENKUlvE_clEvENKUlvE_clEvEUldE_EEvRNS_18TensorIteratorBaseET1_T2_EUlP24curandStatePhilox4_32_10E_ZNS1_27distribution_nullary_kernelIdd7double2S7_SM_SF_EEvSH_SJ_RKT3_T4_EUlidE0_EEvlNS_15PhiloxCudaStateESI_SJ_,"ax",@progbits
	.align	128
.text._ZN2at6native54_GLOBAL__N__3a6f1fcb_21_DistributionNormal_cu_0c5b6e8543distribution_elementwise_grid_stride_kernelIdLi2EZNS0_9templates4cuda20normal_and_transformIddPNS_17CUDAGeneratorImplEZZZNS4_13normal_kernelIS7_EEvRKNS_10TensorBaseEddT_ENKUlvE_clEvENKUlvE_clEvEUldE_EEvRNS_18TensorIteratorBaseET1_T2_EUlP24curandStatePhilox4_32_10E_ZNS1_27distribution_nullary_kernelIdd7double2S7_SM_SF_EEvSH_SJ_RKT3_T4_EUlidE0_EEvlNS_15PhiloxCudaStateESI_SJ_:
        .type           _ZN2at6native54_GLOBAL__N__3a6f1fcb_21_DistributionNormal_cu_0c5b6e8543distribution_elementwise_grid_stride_kernelIdLi2EZNS0_9templates4cuda20normal_and_transformIddPNS_17CUDAGeneratorImplEZZZNS4_13normal_kernelIS7_EEvRKNS_10TensorBaseEddT_ENKUlvE_clEvENKUlvE_clEvEUldE_EEvRNS_18TensorIteratorBaseET1_T2_EUlP24curandStatePhilox4_32_10E_ZNS1_27distribution_nullary_kernelIdd7double2S7_SM_SF_EEvSH_SJ_RKT3_T4_EUlidE0_EEvlNS_15PhiloxCudaStateESI_SJ_,@function
        .size           _ZN2at6native54_GLOBAL__N__3a6f1fcb_21_DistributionNormal_cu_0c5b6e8543distribution_elementwise_grid_stride_kernelIdLi2EZNS0_9templates4cuda20normal_and_transformIddPNS_17CUDAGeneratorImplEZZZNS4_13normal_kernelIS7_EEvRKNS_10TensorBaseEddT_ENKUlvE_clEvENKUlvE_clEvEUldE_EEvRNS_18TensorIteratorBaseET1_T2_EUlP24curandStatePhilox4_32_10E_ZNS1_27distribution_nullary_kernelIdd7double2S7_SM_SF_EEvSH_SJ_RKT3_T4_EUlidE0_EEvlNS_15PhiloxCudaStateESI_SJ_,(.L_x_360 - _ZN2at6native54_GLOBAL__N__3a6f1fcb_21_DistributionNormal_cu_0c5b6e8543distribution_elementwise_grid_stride_kernelIdLi2EZNS0_9templates4cuda20normal_and_transformIddPNS_17CUDAGeneratorImplEZZZNS4_13normal_kernelIS7_EEvRKNS_10TensorBaseEddT_ENKUlvE_clEvENKUlvE_clEvEUldE_EEvRNS_18TensorIteratorBaseET1_T2_EUlP24curandStatePhilox4_32_10E_ZNS1_27distribution_nullary_kernelIdd7double2S7_SM_SF_EEvSH_SJ_RKT3_T4_EUlidE0_EEvlNS_15PhiloxCudaStateESI_SJ_)
        .other          _ZN2at6native54_GLOBAL__N__3a6f1fcb_21_DistributionNormal_cu_0c5b6e8543distribution_elementwise_grid_stride_kernelIdLi2EZNS0_9templates4cuda20normal_and_transformIddPNS_17CUDAGeneratorImplEZZZNS4_13normal_kernelIS7_EEvRKNS_10TensorBaseEddT_ENKUlvE_clEvENKUlvE_clEvEUldE_EEvRNS_18TensorIteratorBaseET1_T2_EUlP24curandStatePhilox4_32_10E_ZNS1_27distribution_nullary_kernelIdd7double2S7_SM_SF_EEvSH_SJ_RKT3_T4_EUlidE0_EEvlNS_15PhiloxCudaStateESI_SJ_,@"STO_CUDA_ENTRY STV_DEFAULT"
_ZN2at6native54_GLOBAL__N__3a6f1fcb_21_DistributionNormal_cu_0c5b6e8543distribution_elementwise_grid_stride_kernelIdLi2EZNS0_9templates4cuda20normal_and_transformIddPNS_17CUDAGeneratorImplEZZZNS4_13normal_kernelIS7_EEvRKNS_10TensorBaseEddT_ENKUlvE_clEvENKUlvE_clEvEUldE_EEvRNS_18TensorIteratorBaseET1_T2_EUlP24curandStatePhilox4_32_10E_ZNS1_27distribution_nullary_kernelIdd7double2S7_SM_SF_EEvSH_SJ_RKT3_T4_EUlidE0_EEvlNS_15PhiloxCudaStateESI_SJ_:
        /* <DEDUP_REMOVED lines=25> */
[--C-:B------:R-:W-:Y:S02]  /*0190*/  IMAD.MOV.U32 R48, RZ, RZ, R51.reuse ;  /* 0x000000ffff307224 */ /* 0x100fe400078e0033 */
        /* <DEDUP_REMOVED lines=48> */
[----:B------:R-:W-:Y:S01]  /*04a0*/  VIADD R16, R18, 0x5384540f ;  /* 0x5384540f12107836 */ /* 0x000fe20000000000 */
[----:B------:R-:W-:Y:S01]  /*04b0*/  SHF.L.U32 R29, R46, 0x1, RZ ;  /* 0x000000012e1d7819 */ /* 0x000fe200000006ff */
        /* <DEDUP_REMOVED lines=10> */
[----:B------:R-:W-:Y:S01]  /*0560*/  IMAD.HI.U32 R23, R45, -0x2daee0ad, RZ ;  /* 0xd2511f532d177827 */ /* 0x000fe200078e00ff */
[----:B------:R-:W-:-:S04]  /*0570*/  LOP3.LUT R54, R44, R54, R53, 0x96, !PT ;  /* 0x000000362c367212 */ /* 0x000fc800078e9635 */
[----:B------:R-:W-:Y:S01]  /*0580*/  LOP3.LUT R52, R52, R23, RZ, 0x3c, !PT ;  /* 0x0000001734347212 */ /* 0x000fe200078e3cff */
[----:B------:R-:W-:-:S05]  /*0590*/  IMAD.HI.U32 R22, R54, -0x326172a9, RZ ;  /* 0xcd9e8d5736167827 */ /* 0x000fca00078e00ff */
        /* <DEDUP_REMOVED lines=10> */
[----:B------:R-:W-:-:S04]  /*0640*/  IMAD.HI.U32 R21, R21, R23, R20 ;  /* 0x0000001715157227 */ /* 0x000fc800078e0014 */
[----:B------:R-:W-:Y:S02]  /*0650*/  IMAD.MOV.U32 R23, RZ, RZ, RZ ;  /* 0x000000ffff177224 */ /* 0x000fe400078e00ff */
[----:B------:R-:W-:-:S05]  /*0660*/  IMAD.HI.U32 R21, R21, UR4, RZ ;  /* 0x0000000415157c27 */ /* 0x000fca000f8e00ff */
[----:B------:R-:W-:-:S05]  /*0670*/  IADD3 R24, PT, PT, -R21, RZ, RZ ;  /* 0x000000ff15187210 */ /* 0x000fca0007ffe1ff */
[----:B------:R-:W-:-:S05]  /*0680*/  IMAD R24, R29, R24, UR4 ;  /* 0x000000041d187e24 */ /* 0x000fca000f8e0218 */
[----:B------:R-:W-:-:S13]  /*0690*/  ISETP.GE.U32.AND P0, PT, R24, R29, PT ;  /* 0x0000001d1800720c */ /* 0x000fda0003f06070 */
[----:B------:R-:W-:Y:S01]  /*06a0*/  @P0 IMAD.IADD R24, R24, 0x1, -R29 ;  /* 0x0000000118180824 */ /* 0x000fe200078e0a1d */
[----:B------:R-:W-:-:S04]  /*06b0*/  @P0 IADD3 R21, PT, PT, R21, 0x1, RZ ;  /* 0x0000000115150810 */ /* 0x000fc80007ffe0ff */
[----:B------:R-:W-:-:S13]  /*06c0*/  ISETP.GE.U32.AND P1, PT, R24, R29, PT ;  /* 0x0000001d1800720c */ /* 0x000fda0003f26070 */
[----:B------:R-:W-:Y:S01]  /*06d0*/  @P1 VIADD R21, R21, 0x1 ;  /* 0x0000000115151836 */ /* 0x000fe20000000000 */
[----:B------:R-:W-:-:S04]  /*06e0*/  @!P2 LOP3.LUT R21, RZ, R29, RZ, 0x33, !PT ;  /* 0x0000001dff15a212 */ /* 0x000fc800078e33ff */
[----:B------:R-:W-:Y:S01]  /*06f0*/  MOV R22, R21 ;  /* 0x0000001500167202 */ /* 0x000fe20000000f00 */
[----:B------:R-:W-:Y:S06]  /*0700*/  BRA `(.L_x_284) ;  /* 0x0000000000087947 */ /* 0x000fec0003800000 */
.L_x_283:
[----:B------:R-:W-:-:S07]  /*0710*/  MOV R28, 0x730 ;  /* 0x00000730001c7802 */ /* 0x000fce0000000f00 */
[----:B------:R-:W-:Y:S05]  /*0720*/  CALL.REL.NOINC `($__internal_20_$__cuda_sm20_div_s64) ;  /* 0x0000004400b47944 */ /* 0x000fea0003c00000 */
.L_x_284:
        /* <DEDUP_REMOVED lines=10> */
[----:B------:R-:W0:Y:S01]  /*07d0*/  LDCU UR72, c[0x0][0x3a8] ;  /* 0x00007500ff4877ac */ /* 0x000e220008000800 */
[----:B------:R-:W1:Y:S01]  /*07e0*/  LDC.64 R22, c[0x0][0x548] ;  /* 0x00015200ff167b82 */ /* 0x000e620000000a00 */
[----:B------:R-:W-:Y:S01]  /*07f0*/  IADD3 R25, PT, PT, R19, -0x695add53, RZ ;  /* 0x96a522ad13197810 */ /* 0x000fe20007ffe0ff */
[----:B------:R-:W-:Y:S01]  /*0800*/  IMAD R54, R54, -0x326172a9, RZ ;  /* 0xcd9e8d5736367824 */ /* 0x000fe200078e02ff */
[----:B------:R-:W-:Y:S01]  /*0810*/  LOP3.LUT R55, R26, 0x3, RZ, 0xc0, !PT ;  /* 0x000000031a377812 */ /* 0x000fe200078ec0ff */
[----:B------:R-:W2:Y:S01]  /*0820*/  LDCU.64 UR74, c[0x0][0x550] ;  /* 0x0000aa00ff4a77ac */ /* 0x000ea20008000a00 */
[----:B------:R-:W-:Y:S01]  /*0830*/  LOP3.LUT R52, R52, R25, RZ, 0x3c, !PT ;  /* 0x0000001934347212 */ /* 0x000fe200078e3cff */
[----:B------:R-:W3:Y:S01]  /*0840*/  LDCU UR4, c[0x0][0x3a8] ;  /* 0x00007500ff0477ac */ /* 0x000ee20008000800 */
        /* <DEDUP_REMOVED lines=61> */
.L_x_300:
[----:B------:R-:W-:Y:S01]  /*0c20*/  VIADD R0, R0, 0x1 ;  /* 0x0000000100007836 */ /* 0x000fe20000000000 */
[----:B------:R-:W-:Y:S03]  /*0c30*/  BSSY.RECONVERGENT B0, `(.L_x_285) ;  /* 0x000000c000007945 */ /* 0x000fe60003800200 */
[C---:B0-----:R-:W-:Y:S01]  /*0c40*/  IMAD.WIDE.U32 R26, R0.reuse, -0x2daee0ad, RZ ;  /* 0xd2511f53001a7825 */ /* 0x041fe200078e00ff */
        /* <DEDUP_REMOVED lines=10> */
.L_x_286:
[----:B0-----:R-:W-:Y:S05]  /*0cf0*/  BSYNC.RECONVERGENT B0 ;  /* 0x0000000000007941 */ /* 0x001fea0003800200 */
.L_x_285:
        /* <DEDUP_REMOVED lines=35> */
[----:B------:R-:W-:Y:S01]  /*0f30*/  IMAD.WIDE.U32 R26, R26, -0x326172a9, RZ ;  /* 0xcd9e8d571a1a7825 */ /* 0x000fe200078e00ff */
[----:B------:R-:W-:-:S03]  /*0f40*/  IADD3 R29, PT, PT, R18, -0x700cb87f, RZ ;  /* 0x8ff34781121d7810 */ /* 0x000fc60007ffe0ff */
[----:B------:R-:W-:Y:S01]  /*0f50*/  IMAD.WIDE.U32 R24, R24, -0x326172a9, RZ ;  /* 0xcd9e8d5718187825 */ /* 0x000fe200078e00ff */
[----:B------:R-:W-:-:S03]  /*0f60*/  LOP3.LUT R45, R17, R30, R27, 0x96, !PT ;  /* 0x0000001e112d7212 */ /* 0x000fc600078e961b */
[----:B------:R-:W-:Y:S01]  /*0f70*/  IMAD.MOV.U32 R27, RZ, RZ, R51 ;  /* 0x000000ffff1b7224 */ /* 0x000fe200078e0033 */
[----:B------:R-:W-:Y:S01]  /*0f80*/  LOP3.LUT R51, R29, R26, R25, 0x96, !PT ;  /* 0x0000001a1d337212 */ /* 0x000fe200078e9619 */
[----:B------:R-:W-:Y:S01]  /*0f90*/  IMAD.HI.U32 R29, R45, -0x2daee0ad, RZ ;  /* 0xd2511f532d1d7827 */ /* 0x000fe200078e00ff */
[----:B------:R-:W-:-:S03]  /*0fa0*/  IADD3 R26, PT, PT, R19, -0x695add53, RZ ;  /* 0x96a522ad131a7810 */ /* 0x000fc60007ffe0ff */
[----:B------:R-:W-:Y:S01]  /*0fb0*/  IMAD.MOV.U32 R25, RZ, RZ, R54 ;  /* 0x000000ffff197224 */ /* 0x000fe200078e0036 */
[----:B------:R-:W-:Y:S01]  /*0fc0*/  MOV R54, R24 ;  /* 0x0000001800367202 */ /* 0x000fe20000000f00 */
[----:B------:R-:W-:Y:S01]  /*0fd0*/  IMAD.MOV.U32 R24, RZ, RZ, R52 ;  /* 0x000000ffff187224 */ /* 0x000fe200078e0034 */
        /* <DEDUP_REMOVED lines=8> */
[----:B------:R-:W-:Y:S01]  /*1060*/  MOV R26, R51 ;  /* 0x00000033001a7202 */ /* 0x000fe20000000f00 */
[----:B------:R-:W-:Y:S01]  /*1070*/  IMAD.MOV.U32 R25, RZ, RZ, R24 ;  /* 0x000000ffff197224 */ /* 0x000fe200078e0018 */
[----:B------:R-:W-:Y:S06]  /*1080*/  BRA `(.L_x_288) ;  /* 0x0000000000247947 */ /* 0x000fec0003800000 */
.L_x_287:
[----:B------:R-:W-:Y:S01]  /*1090*/  ISETP.NE.AND P0, PT, R55, 0x3, PT ;  /* 0x000000033700780c */ /* 0x000fe20003f05270 */
[----:B------:R-:W-:Y:S01]  /*10a0*/  IMAD.MOV.U32 R25, RZ, RZ, R51 ;  /* 0x000000ffff197224 */ /* 0x000fe200078e0033 */
[----:B------:R-:W-:Y:S01]  /*10b0*/  MOV R27, R31 ;  /* 0x0000001f001b7202 */ /* 0x000fe20000000f00 */
[----:B------:R-:W-:Y:S01]  /*10c0*/  IMAD.MOV.U32 R26, RZ, RZ, R52 ;  /* 0x000000ffff1a7224 */ /* 0x000fe200078e0034 */
[----:B------:R-:W-:-:S09]  /*10d0*/  MOV R33, R54 ;  /* 0x0000003600217202 */ /* 0x000fd20000000f00 */
[----:B------:R-:W-:Y:S01]  /*10e0*/  @P0 MOV R27, R24 ;  /* 0x00000018001b0202 */ /* 0x000fe20000000f00 */
[----:B------:R-:W-:Y:S01]  /*10f0*/  @P0 IMAD.MOV.U32 R25, RZ, RZ, R31 ;  /* 0x000000ffff190224 */ /* 0x000fe200078e001f */
[----:B------:R-:W-:Y:S01]  /*1100*/  @P0 MOV R33, R51 ;  /* 0x0000003300210202 */ /* 0x000fe20000000f00 */
[----:B------:R-:W-:-:S07]  /*1110*/  @P0 IMAD.MOV.U32 R26, RZ, RZ, R54 ;  /* 0x000000ffff1a0224 */ /* 0x000fce00078e0036 */
.L_x_288:
[----:B------:R-:W-:-:S04]  /*1120*/  IMAD.WIDE.U32 R30, R25, 0x200000, RZ ;  /* 0x00200000191e7825 */ /* 0x000fc800078e00ff */
[----:B------:R-:W-:Y:S01]  /*1130*/  HFMA2 R36, -RZ, RZ, 0, 0 ;  /* 0x00000000ff247431 */ /* 0x000fe200000001ff */
        /* <DEDUP_REMOVED lines=13> */
[----:B------:R-:W-:Y:S01]  /*1210*/  IMAD.MOV.U32 R42, RZ, RZ, R28 ;  /* 0x000000ffff2a7224 */ /* 0x000fe200078e001c */
[----:B------:R-:W-:Y:S02]  /*1220*/  MOV R24, R28 ;  /* 0x0000001c00187202 */ /* 0x000fe40000000f00 */
[----:B------:R-:W-:-:S09]  /*1230*/  MOV R30, 0xfffffc01 ;  /* 0xfffffc01001e7802 */ /* 0x000fd20000000f00 */
        /* <DEDUP_REMOVED lines=26> */
[----:B------:R-:W-:Y:S02]  /*13e0*/  @P0 IADD3 R25, PT, PT, R43, -0x100000, RZ ;  /* 0xfff000002b190810 */ /* 0x000fe40007ffe0ff */
        /* <DEDUP_REMOVED lines=26> */
[----:B0-----:R-:W-:Y:S01]  /*1590*/  IMAD.MOV.U32 R24, RZ, RZ, -0x748574fc ;  /* 0x8b7a8b04ff187424 */ /* 0x001fe200078e00ff */
[----:B------:R-:W-:-:S15]  /*15a0*/  MOV R25, 0x3ed0ee25 ;  /* 0x3ed0ee2500197802 */ /* 0x000fde0000000f00 */
        /* <DEDUP_REMOVED lines=136> */
.L_x_290:
[----:B------:R-:W-:Y:S01]  /*1e30*/  IMAD.MOV.U32 R26, RZ, RZ, 0x0 ;  /* 0x00000000ff1a7424 */ /* 0x000fe200078e00ff */
[----:B------:R-:W-:Y:S02]  /*1e40*/  MOV R27, 0x7ff00000 ;  /* 0x7ff00000001b7802 */ /* 0x000fe40000000f00 */
[----:B------:R-:W-:-:S04]  /*1e50*/  LOP3.LUT P0, RZ, R25, 0x7fffffff, RZ, 0xc0, !PT ;  /* 0x7fffffff19ff7812 */ /* 0x000fc8000780c0ff */
[----:B------:R-:W0:Y:S02]  /*1e60*/  DFMA R26, R24, R26, +INF ;  /* 0x7ff00000181a742b */ /* 0x000e24000000001a */
[----:B0-----:R-:W-:Y:S02]  /*1e70*/  FSEL R24, R26, RZ, P0 ;  /* 0x000000ff1a187208 */ /* 0x001fe40000000000 */
[----:B------:R-:W-:-:S07]  /*1e80*/  FSEL R25, R27, -QNAN , P0 ;  /* 0xfff000001b197808 */ /* 0x000fce0000000000 */
.L_x_291:
[----:B------:R-:W-:Y:S05]  /*1e90*/  BSYNC.RECONVERGENT B0 ;  /* 0x0000000000007941 */ /* 0x000fea0003800200 */
.L_x_289:
[----:B------:R-:W0:Y:S01]  /*1ea0*/  DMUL R24, R24, -2 ;  /* 0xc000000018187828 */ /* 0x000e220000000000 */
[----:B------:R-:W-:Y:S01]  /*1eb0*/  MOV R28, 0x0 ;  /* 0x00000000001c7802 */ /* 0x000fe20000000f00 */
[----:B0-----:R-:W0:Y:S01]  /*1ec0*/  MUFU.RSQ64H R27, R25 ;  /* 0x00000019001b7308 */ /* 0x001e220000001c00 */
[----:B------:R-:W-:Y:S01]  /*1ed0*/  VIADD R26, R25, 0xfcb00000 ;  /* 0xfcb00000191a7836 */ /* 0x000fe20000000000 */
[----:B------:R-:W-:Y:S01]  /*1ee0*/  UMOV UR48, 0x33145c07 ;  /* 0x33145c0700307882 */ /* 0x000fe20000000000 */
[----:B------:R-:W-:Y:S01]  /*1ef0*/  IMAD.MOV.U32 R29, RZ, RZ, 0x3fd80000 ;  /* 0x3fd80000ff1d7424 */ /* 0x000fe200078e00ff */
[----:B------:R-:W-:Y:S01]  /*1f00*/  UMOV UR49, 0x3ca1a626 ;  /* 0x3ca1a62600317882 */ /* 0x000fe20000000000 */
[----:B------:R-:W-:Y:S01]  /*1f10*/  IMAD.MOV.U32 R42, RZ, RZ, 0x2cb0d246 ;  /* 0x2cb0d246ff2a7424 */ /* 0x000fe200078e00ff */
[----:B------:R-:W-:Y:S01]  /*1f20*/  MOV R43, 0x3e5ae5f1 ;  /* 0x3e5ae5f1002b7802 */ /* 0x000fe20000000f00 */
[----:B------:R-:W-:-:S15]  /*1f30*/  BSSY.RECONVERGENT B0, `(.L_x_292) ;  /* 0x00000be000007945 */ /* 0x000fde0003800200 */
[----:B------:R-:W-:-:S15]  /*1f40*/  NOP ;  /* 0x0000000000007918 */ /* 0x000fde0000000000 */
[----:B------:R-:W-:-:S15]  /*1f50*/  NOP ;  /* 0x0000000000007918 */ /* 0x000fde0000000000 */
[----:B------:R-:W-:-:S10]  /*1f60*/  NOP ;  /* 0x0000000000007918 */ /* 0x000fd40000000000 */
        /* <DEDUP_REMOVED lines=21> */
[----:B0-----:R-:W-:-:S04]  /*20c0*/  SHF.L.U32 R32, R37, 0x1, RZ ;  /* 0x0000000125207819 */ /* 0x001fc800000006ff */
[----:B------:R-:W-:-:S15]  /*20d0*/  ISETP.GT.U32.AND P0, PT, R32, -0x79800000, PT ;  /* 0x868000002000780c */ /* 0x000fde0003f04070 */
[----:B------:R-:W-:-:S15]  /*20e0*/  NOP ;  /* 0x0000000000007918 */ /* 0x000fde0000000000 */
[----:B------:R-:W-:-:S15]  /*20f0*/  NOP ;  /* 0x0000000000007918 */ /* 0x000fde0000000000 */
[----:B------:R-:W-:-:S13]  /*2100*/  NOP ;  /* 0x0000000000007918 */ /* 0x000fda0000000000 */
        /* <DEDUP_REMOVED lines=19> */
[----:B-1----:R-:W-:Y:S01]  /*2240*/  LOP3.LUT P1, RZ, R36, 0x2, RZ, 0xc0, !PT ;  /* 0x0000000224ff7812 */ /* 0x002fe2000782c0ff */
[----:B------:R-:W-:-:S15]  /*2250*/  VIADD R37, R29, 0xfff00000 ;  /* 0xfff000001d257836 */ /* 0x000fde0000000000 */
[----:B------:R-:W-:-:S15]  /*2260*/  NOP ;  /* 0x0000000000007918 */ /* 0x000fde0000000000 */
[----:B------:R-:W-:-:S15]  /*2270*/  NOP ;  /* 0x0000000000007918 */ /* 0x000fde0000000000 */
[----:B------:R-:W-:-:S15]  /*2280*/  NOP ;  /* 0x0000000000007918 */ /* 0x000fde0000000000 */
[----:B------:R-:W-:-:S01]  /*2290*/  NOP ;  /* 0x0000000000007918 */ /* 0x000fc20000000000 */
[----:B0-----:R-:W0:Y:S01]  /*22a0*/  DMUL R38, R34, UR48 ;  /* 0x0000003022267c28 */ /* 0x001e220008000000 */
[----:B------:R-:W-:Y:S01]  /*22b0*/  UMOV UR48, 0x54442d18 ;  /* 0x54442d1800307882 */ /* 0x000fe20000000000 */
[----:B------:R-:W-:-:S15]  /*22c0*/  UMOV UR49, 0x400921fb ;  /* 0x400921fb00317882 */ /* 0x000fde0000000000 */
[----:B------:R-:W-:-:S15]  /*22d0*/  NOP ;  /* 0x0000000000007918 */ /* 0x000fde0000000000 */
[----:B------:R-:W-:-:S15]  /*22e0*/  NOP ;  /* 0x0000000000007918 */ /* 0x000fde0000000000 */
[----:B------:R-:W-:-:S15]  /*22f0*/  NOP ;  /* 0x0000000000007918 */ /* 0x000fde0000000000 */
[----:B------:R-:W-:-:S02]  /*2300*/  NOP ;  /* 0x0000000000007918 */ /* 0x000fc40000000000 */
[----:B0-----:R0:W1:Y:S01]  /*2310*/  DFMA R38, R34, UR48, R38 ;  /* 0x0000003022267c2b */ /* 0x0010620008000026 */
[----:B------:R-:W-:Y:S01]  /*2320*/  UMOV UR48, 0x20fd8164 ;  /* 0x20fd816400307882 */ /* 0x000fe20000000000 */
[----:B0-----:R-:W-:Y:S01]  /*2330*/  IMAD.MOV.U32 R34, RZ, RZ, -0x3e107ad8 ;  /* 0xc1ef8528ff227424 */ /* 0x001fe200078e00ff */
[----:B------:R-:W-:Y:S01]  /*2340*/  MOV R35, 0x3e21eea7 ;  /* 0x3e21eea700237802 */ /* 0x000fe20000000f00 */
[----:B------:R-:W-:-:S15]  /*2350*/  UMOV UR49, 0x3da8ff83 ;  /* 0x3da8ff8300317882 */ /* 0x000fde0000000000 */
[----:B------:R-:W-:-:S15]  /*2360*/  NOP ;  /* 0x0000000000007918 */ /* 0x000fde0000000000 */
[----:B------:R-:W-:-:S15]  /*2370*/  NOP ;  /* 0x0000000000007918 */ /* 0x000fde0000000000 */
[----:B------:R-:W-:-:S15]  /*2380*/  NOP ;  /* 0x0000000000007918 */ /* 0x000fde0000000000 */
[----:B-1----:R-:W0:-:S15]  /*2390*/  DMUL R40, R38, R38 ;  /* 0x0000002626287228 */ /* 0x002e1e0000000000 */
        /* <DEDUP_REMOVED lines=80> */
[----:B------:R-:W-:Y:S02]  /*28a0*/  ISETP.NE.U32.AND P0, PT, R38, 0x1, PT ;  /* 0x000000012600780c */ /* 0x000fe40003f05070 */
[----:B------:R-:W-:Y:S02]  /*28b0*/  MOV R36, R28 ;  /* 0x0000001c00247202 */ /* 0x000fe40000000f00 */
        /* <DEDUP_REMOVED lines=12> */
[----:B------:R-:W-:Y:S02]  /*2980*/  FSEL R42, R42, R40, !P0 ;  /* 0x000000282a2a7208 */ /* 0x000fe40004000000 */
[----:B------:R-:W-:Y:S02]  /*2990*/  FSEL R43, R57, R41, !P0 ;  /* 0x00000029392b7208 */ /* 0x000fe40004000000 */
        /* <DEDUP_REMOVED lines=20> */
[----:B------:R-:W-:Y:S05]  /*2ae0*/  CALL.REL.NOINC `($__internal_21_$__cuda_sm20_dsqrt_rn_f64_mediumpath_v1) ;  /* 0x0000002800007944 */ /* 0x000fea0003c00000 */
[----:B------:R-:W-:Y:S01]  /*2af0*/  IMAD.MOV.U32 R40, RZ, RZ, R26 ;  /* 0x000000ffff287224 */ /* 0x000fe200078e001a */
[----:B------:R-:W-:-:S07]  /*2b00*/  MOV R41, R27 ;  /* 0x0000001b00297202 */ /* 0x000fce0000000f00 */
.L_x_293:
[----:B------:R-:W-:Y:S05]  /*2b10*/  BSYNC.RECONVERGENT B0 ;  /* 0x0000000000007941 */ /* 0x000fea0003800200 */
.L_x_292:
        /* <DEDUP_REMOVED lines=29> */
[----:B------:R-:W-:-:S04]  /*2cf0*/  IADD3 R24, P0, PT, R46, R47, RZ ;  /* 0x0000002f2e187210 */ /* 0x000fc80007f1e0ff */
[----:B------:R-:W-:Y:S01]  /*2d00*/  ISETP.GE.U32.AND P1, PT, R24, UR34, PT ;  /* 0x0000002218007c0c */ /* 0x000fe2000bf26070 */
[----:B------:R-:W-:Y:S01]  /*2d10*/  IMAD.X R24, RZ, RZ, R48, P0 ;  /* 0x000000ffff187224 */ /* 0x000fe200000e0630 */
[----:B------:R-:W-:-:S04]  /*2d20*/  ISETP.LT.U32.AND P0, PT, R47, UR34, PT ;  /* 0x000000222f007c0c */ /* 0x000fc8000bf01070 */
[----:B------:R-:W-:-:S04]  /*2d30*/  ISETP.GE.AND.EX P1, PT, R24, UR35, PT, P1 ;  /* 0x0000002318007c0c */ /* 0x000fc8000bf26310 */
[----:B------:R-:W-:Y:S02]  /*2d40*/  ISETP.LT.OR.EX P0, PT, R48, UR35, !P1, P0 ;  /* 0x0000002330007c0c */ /* 0x000fe4000cf01700 */
[----:B------:R-:W-:Y:S02]  /*2d50*/  FSEL R24, R42, R40, !P1 ;  /* 0x000000282a187208 */ /* 0x000fe40004800000 */
[----:B------:R-:W-:-:S06]  /*2d60*/  FSEL R25, R43, R41, !P1 ;  /* 0x000000292b197208 */ /* 0x000fcc0004800000 */
[----:B------:R1:W2:Y:S03]  /*2d70*/  DFMA R24, R24, UR74, R22 ;  /* 0x0000004a18187c2b */ /* 0x0002a60008000016 */
[----:B-12---:R-:W-:Y:S05]  /*2d80*/  @!P0 BRA `(.L_x_295) ;  /* 0x0000001c00f08947 */ /* 0x006fea0003800000 */
[----:B------:R-:W0:Y:S02]  /*2d90*/  LDC.64 R26, c[0x0][0x540] ;  /* 0x00015000ff1a7b82 */ /* 0x000e240000000a00 */
[----:B0-----:R1:W-:Y:S01]  /*2da0*/  STG.E.64 desc[UR76][R26.64], R24 ;  /* 0x000000181a007986 */ /* 0x0013e2000c101b4c */
[----:B------:R-:W-:Y:S05]  /*2db0*/  BRA `(.L_x_295) ;  /* 0x0000001c00e47947 */ /* 0x000fea0003800000 */
.L_x_294:
[----:B------:R-:W0:Y:S01]  /*2dc0*/  LDC.64 R24, c[0x0][0x380] ;  /* 0x0000e000ff187b82 */ /* 0x000e220000000a00 */
[----:B------:R-:W-:Y:S01]  /*2dd0*/  BSSY.RECONVERGENT B0, `(.L_x_296) ;  /* 0x00000fb000007945 */ /* 0x000fe20003800200 */
[----:B0-----:R-:W-:-:S04]  /*2de0*/  ISETP.GE.U32.AND P0, PT, R47, R24, PT ;  /* 0x000000182f00720c */ /* 0x001fc80003f06070 */
        /* <DEDUP_REMOVED lines=244> */
.L_x_298:
[----:B------:R-:W0:Y:S01]  /*3d30*/  LDCU.64 UR48, c[0x0][0x540] ;  /* 0x0000a800ff3077ac */ /* 0x000e220008000a00 */
[----:B------:R-:W1:Y:S01]  /*3d40*/  DFMA R40, R40, UR74, R22 ;  /* 0x0000004a28287c2b */ /* 0x000e620008000016 */
[----:B0-----:R-:W-:-:S05]  /*3d50*/  IADD3 R28, P0, PT, R28, UR48, RZ ;  /* 0x000000301c1c7c10 */ /* 0x001fca000ff1e0ff */
[----:B------:R-:W-:-:S05]  /*3d60*/  IMAD.X R29, RZ, RZ, UR49, P0 ;  /* 0x00000031ff1d7e24 */ /* 0x000fca00080e06ff */
[----:B-1----:R0:W-:Y:S03]  /*3d70*/  STG.E.64 desc[UR76][R28.64], R40 ;  /* 0x000000281c007986 */ /* 0x0021e6000c101b4c */
.L_x_297:
[----:B------:R-:W-:Y:S05]  /*3d80*/  BSYNC.RECONVERGENT B0 ;  /* 0x0000000000007941 */ /* 0x000fea0003800200 */
.L_x_296:
[----:B0-----:R-:W-:-:S04]  /*3d90*/  IADD3 R29, P1, PT, R46, R47, RZ ;  /* 0x0000002f2e1d7210 */ /* 0x001fc80007f3e0ff */
[----:B------:R-:W-:Y:S02]  /*3da0*/  ISETP.GE.U32.AND P0, PT, R29, R24, PT ;  /* 0x000000181d00720c */ /* 0x000fe40003f06070 */
[----:B------:R-:W-:-:S04]  /*3db0*/  IADD3.X R24, PT, PT, RZ, R48, RZ, P1, !PT ;  /* 0x00000030ff187210 */ /* 0x000fc80000ffe4ff */
[----:B------:R-:W-:-:S13]  /*3dc0*/  ISETP.GE.AND.EX P0, PT, R24, R25, PT, P0 ;  /* 0x000000191800720c */ /* 0x000fda0003f06300 */
[----:B------:R-:W-:Y:S05]  /*3dd0*/  @P0 BRA `(.L_x_295) ;  /* 0x0000000c00dc0947 */ /* 0x000fea0003800000 */
[----:B------:R-:W-:Y:S01]  /*3de0*/  MOV R25, R29 ;  /* 0x0000001d00197202 */ /* 0x000fe20000000f00 */
[----:B------:R-:W-:Y:S01]  /*3df0*/  IMAD.MOV.U32 R24, RZ, RZ, RZ ;  /* 0x000000ffff187224 */ /* 0x000fe200078e00ff */
[----:B------:R-:W-:-:S03]  /*3e00*/  UISETP.NE.AND UP0, UPT, UR72, URZ, UPT ;  /* 0x000000ff4800728c */ /* 0x000fc6000bf05270 */
[----:B------:R-:W-:-:S05]  /*3e10*/  IMAD.HI.U32 R24, R29, UR36, R24 ;  /* 0x000000241d187c27 */ /* 0x000fca000f8e0018 */
[----:B------:R-:W-:-:S05]  /*3e20*/  SHF.R.U32.HI R27, RZ, UR37, R24 ;  /* 0x00000025ff1b7c19 */ /* 0x000fca0008011618 */
[----:B------:R-:W-:-:S04]  /*3e30*/  IMAD.MOV R26, RZ, RZ, -R27 ;  /* 0x000000ffff1a7224 */ /* 0x000fc800078e0a1b */
[----:B------:R-:W-:-:S04]  /*3e40*/  IMAD R26, R26, UR70, R29 ;  /* 0x000000461a1a7c24 */ /* 0x000fc8000f8e021d */
[----:B------:R-:W-:Y:S01]  /*3e50*/  IMAD R26, R26, UR69, RZ ;  /* 0x000000451a1a7c24 */ /* 0x000fe2000f8e02ff */
        /* <DEDUP_REMOVED lines=234> */
.L_x_299:
[----:B------:R-:W0:Y:S01]  /*4d00*/  LDCU.64 UR48, c[0x0][0x540] ;  /* 0x0000a800ff3077ac */ /* 0x000e220008000a00 */
[----:B------:R-:W1:Y:S01]  /*4d10*/  DFMA R42, R42, UR74, R22 ;  /* 0x0000004a2a2a7c2b */ /* 0x000e620008000016 */
[----:B0-----:R-:W-:-:S05]  /*4d20*/  IADD3 R26, P0, PT, R26, UR48, RZ ;  /* 0x000000301a1a7c10 */ /* 0x001fca000ff1e0ff */
[----:B------:R-:W-:-:S05]  /*4d30*/  IMAD.X R27, RZ, RZ, UR49, P0 ;  /* 0x00000031ff1b7e24 */ /* 0x000fca00080e06ff */
[----:B-1----:R0:W-:Y:S03]  /*4d40*/  STG.E.64 desc[UR76][R26.64], R42 ;  /* 0x0000002a1a007986 */ /* 0x0021e6000c101b4c */
.L_x_295:
[----:B------:R-:W-:Y:S05]  /*4d50*/  WARPSYNC.ALL ;  /* 0x0000000000007948 */ /* 0x000fea0003800000 */
[----:B------:R-:W2:Y:S01]  /*4d60*/  LDCU UR48, c[0x0][0x360] ;  /* 0x00006c00ff3077ac */ /* 0x000ea20008000800 */
[----:B-1----:R-:W2:Y:S08]  /*4d70*/  LDC R24, c[0x0][0x370] ;  /* 0x0000dc00ff187b82 */ /* 0x002eb00000000800 */
        /* <DEDUP_REMOVED lines=8> */
        .weak           $__internal_20_$__cuda_sm20_div_s64
        .type           $__internal_20_$__cuda_sm20_div_s64,@function
        .size           $__internal_20_$__cuda_sm20_div_s64,($__internal_21_$__cuda_sm20_dsqrt_rn_f64_mediumpath_v1 - $__internal_20_$__cuda_sm20_div_s64)
$__internal_20_$__cuda_sm20_div_s64:
        /* <DEDUP_REMOVED lines=78> */
[----:B------:R-:W-:Y:S06]  /*52e0*/  RET.REL.NODEC R20 `(_ZN2at6native54_GLOBAL__N__3a6f1fcb_21_DistributionNormal_cu_0c5b6e8543distribution_elementwise_grid_stride_kernelIdLi2EZNS0_9templates4cuda20normal_and_transformIddPNS_17CUDAGeneratorImplEZZZNS4_13normal_kernelIS7_EEvRKNS_10TensorBaseEddT_ENKUlvE_clEvENKUlvE_clEvEUldE_EEvRNS_18TensorIteratorBaseET1_T2_EUlP24curandStatePhilox4_32_10E_ZNS1_27distribution_nullary_kernelIdd7double2S7_SM_SF_EEvSH_SJ_RKT3_T4_EUlidE0_EEvlNS_15PhiloxCudaStateESI_SJ_) ;  /* 0xffffffac14447950 */ /* 0x000fec0003c3ffff */
        .weak           $__internal_21_$__cuda_sm20_dsqrt_rn_f64_mediumpath_v1
        .type           $__internal_21_$__cuda_sm20_dsqrt_rn_f64_mediumpath_v1,@function
        .size           $__internal_21_$__cuda_sm20_dsqrt_rn_f64_mediumpath_v1,(.L_x_360 - $__internal_21_$__cuda_sm20_dsqrt_rn_f64_mediumpath_v1)
$__internal_21_$__cuda_sm20_dsqrt_rn_f64_mediumpath_v1:
        /* <DEDUP_REMOVED lines=19> */
.L_x_302:
        /* <DEDUP_REMOVED lines=55> */
.L_x_304:
[----:B------:R0:W1:Y:S02]  /*5790*/  DADD R26, R24, R24 ;  /* 0x00000000181a7229 */ /* 0x0000640000000018 */
.L_x_303:
[----:B------:R-:W-:Y:S05]  /*57a0*/  BSYNC.RECONVERGENT B1 ;  /* 0x0000000000017941 */ /* 0x000fea0003800200 */
.L_x_301:
[----:B------:R-:W-:-:S04]  /*57b0*/  MOV R41, 0x0 ;  /* 0x0000000000297802 */ /* 0x000fc80000000f00 */
[----:B01----:R-:W-:Y:S05]  /*57c0*/  RET.REL.NODEC R40 `(_ZN2at6native54_GLOBAL__N__3a6f1fcb_21_DistributionNormal_cu_0c5b6e8543distribution_elementwise_grid_stride_kernelIdLi2EZNS0_9templates4cuda20normal_and_transformIddPNS_17CUDAGeneratorImplEZZZNS4_13normal_kernelIS7_EEvRKNS_10TensorBaseEddT_ENKUlvE_clEvENKUlvE_clEvEUldE_EEvRNS_18TensorIteratorBaseET1_T2_EUlP24curandStatePhilox4_32_10E_ZNS1_27distribution_nullary_kernelIdd7double2S7_SM_SF_EEvSH_SJ_RKT3_T4_EUlidE0_EEvlNS_15PhiloxCudaStateESI_SJ_) ;  /* 0xffffffa8280c7950 */ /* 0x003fea0003c3ffff */
.L_x_305:
        /* <DEDUP_REMOVED lines=11> */
.L_x_360:


//--------------------- .text._ZN2at6native54_GLOBAL__N__3a6f1fcb_21_DistributionNormal_cu_0c5b6e8543distribution_elementwise_grid_stride_kernelIdLi2EZNS0_9templates4cuda20normal_and_transformIddPNS_17CUDAGeneratorImplEZZZNS4_13normal_kernelIS7_EEvRKNS_10TensorBaseEddT_ENKUlvE_clEvENKUlvE_clEvEUldE_EEvRNS_18TensorIteratorBaseET1_T2_EUlP24curandStatePhilox4_32_10E_ZNS1_27distribution_nullary_kernelIdd7double2S7_SM_SF_EEvSH_SJ_RKT3_T4_EUlidE_EEvlNS_15PhiloxCudaStateESI_SJ_ --------------------------
	.section	.text._ZN2at6native54_GLOBAL__N__3a6f1fcb_21_DistributionNormal_cu_0c5b6e8543distribution_elementwise_grid_stride_kernelIdLi2EZNS0_9templates4cuda20normal_and_transformIddPNS_17CUDAGeneratorImplEZZZNS4_13normal_kernelIS7_EEvRKNS_10TensorBaseEddT_ENKUlvE_clEvENKUlvE_clEvEUldE_EEvRNS_18TensorIteratorBaseET1_T2_EUlP24curandStatePhilox4_32_10E_ZNS1_27distribution_nullary_kernelIdd7double2S7_SM_SF_EEvSH_SJ_RKT3_T4_EUlidE_EEvlNS_15PhiloxCudaStateESI_SJ_,"ax",@progbits
	.align	128
.text._ZN2at6native54_GLOBAL__N__3a6f1fcb_21_DistributionNormal_cu_0c5b6e8543distribution_elementwise_grid_stride_kernelIdLi2EZNS0_9templates4cuda20normal_and_transformIddPNS_17CUDAGeneratorImplEZZZNS4_13normal_kernelIS7_EEvRKNS_10TensorBaseEddT_ENKUlvE_clEvENKUlvE_clEvEUldE_EEvRNS_18TensorIteratorBaseET1_T2_EUlP24curandStatePhilox4_32_10E_ZNS1_27distribution_nullary_kernelIdd7double2S7_SM_SF_EEvSH_SJ_RKT3_T4_EUlidE_EEvlNS_15PhiloxCudaStateESI_SJ_:
        .type           _ZN2at6native54_GLOBAL__N__3a6f1fcb_21_DistributionNormal_cu_0c5b6e8543distribution_elementwise_grid_stride_kernelIdLi2EZNS0_9templates4cuda20normal_and_transformIddPNS_17CUDAGeneratorImplEZZZNS4_13normal_kernelIS7_EEvRKNS_10TensorBaseEddT_ENKUlvE_clEvENKUlvE_clEvEUldE_EEvRNS_18TensorIteratorBaseET1_T2_EUlP24curandStatePhilox4_32_10E_ZNS1_27distribution_nullary_kernelIdd7double2S7_SM_SF_EEvSH_SJ_RKT3_T4_EUlidE_EEvlNS_15PhiloxCudaStateESI_SJ_,@function
        .size           _ZN2at6native54_GLOBAL__N__3a6f1fcb_21_DistributionNormal_cu_0c5b6e8543distribution_elementwise_grid_stride_kernelIdLi2EZNS0_9templates4cuda20normal_and_transformIddPNS_17CUDAGeneratorImplEZZZNS4_13normal_kernelIS7_EEvRKNS_10TensorBaseEddT_ENKUlvE_clEvENKUlvE_clEvEUldE_EEvRNS_18TensorIteratorBaseET1_T2_EUlP24curandStatePhilox4_32_10E_ZNS1_27distribution_nullary_kernelIdd7double2S7_SM_SF_EEvSH_SJ_RKT3_T4_EUlidE_EEvlNS_15PhiloxCudaStateESI_SJ_,(.L_x_363 - _ZN2at6native54_GLOBAL__N__3a6f1fcb_21_DistributionNormal_cu_0c5b6e8543distribution_elementwise_grid_stride_kernelIdLi2EZNS0_9templates4cuda20normal_and_transformIddPNS_17CUDAGeneratorImplEZZZNS4_13normal_kernelIS7_EEvRKNS_10TensorBaseEddT_ENKUlvE_clEvENKUlvE_clEvEUldE_EEvRNS_18TensorIteratorBaseET1_T2_EUlP24curandStatePhilox4_32_10E_ZNS1_27distribution_nullary_kernelIdd7double2S7_SM_SF_EEvSH_SJ_RKT3_T4_EUlidE_EEvlNS_15PhiloxCudaStateESI_SJ_)
        .other          _ZN2at6native54_GLOBAL__N__3a6f1fcb_21_DistributionNormal_cu_0c5b6e8543distribution_elementwise_grid_stride_kernelIdLi2EZNS0_9templates4cuda20normal_and_transformIddPNS_17CUDAGeneratorImplEZZZNS4_13normal_kernelIS7_EEvRKNS_10TensorBaseEddT_ENKUlvE_clEvENKUlvE_clEvEUldE_EEvRNS_18TensorIteratorBaseET1_T2_EUlP24curandStatePhilox4_32_10E_ZNS1_27distribution_nullary_kernelIdd7double2S7_SM_SF_EEvSH_SJ_RKT3_T4_EUlidE_EEvlNS_15PhiloxCudaStateESI_SJ_,@"STO_CUDA_ENTRY STV_DEFAULT"
_ZN2at6native54_GLOBAL__N__3a6f1fcb_21_DistributionNormal_cu_0c5b6e8543distribution_elementwise_grid_stride_kernelIdLi2EZNS0_9templates4cuda20normal_and_transformIddPNS_17CUDAGeneratorImplEZZZNS4_13normal_kernelIS7_EEvRKNS_10TensorBaseEddT_ENKUlvE_clEvENKUlvE_clEvEUldE_EEvRNS_18TensorIteratorBaseET1_T2_EUlP24curandStatePhilox4_32_10E_ZNS1_27distribution_nullary_kernelIdd7double2S7_SM_SF_EEvSH_SJ_RKT3_T4_EUlidE_EEvlNS_15PhiloxCudaStateESI_SJ_:
        /* <DEDUP_REMOVED lines=112> */
.L_x_306:
[----:B------:R-:W-:-:S07]  /*0700*/  MOV R27, 0x720 ;  /* 0x00000720001b7802 */ /* 0x000fce0000000f00 */
[----:B------:R-:W-:Y:S05]  /*0710*/  CALL.REL.NOINC `($__internal_22_$__cuda_sm20_div_s64) ;  /* 0x0000002000d07944 */ /* 0x000fea0003c00000 */
.L_x_307:
        /* <DEDUP_REMOVED lines=12> */
[----:B------:R-:W0:Y:S01]  /*07e0*/  LDCU UR8, c[0x0][0x3b0] ;  /* 0x00007600ff0877ac */ /* 0x000e220008000800 */
[----:B------:R-:W-:Y:S01]  /*07f0*/  LOP3.LUT R54, R54, 0x3, RZ, 0xc0, !PT ;  /* 0x0000000336367812 */ /* 0x000fe200078ec0ff */
[----:B------:R-:W1:Y:S01]  /*0800*/  LDCU.64 UR12, c[0x0][0x3c0] ;  /* 0x00007800ff0c77ac */ /* 0x000e620008000a00 */
[----:B------:R-:W2:Y:S05]  /*0810*/  LDCU.64 UR10, c[0x0][0x3a8] ;  /* 0x00007500ff0a77ac */ /* 0x000eaa0008000a00 */
.L_x_320:
[----:B------:R-:W-:Y:S01]  /*0820*/  VIADD R0, R0, 0x1 ;  /* 0x0000000100007836 */ /* 0x000fe20000000000 */
[----:B------:R-:W-:Y:S03]  /*0830*/  BSSY.RECONVERGENT B0, `(.L_x_308) ;  /* 0x000000c000007945 */ /* 0x000fe60003800200 */
[C---:B------:R-:W-:Y:S01]  /*0840*/  IMAD.WIDE.U32 R28, R0.reuse, -0x2daee0ad, RZ ;  /* 0xd2511f53001c7825 */ /* 0x040fe200078e00ff */
[----:B------:R-:W-:-:S13]  /*0850*/  ISETP.NE.AND P0, PT, R0, RZ, PT ;  /* 0x000000ff0000720c */ /* 0x000fda0003f05270 */
[----:B01----:R-:W-:Y:S05]  /*0860*/  @P0 BRA `(.L_x_309) ;  /* 0x0000000000200947 */ /* 0x003fea0003800000 */
        /* <DEDUP_REMOVED lines=8> */
.L_x_309:
[----:B012---:R-:W-:Y:S05]  /*08f0*/  BSYNC.RECONVERGENT B0 ;  /* 0x0000000000007941 */ /* 0x007fea0003800200 */
.L_x_308:
        /* <DEDUP_REMOVED lines=51> */
.L_x_310:
        /* <DEDUP_REMOVED lines=9> */
.L_x_311:
        /* <DEDUP_REMOVED lines=210> */
.L_x_313:
[----:B------:R-:W-:Y:S01]  /*19e0*/  IMAD.MOV.U32 R26, RZ, RZ, 0x0 ;  /* 0x00000000ff1a7424 */ /* 0x000fe200078e00ff */
[----:B------:R-:W-:Y:S01]  /*19f0*/  LOP3.LUT P0, RZ, R25, 0x7fffffff, RZ, 0xc0, !PT ;  /* 0x7fffffff19ff7812 */ /* 0x000fe2000780c0ff */
[----:B------:R-:W-:-:S06]  /*1a00*/  IMAD.MOV.U32 R27, RZ, RZ, 0x7ff00000 ;  /* 0x7ff00000ff1b7424 */ /* 0x000fcc00078e00ff */
[----:B------:R-:W0:Y:S02]  /*1a10*/  DFMA R26, R24, R26, +INF ;  /* 0x7ff00000181a742b */ /* 0x000e24000000001a */
[----:B0-----:R-:W-:Y:S02]  /*1a20*/  FSEL R24, R26, RZ, P0 ;  /* 0x000000ff1a187208 */ /* 0x001fe40000000000 */
[----:B------:R-:W-:-:S07]  /*1a30*/  FSEL R25, R27, -QNAN , P0 ;  /* 0xfff000001b197808 */ /* 0x000fce0000000000 */
.L_x_314:
[----:B------:R-:W-:Y:S05]  /*1a40*/  BSYNC.RECONVERGENT B0 ;  /* 0x0000000000007941 */ /* 0x000fea0003800200 */
.L_x_312:
        /* <DEDUP_REMOVED lines=174> */
[----:B------:R-:W-:Y:S01]  /*2530*/  FSEL R39, R59, R41, !P0 ;  /* 0x000000293b277208 */ /* 0x000fe20004000000 */
[----:B------:R-:W-:Y:S01]  /*2540*/  VIADD R41, R29, 0xfff00000 ;  /* 0xfff000001d297836 */ /* 0x000fe20000000000 */
[----:B------:R-:W-:-:S02]  /*2550*/  ISETP.GE.U32.AND P0, PT, R26, 0x7ca00000, PT ;  /* 0x7ca000001a00780c */ /* 0x000fc40003f06070 */
[----:B------:R-:W-:Y:S02]  /*2560*/  @P1 LOP3.LUT R43, R37, 0x80000000, RZ, 0x3c, !PT ;  /* 0x80000000252b1812 */ /* 0x000fe400078e3cff */
[----:B------:R-:W-:Y:S02]  /*2570*/  MOV R40, R28 ;  /* 0x0000001c00287202 */ /* 0x000fe40000000f00 */
[----:B------:R-:W-:Y:S01]  /*2580*/  @P1 LOP3.LUT R59, R39, 0x80000000, RZ, 0x3c, !PT ;  /* 0x80000000273b1812 */ /* 0x000fe200078e3cff */
[----:B------:R-:W-:-:S04]  /*2590*/  @P1 IMAD.MOV.U32 R37, RZ, RZ, R43 ;  /* 0x000000ffff251224 */ /* 0x000fc800078e002b */
        /* <DEDUP_REMOVED lines=16> */
[----:B------:R-:W-:Y:S05]  /*26a0*/  CALL.REL.NOINC `($__internal_23_$__cuda_sm20_dsqrt_rn_f64_mediumpath_v1) ;  /* 0x0000000800287944 */ /* 0x000fea0003c00000 */
[----:B------:R-:W-:Y:S02]  /*26b0*/  IMAD.MOV.U32 R42, RZ, RZ, R26 ;  /* 0x000000ffff2a7224 */ /* 0x000fe400078e001a */
[----:B------:R-:W-:-:S07]  /*26c0*/  IMAD.MOV.U32 R43, RZ, RZ, R27 ;  /* 0x000000ffff2b7224 */ /* 0x000fce00078e001b */
.L_x_316:
[----:B------:R-:W-:Y:S05]  /*26d0*/  BSYNC.RECONVERGENT B0 ;  /* 0x0000000000007941 */ /* 0x000fea0003800200 */
.L_x_315:
[----:B------:R-:W0:-:S15]  /*26e0*/  FRND.F64.TRUNC R26, R30 ;  /* 0x0000001e001a7313 */ /* 0x000e1e000030d800 */
[----:B------:R-:W-:-:S15]  /*26f0*/  NOP ;  /* 0x0000000000007918 */ /* 0x000fde0000000000 */
[----:B------:R-:W-:-:S15]  /*2700*/  NOP ;  /* 0x0000000000007918 */ /* 0x000fde0000000000 */
[----:B------:R-:W-:-:S15]  /*2710*/  NOP ;  /* 0x0000000000007918 */ /* 0x000fde0000000000 */
[----:B------:R-:W-:-:S04]  /*2720*/  NOP ;  /* 0x0000000000007918 */ /* 0x000fc80000000000 */
[----:B------:R-:W-:Y:S01]  /*2730*/  DMUL R24, RZ, R30 ;  /* 0x0000001eff187228 */ /* 0x000fe20000000000 */
[----:B------:R-:W1:Y:S01]  /*2740*/  LDC.64 R28, c[0x0][0x3b8] ;  /* 0x0000ee00ff1c7b82 */ /* 0x000e620000000a00 */
        /* <DEDUP_REMOVED lines=26> */
[----:B------:R-:W0:Y:S04]  /*28f0*/  DFMA R26, R26, UR12, R28 ;  /* 0x0000000c1a1a7c2b */ /* 0x000e28000800001c */
[----:B------:R-:W-:-:S04]  /*2900*/  IADD3 R24, P0, PT, R25, UR10, RZ ;  /* 0x0000000a19187c10 */ /* 0x000fc8000ff1e0ff */
[----:B------:R-:W-:-:S05]  /*2910*/  LEA.HI.X.SX32 R25, R25, UR11, 0x1, P0 ;  /* 0x0000000b19197c11 */ /* 0x000fca00080f0eff */
[----:B0-----:R0:W-:Y:S04]  /*2920*/  STG.E.64 desc[UR6][R24.64], R26 ;  /* 0x0000001a18007986 */ /* 0x0011e8000c101b06 */
.L_x_318:
[----:B------:R-:W-:Y:S05]  /*2930*/  BSYNC.RECONVERGENT B0 ;  /* 0x0000000000007941 */ /* 0x000fea0003800200 */
.L_x_317:
[----:B------:R1:W2:Y:S02]  /*2940*/  DMUL R38, R38, R42 ;  /* 0x0000002a26267228 */ /* 0x0002a40000000000 */
[----:B-12---:R-:W-:Y:S05]  /*2950*/  @P1 BRA `(.L_x_319) ;  /* 0x0000000000141947 */ /* 0x006fea0003800000 */
[----:B0-----:R-:W-:Y:S01]  /*2960*/  IMAD R25, R33, UR8, RZ ;  /* 0x0000000821197c24 */ /* 0x001fe2000f8e02ff */
[----:B------:R-:W0:Y:S04]  /*2970*/  DFMA R38, R38, UR12, R28 ;  /* 0x0000000c26267c2b */ /* 0x000e28000800001c */
[----:B------:R-:W-:-:S04]  /*2980*/  IADD3 R24, P0, PT, R25, UR10, RZ ;  /* 0x0000000a19187c10 */ /* 0x000fc8000ff1e0ff */
[----:B------:R-:W-:-:S05]  /*2990*/  LEA.HI.X.SX32 R25, R25, UR11, 0x1, P0 ;  /* 0x0000000b19197c11 */ /* 0x000fca00080f0eff */
[----:B0-----:R1:W-:Y:S04]  /*29a0*/  STG.E.64 desc[UR6][R24.64], R38 ;  /* 0x0000002618007986 */ /* 0x0013e8000c101b06 */
.L_x_319:
[----:B------:R-:W-:Y:S01]  /*29b0*/  IADD3 R47, P0, PT, R52, R47, RZ ;  /* 0x0000002f342f7210 */ /* 0x000fe20007f1e0ff */
[----:B------:R-:W-:Y:S05]  /*29c0*/  WARPSYNC.ALL ;  /* 0x0000000000007948 */ /* 0x000fea0003800000 */
[----:B------:R-:W-:Y:S01]  /*29d0*/  IADD3.X R48, PT, PT, RZ, R48, RZ, P0, !PT ;  /* 0x00000030ff307210 */ /* 0x000fe200007fe4ff */
[----:B------:R-:W-:Y:S01]  /*29e0*/  BAR.SYNC.DEFER_BLOCKING 0x0 ;  /* 0x0000000000007b1d */ /* 0x000fe20000010000 */
[----:B------:R-:W-:Y:S01]  /*29f0*/  ISETP.GE.U32.AND P0, PT, R47, R20, PT ;  /* 0x000000142f00720c */ /* 0x000fe20003f06070 */
[----:B------:R-:W-:Y:S02]  /*2a00*/  IMAD.MOV.U32 R31, RZ, RZ, R22 ;  /* 0x000000ffff1f7224 */ /* 0x000fe400078e0016 */
[----:B------:R-:W-:Y:S01]  /*2a10*/  IMAD.MOV.U32 R30, RZ, RZ, R56 ;  /* 0x000000ffff1e7224 */ /* 0x000fe200078e0038 */
[----:B------:R-:W-:Y:S01]  /*2a20*/  ISETP.GE.AND.EX P0, PT, R48, R55, PT, P0 ;  /* 0x000000373000720c */ /* 0x000fe20003f06300 */
[----:B------:R-:W-:-:S12]  /*2a30*/  IMAD.MOV.U32 R32, RZ, RZ, R57 ;  /* 0x000000ffff207224 */ /* 0x000fd800078e0039 */
[----:B------:R-:W-:Y:S05]  /*2a40*/  @!P0 BRA `(.L_x_320) ;  /* 0xffffffdc00748947 */ /* 0x000fea000383ffff */
[----:B------:R-:W-:Y:S05]  /*2a50*/  EXIT ;  /* 0x000000000000794d */ /* 0x000fea0003800000 */
        .weak           $__internal_22_$__cuda_sm20_div_s64
        .type           $__internal_22_$__cuda_sm20_div_s64,@function
        .size           $__internal_22_$__cuda_sm20_div_s64,($__internal_23_$__cuda_sm20_dsqrt_rn_f64_mediumpath_v1 - $__internal_22_$__cuda_sm20_div_s64)
$__internal_22_$__cuda_sm20_div_s64:
[----:B------:R-:W-:Y:S01]  /*2a60*/  MOV R24, R52 ;  /* 0x0000003400187202 */ /* 0x000fe20000000f00 */
[----:B------:R-:W-:-:S05]  /*2a70*/  IMAD.MOV.U32 R25, RZ, RZ, RZ ;  /* 0x000000ffff197224 */ /* 0x000fca00078e00ff */
        /* <DEDUP_REMOVED lines=18> */
[----:B------:R-:W-:Y:S01]  /*2ba0*/  IADD3 R21, P2, PT, R25, R20, RZ ;  /* 0x0000001419157210 */ /* 0x000fe20007f5e0ff */
[----:B------:R-:W-:-:S04]  /*2bb0*/  IMAD.X R20, R33, 0x1, R23, P0 ;  /* 0x0000000121147824 */ /* 0x000fc800000e0617 */
        /* <DEDUP_REMOVED lines=56> */
[----:B------:R-:W-:Y:S06]  /*2f40*/  RET.REL.NODEC R20 `(_ZN2at6native54_GLOBAL__N__3a6f1fcb_21_DistributionNormal_cu_0c5b6e8543distribution_elementwise_grid_stride_kernelIdLi2EZNS0_9templates4cuda20normal_and_transformIddPNS_17CUDAGeneratorImplEZZZNS4_13normal_kernelIS7_EEvRKNS_10TensorBaseEddT_ENKUlvE_clEvENKUlvE_clEvEUldE_EEvRNS_18TensorIteratorBaseET1_T2_EUlP24curandStatePhilox4_32_10E_ZNS1_27distribution_nullary_kernelIdd7double2S7_SM_SF_EEvSH_SJ_RKT3_T4_EUlidE_EEvlNS_15PhiloxCudaStateESI_SJ_) ;  /* 0xffffffd0142c7950 */ /* 0x000fec0003c3ffff */
        .weak           $__internal_23_$__cuda_sm20_dsqrt_rn_f64_mediumpath_v1
        .type           $__internal_23_$__cuda_sm20_dsqrt_rn_f64_mediumpath_v1,@function
        .size           $__internal_23_$__cuda_sm20_dsqrt_rn_f64_mediumpath_v1,(.L_x_363 - $__internal_23_$__cuda_sm20_dsqrt_rn_f64_mediumpath_v1)
$__internal_23_$__cuda_sm20_dsqrt_rn_f64_mediumpath_v1:
        /* <DEDUP_REMOVED lines=19> */
.L_x_322:
        /* <DEDUP_REMOVED lines=55> */
.L_x_324:
[----:B------:R0:W1:Y:S02]  /*33f0*/  DADD R26, R24, R24 ;  /* 0x00000000181a7229 */ /* 0x0000640000000018 */
.L_x_323:
[----:B------:R-:W-:Y:S05]  /*3400*/  BSYNC.RECONVERGENT B1 ;  /* 0x0000000000017941 */ /* 0x000fea0003800200 */
.L_x_321:
[----:B------:R-:W-:-:S04]  /*3410*/  IMAD.MOV.U32 R43, RZ, RZ, 0x0 ;  /* 0x00000000ff2b7424 */ /* 0x000fc800078e00ff */
[----:B01----:R-:W-:Y:S05]  /*3420*/  RET.REL.NODEC R42 `(_ZN2at6native54_GLOBAL__N__3a6f1fcb_21_DistributionNormal_cu_0c5b6e8543distribution_elementwise_grid_stride_kernelIdLi2EZNS0_9templates4cuda20normal_and_transformIddPNS_17CUDAGeneratorImplEZZZNS4_13normal_kernelIS7_EEvRKNS_10TensorBaseEddT_ENKUlvE_clEvENKUlvE_clEvEUldE_EEvRNS_18TensorIteratorBaseET1_T2_EUlP24curandStatePhilox4_32_10E_ZNS1_27distribution_nullary_kernelIdd7double2S7_SM_SF_EEvSH_SJ_RKT3_T4_EUlidE_EEvlNS_15PhiloxCudaStateESI_SJ_) ;  /* 0xffffffc82af47950 */ /* 0x003fea0003c3ffff */
.L_x_325:
        /* <DEDUP_REMOVED lines=13> */
.L_x_363:


//--------------------- .nv.global.init           --------------------------
	.section	.nv.global.init,"aw",@progbits
	.align	4
.nv.global.init:
	.type		mrg32k3aM1SubSeq,@object
	.size		mrg32k3aM1SubSeq,(mrg32k3aM2SubSeq - mrg32k3aM1SubSeq)
mrg32k3aM1SubSeq:
        /*0000*/ 	.byte	0x0b, 0xcc, 0xee, 0x04, 0x73, 0x29, 0x8b, 0x6f, 0xf6, 0x53, 0x03, 0xf6, 0x23, 0xf6, 0xea, 0xda
        /* <DEDUP_REMOVED lines=125> */
	.type		mrg32k3aM2SubSeq,@object
	.size		mrg32k3aM2SubSeq,(mrg32k3aM1 - mrg32k3aM2SubSeq)
mrg32k3aM2SubSeq:
        /* <DEDUP_REMOVED lines=126> */
	.type		mrg32k3aM1,@object
	.size		mrg32k3aM1,(mrg32k3aM1Seq - mrg32k3aM1)
mrg32k3aM1:
        /* <DEDUP_REMOVED lines=144> */
	.type		mrg32k3aM1Seq,@object
	.size		mrg32k3aM1Seq,(mrg32k3aM2 - mrg32k3aM1Seq)
mrg32k3aM1Seq:
        /* <DEDUP_REMOVED lines=144> */
	.type		mrg32k3aM2,@object
	.size		mrg32k3aM2,(mrg32k3aM2Seq - mrg32k3aM2)
mrg32k3aM2:
        /* <DEDUP_REMOVED lines=144> */
	.type		mrg32k3aM2Seq,@object
	.size		mrg32k3aM2Seq,(precalc_xorwow_matrix - mrg32k3aM2Seq)
mrg32k3aM2Seq:
        /* <DEDUP_REMOVED lines=144> */
	.type		precalc_xorwow_matrix,@object
	.size		precalc_xorwow_matrix,(precalc_xorwow_offset_matrix - precalc_xorwow_matrix)
precalc_xorwow_matrix:
        /* <DEDUP_REMOVED lines=6400> */
	.type		precalc_xorwow_offset_matrix,@object
	.size		precalc_xorwow_offset_matrix,(.L_1 - precalc_xorwow_offset_matrix)
precalc_xorwow_offset_matrix:
        /* <DEDUP_REMOVED lines=6400> */
.L_1:


//--------------------- .nv.shared.reserved.0     --------------------------
	.section	.nv.shared.reserved.0,"aw",@nobits
	.weak		__nv_reservedSMEM_offset_0_alias
	.size		__nv_reservedSMEM_offset_0_alias, 0, 64
	.other		__nv_reservedSMEM_offset_0_alias,@"STO_CUDA_RESERVED_SHARED STV_DEFAULT"
__nv_reservedSMEM_offset_0_alias:
	.zero		0
	.zero		64


//--------------------- .nv.global                --------------------------
	.section	.nv.global,"aw",@nobits
.nv.global:
	.type		_ZN52_INTERNAL_3a6f1fcb_21_DistributionNormal_cu_0c5b6e854cuda3std3__48in_placeE,@object
	.size		_ZN52_INTERNAL_3a6f1fcb_21_DistributionNormal_cu_0c5b6e854cuda3std3__48in_placeE,(_ZN52_INTERNAL_3a6f1fcb_21_DistributionNormal_cu_0c5b6e854cuda3std6ranges3__45__cpo8distanceE - _ZN52_INTERNAL_3a6f1fcb_21_DistributionNormal_cu_0c5b6e854cuda3std3__48in_placeE)
_ZN52_INTERNAL_3a6f1fcb_21_DistributionNormal_cu_0c5b6e854cuda3std3__48in_placeE:
	.zero		1
	.type		_ZN52_INTERNAL_3a6f1fcb_21_DistributionNormal_cu_0c5b6e854cuda3std6ranges3__45__cpo8distanceE,@object
	.size		_ZN52_INTERNAL_3a6f1fcb_21_DistributionNormal_cu_0c5b6e854cuda3std6ranges3__45__cpo8distanceE,(_ZN52_INTERNAL_3a6f1fcb_21_DistributionNormal_cu_0c5b6e854cuda3std3__45__cpo6cbeginE - _ZN52_INTERNAL_3a6f1fcb_21_DistributionNormal_cu_0c5b6e854cuda3std6ranges3__45__cpo8distanceE)
_ZN52_INTERNAL_3a6f1fcb_21_DistributionNormal_cu_0c5b6e854cuda3std6ranges3__45__cpo8distanceE:
	.zero		1
	.type		_ZN52_INTERNAL_3a6f1fcb_21_DistributionNormal_cu_0c5b6e854cuda3std3__45__cpo6cbeginE,@object
	.size		_ZN52_INTERNAL_3a6f1fcb_21_DistributionNormal_cu_0c5b6e854cuda3std3__45__cpo6cbeginE,(_ZN52_INTERNAL_3a6f1fcb_21_DistributionNormal_cu_0c5b6e854cuda3std6ranges3__45__cpo7advanceE - _ZN52_INTERNAL_3a6f1fcb_21_DistributionNormal_cu_0c5b6e854cuda3std3__45__cpo6cbeginE)
_ZN52_INTERNAL_3a6f1fcb_21_DistributionNormal_cu_0c5b6e854cuda3std3__45__cpo6cbeginE:
	.zero		1
	.type		_ZN52_INTERNAL_3a6f1fcb_21_DistributionNormal_cu_0c5b6e854cuda3std6ranges3__45__cpo7advanceE,@object
	.size		_ZN52_INTERNAL_3a6f1fcb_21_DistributionNormal_cu_0c5b6e854cuda3std6ranges3__45__cpo7advanceE,(_ZN52_INTERNAL_3a6f1fcb_21_DistributionNormal_cu_0c5b6e854cuda3std3__45__cpo7crbeginE - _ZN52_INTERNAL_3a6f1fcb_21_DistributionNormal_cu_0c5b6e854cuda3std6ranges3__45__cpo7advanceE)
_ZN52_INTERNAL_3a6f1fcb_21_DistributionNormal_cu_0c5b6e854cuda3std6ranges3__45__cpo7advanceE:
	.zero		1
	.type		_ZN52_INTERNAL_3a6f1fcb_21_DistributionNormal_cu_0c5b6e854cuda3std3__45__cpo7crbeginE,@object
	.size		_ZN52_INTERNAL_3a6f1fcb_21_DistributionNormal_cu_0c5b6e854cuda3std3__45__cpo7crbeginE,(_ZN52_INTERNAL_3a6f1fcb_21_DistributionNormal_cu_0c5b6e854cuda3std6ranges3__45__cpo4dataE - _ZN52_INTERNAL_3a6f1fcb_21_DistributionNormal_cu_0c5b6e854cuda3std3__45__cpo7crbeginE)
_ZN52_INTERNAL_3a6f1fcb_21_DistributionNormal_cu_0c5b6e854cuda3std3__45__cpo7crbeginE:
	.zero		1
	.type		_ZN52_INTERNAL_3a6f1fcb_21_DistributionNormal_cu_0c5b6e854cuda3std6ranges3__45__cpo4dataE,@object
	.size		_ZN52_INTERNAL_3a6f1fcb_21_DistributionNormal_cu_0c5b6e854cuda3std6ranges3__45__cpo4dataE,(_ZN52_INTERNAL_3a6f1fcb_21_DistributionNormal_cu_0c5b6e854cuda3std6ranges3__45__cpo5beginE - _ZN52_INTERNAL_3a6f1fcb_21_DistributionNormal_cu_0c5b6e854cuda3std6ranges3__45__cpo4dataE)
_ZN52_INTERNAL_3a6f1fcb_21_DistributionNormal_cu_0c5b6e854cuda3std6ranges3__45__cpo4dataE:
	.zero		1
	.type		_ZN52_INTERNAL_3a6f1fcb_21_DistributionNormal_cu_0c5b6e854cuda3std6ranges3__45__cpo5beginE,@object
	.size		_ZN52_INTERNAL_3a6f1fcb_21_DistributionNormal_cu_0c5b6e854cuda3std6ranges3__45__cpo5beginE,(_ZN52_INTERNAL_3a6f1fcb_21_DistributionNormal_cu_0c5b6e854cuda3std3__454_GLOBAL__N__3a6f1fcb_21_DistributionNormal_cu_0c5b6e856ignoreE - _ZN52_INTERNAL_3a6f1fcb_21_DistributionNormal_cu_0c5b6e854cuda3std6ranges3__45__cpo5beginE)
_ZN52_INTERNAL_3a6f1fcb_21_DistributionNormal_cu_0c5b6e854cuda3std6ranges3__45__cpo5beginE:
	.zero		1
	.type		_ZN52_INTERNAL_3a6f1fcb_21_DistributionNormal_cu_0c5b6e854cuda3std3__454_GLOBAL__N__3a6f1fcb_21_DistributionNormal_cu_0c5b6e856ignoreE,@object
	.size		_ZN52_INTERNAL_3a6f1fcb_21_DistributionNormal_cu_0c5b6e854cuda3std3__454_GLOBAL__N__3a6f1fcb_21_DistributionNormal_cu_0c5b6e856ignoreE,(_ZN52_INTERNAL_3a6f1fcb_21_DistributionNormal_cu_0c5b6e854cuda3std6ranges3__45__cpo4sizeE - _ZN52_INTERNAL_3a6f1fcb_21_DistributionNormal_cu_0c5b6e854cuda3std3__454_GLOBAL__N__3a6f1fcb_21_DistributionNormal_cu_0c5b6e856ignoreE)
_ZN52_INTERNAL_3a6f1fcb_21_DistributionNormal_cu_0c5b6e854cuda3std3__454_GLOBAL__N__3a6f1fcb_21_DistributionNormal_cu_0c5b6e856ignoreE:
	.zero		1
	.type		_ZN52_INTERNAL_3a6f1fcb_21_DistributionNormal_cu_0c5b6e854cuda3std6ranges3__45__cpo4sizeE,@object
	.size		_ZN52_INTERNAL_3a6f1fcb_21_DistributionNormal_cu_0c5b6e854cuda3std6ranges3__45__cpo4sizeE,(_ZN52_INTERNAL_3a6f1fcb_21_DistributionNormal_cu_0c5b6e854cuda3std3__45__cpo5beginE - _ZN52_INTERNAL_3a6f1fcb_21_DistributionNormal_cu_0c5b6e854cuda3std6ranges3__45__cpo4sizeE)
_ZN52_INTERNAL_3a6f1fcb_21_DistributionNormal_cu_0c5b6e854cuda3std6ranges3__45__cpo4sizeE:
	.zero		1
	.type		_ZN52_INTERNAL_3a6f1fcb_21_DistributionNormal_cu_0c5b6e854cuda3std3__45__cpo5beginE,@object
	.size		_ZN52_INTERNAL_3a6f1fcb_21_DistributionNormal_cu_0c5b6e854cuda3std3__45__cpo5beginE,(_ZN52_INTERNAL_3a6f1fcb_21_DistributionNormal_cu_0c5b6e854cuda3std6ranges3__45__cpo6cbeginE - _ZN52_INTERNAL_3a6f1fcb_21_DistributionNormal_cu_0c5b6e854cuda3std3__45__cpo5beginE)
_ZN52_INTERNAL_3a6f1fcb_21_DistributionNormal_cu_0c5b6e854cuda3std3__45__cpo5beginE:
	.zero		1
	.type		_ZN52_INTERNAL_3a6f1fcb_21_DistributionNormal_cu_0c5b6e854cuda3std6ranges3__45__cpo6cbeginE,@object
	.size		_ZN52_INTERNAL_3a6f1fcb_21_DistributionNormal_cu_0c5b6e854cuda3std6ranges3__45__cpo6cbeginE,(_ZN52_INTERNAL_3a6f1fcb_21_DistributionNormal_cu_0c5b6e854cuda3std3__45__cpo6rbeginE - _ZN52_INTERNAL_3a6f1fcb_21_DistributionNormal_cu_0c5b6e854cuda3std6ranges3__45__cpo6cbeginE)
_ZN52_INTERNAL_3a6f1fcb_21_DistributionNormal_cu_0c5b6e854cuda3std6ranges3__45__cpo6cbeginE:
	.zero		1
	.type		_ZN52_INTERNAL_3a6f1fcb_21_DistributionNormal_cu_0c5b6e854cuda3std3__45__cpo6rbeginE,@object
	.size		_ZN52_INTERNAL_3a6f1fcb_21_DistributionNormal_cu_0c5b6e854cuda3std3__45__cpo6rbeginE,(_ZN52_INTERNAL_3a6f1fcb_21_DistributionNormal_cu_0c5b6e854cuda3std6ranges3__45__cpo4nextE - _ZN52_INTERNAL_3a6f1fcb_21_DistributionNormal_cu_0c5b6e854cuda3std3__45__cpo6rbeginE)
_ZN52_INTERNAL_3a6f1fcb_21_DistributionNormal_cu_0c5b6e854cuda3std3__45__cpo6rbeginE:
	.zero		1
	.type		_ZN52_INTERNAL_3a6f1fcb_21_DistributionNormal_cu_0c5b6e854cuda3std6ranges3__45__cpo4nextE,@object
	.size		_ZN52_INTERNAL_3a6f1fcb_21_DistributionNormal_cu_0c5b6e854cuda3std6ranges3__45__cpo4nextE,(_ZN52_INTERNAL_3a6f1fcb_21_DistributionNormal_cu_0c5b6e854cuda3std6ranges3__45__cpo4swapE - _ZN52_INTERNAL_3a6f1fcb_21_DistributionNormal_cu_0c5b6e854cuda3std6ranges3__45__cpo4nextE)
_ZN52_INTERNAL_3a6f1fcb_21_DistributionNormal_cu_0c5b6e854cuda3std6ranges3__45__cpo4nextE:
	.zero		1
	.type		_ZN52_INTERNAL_3a6f1fcb_21_DistributionNormal_cu_0c5b6e854cuda3std6ranges3__45__cpo4swapE,@object
	.size		_ZN52_INTERNAL_3a6f1fcb_21_DistributionNormal_cu_0c5b6e854cuda3std6ranges3__45__cpo4swapE,(_ZN52_INTERNAL_3a6f1fcb_21_DistributionNormal_cu_0c5b6e854cuda3std3__420unreachable_sentinelE - _ZN52_INTERNAL_3a6f1fcb_21_DistributionNormal_cu_0c5b6e854cuda3std6ranges3__45__cpo4swapE)
_ZN52_INTERNAL_3a6f1fcb_21_DistributionNormal_cu_0c5b6e854cuda3std6ranges3__45__cpo4swapE:
	.zero		1
	.type		_ZN52_INTERNAL_3a6f1fcb_21_DistributionNormal_cu_0c5b6e854cuda3std3__420unreachable_sentinelE,@object
	.size		_ZN52_INTERNAL_3a6f1fcb_21_DistributionNormal_cu_0c5b6e854cuda3std3__420unreachable_sentinelE,(_ZN52_INTERNAL_3a6f1fcb_21_DistributionNormal_cu_0c5b6e856thrust24THRUST_300001_SM_1030_NS6system6detail10sequential3seqE - _ZN52_INTERNAL_3a6f1fcb_21_DistributionNormal_cu_0c5b6e854cuda3std3__420unreachable_sentinelE)
_ZN52_INTERNAL_3a6f1fcb_21_DistributionNormal_cu_0c5b6e854cuda3std3__420unreachable_sentinelE:
	.zero		1
	.type		_ZN52_INTERNAL_3a6f1fcb_21_DistributionNormal_cu_0c5b6e856thrust24THRUST_300001_SM_1030_NS6system6detail10sequential3seqE,@object
	.size		_ZN52_INTERNAL_3a6f1fcb_21_DistributionNormal_cu_0c5b6e856thrust24THRUST_300001_SM_1030_NS6system6detail10sequential3seqE,(_ZN52_INTERNAL_3a6f1fcb_21_DistributionNormal_cu_0c5b6e854cuda3std3__45__cpo4cendE - _ZN52_INTERNAL_3a6f1fcb_21_DistributionNormal_cu_0c5b6e856thrust24THRUST_300001_SM_1030_NS6system6detail10sequential3seqE)
_ZN52_INTERNAL_3a6f1fcb_21_DistributionNormal_cu_0c5b6e856thrust24THRUST_300001_SM_1030_NS6system6detail10sequential3seqE:
	.zero		1
	.type		_ZN52_INTERNAL_3a6f1fcb_21_DistributionNormal_cu_0c5b6e854cuda3std3__45__cpo4cendE,@object
	.size		_ZN52_INTERNAL_3a6f1fcb_21_DistributionNormal_cu_0c5b6e854cuda3std3__45__cpo4cendE,(_ZN52_INTERNAL_3a6f1fcb_21_DistributionNormal_cu_0c5b6e854cuda3std6ranges3__45__cpo9iter_swapE - _ZN52_INTERNAL_3a6f1fcb_21_DistributionNormal_cu_0c5b6e854cuda3std3__45__cpo4cendE)
_ZN52_INTERNAL_3a6f1fcb_21_DistributionNormal_cu_0c5b6e854cuda3std3__45__cpo4cendE:
	.zero		1
	.type		_ZN52_INTERNAL_3a6f1fcb_21_DistributionNormal_cu_0c5b6e854cuda3std6ranges3__45__cpo9iter_swapE,@object
	.size		_ZN52_INTERNAL_3a6f1fcb_21_DistributionNormal_cu_0c5b6e854cuda3std6ranges3__45__cpo9iter_swapE,(_ZN52_INTERNAL_3a6f1fcb_21_DistributionNormal_cu_0c5b6e854cuda3std3__45__cpo5crendE - _ZN52_INTERNAL_3a6f1fcb_21_DistributionNormal_cu_0c5b6e854cuda3std6ranges3__45__cpo9iter_swapE)
_ZN52_INTERNAL_3a6f1fcb_21_DistributionNormal_cu_0c5b6e854cuda3std6ranges3__45__cpo9iter_swapE:
	.zero		1
	.type		_ZN52_INTERNAL_3a6f1fcb_21_DistributionNormal_cu_0c5b6e854cuda3std3__45__cpo5crendE,@object
	.size		_ZN52_INTERNAL_3a6f1fcb_21_DistributionNormal_cu_0c5b6e854cuda3std3__45__cpo5crendE,(_ZN52_INTERNAL_3a6f1fcb_21_DistributionNormal_cu_0c5b6e854cuda3std6ranges3__45__cpo5cdataE - _ZN52_INTERNAL_3a6f1fcb_21_DistributionNormal_cu_0c5b6e854cuda3std3__45__cpo5crendE)
_ZN52_INTERNAL_3a6f1fcb_21_DistributionNormal_cu_0c5b6e854cuda3std3__45__cpo5crendE:
	.zero		1
	.type		_ZN52_INTERNAL_3a6f1fcb_21_DistributionNormal_cu_0c5b6e854cuda3std6ranges3__45__cpo5cdataE,@object
	.size		_ZN52_INTERNAL_3a6f1fcb_21_DistributionNormal_cu_0c5b6e854cuda3std6ranges3__45__cpo5cdataE,(_ZN52_INTERNAL_3a6f1fcb_21_DistributionNormal_cu_0c5b6e854cuda3std6ranges3__45__cpo3endE - _ZN52_INTERNAL_3a6f1fcb_21_DistributionNormal_cu_0c5b6e854cuda3std6ranges3__45__cpo5cdataE)
_ZN52_INTERNAL_3a6f1fcb_21_DistributionNormal_cu_0c5b6e854cuda3std6ranges3__45__cpo5cdataE:
	.zero		1
	.type		_ZN52_INTERNAL_3a6f1fcb_21_DistributionNormal_cu_0c5b6e854cuda3std6ranges3__45__cpo3endE,@object
	.size		_ZN52_INTERNAL_3a6f1fcb_21_DistributionNormal_cu_0c5b6e854cuda3std6ranges3__45__cpo3endE,(_ZN52_INTERNAL_3a6f1fcb_21_DistributionNormal_cu_0c5b6e854cuda3std3__419piecewise_constructE - _ZN52_INTERNAL_3a6f1fcb_21_DistributionNormal_cu_0c5b6e854cuda3std6ranges3__45__cpo3endE)
_ZN52_INTERNAL_3a6f1fcb_21_DistributionNormal_cu_0c5b6e854cuda3std6ranges3__45__cpo3endE:
	.zero		1
	.type		_ZN52_INTERNAL_3a6f1fcb_21_DistributionNormal_cu_0c5b6e854cuda3std3__419piecewise_constructE,@object
	.size		_ZN52_INTERNAL_3a6f1fcb_21_DistributionNormal_cu_0c5b6e854cuda3std3__419piecewise_constructE,(_ZN52_INTERNAL_3a6f1fcb_21_DistributionNormal_cu_0c5b6e854cuda3std6ranges3__45__cpo5ssizeE - _ZN52_INTERNAL_3a6f1fcb_21_DistributionNormal_cu_0c5b6e854cuda3std3__419piecewise_constructE)
_ZN52_INTERNAL_3a6f1fcb_21_DistributionNormal_cu_0c5b6e854cuda3std3__419piecewise_constructE:
	.zero		1
	.type		_ZN52_INTERNAL_3a6f1fcb_21_DistributionNormal_cu_0c5b6e854cuda3std6ranges3__45__cpo5ssizeE,@object
	.size		_ZN52_INTERNAL_3a6f1fcb_21_DistributionNormal_cu_0c5b6e854cuda3std6ranges3__45__cpo5ssizeE,(_ZN52_INTERNAL_3a6f1fcb_21_DistributionNormal_cu_0c5b6e854cuda3std3__45__cpo3endE - _ZN52_INTERNAL_3a6f1fcb_21_DistributionNormal_cu_0c5b6e854cuda3std6ranges3__45__cpo5ssizeE)
_ZN52_INTERNAL_3a6f1fcb_21_DistributionNormal_cu_0c5b6e854cuda3std6ranges3__45__cpo5ssizeE:
	.zero		1
	.type		_ZN52_INTERNAL_3a6f1fcb_21_DistributionNormal_cu_0c5b6e854cuda3std3__45__cpo3endE,@object
	.size		_ZN52_INTERNAL_3a6f1fcb_21_DistributionNormal_cu_0c5b6e854cuda3std3__45__cpo3endE,(_ZN52_INTERNAL_3a6f1fcb_21_DistributionNormal_cu_0c5b6e854cuda3std6ranges3__45__cpo4cendE - _ZN52_INTERNAL_3a6f1fcb_21_DistributionNormal_cu_0c5b6e854cuda3std3__45__cpo3endE)
_ZN52_INTERNAL_3a6f1fcb_21_DistributionNormal_cu_0c5b6e854cuda3std3__45__cpo3endE:
	.zero		1
	.type		_ZN52_INTERNAL_3a6f1fcb_21_DistributionNormal_cu_0c5b6e854cuda3std6ranges3__45__cpo4cendE,@object
	.size		_ZN52_INTERNAL_3a6f1fcb_21_DistributionNormal_cu_0c5b6e854cuda3std6ranges3__45__cpo4cendE,(_ZN52_INTERNAL_3a6f1fcb_21_DistributionNormal_cu_0c5b6e854cuda3std3__45__cpo4rendE - _ZN52_INTERNAL_3a6f1fcb_21_DistributionNormal_cu_0c5b6e854cuda3std6ranges3__45__cpo4cendE)
_ZN52_INTERNAL_3a6f1fcb_21_DistributionNormal_cu_0c5b6e854cuda3std6ranges3__45__cpo4cendE:
	.zero		1
	.type		_ZN52_INTERNAL_3a6f1fcb_21_DistributionNormal_cu_0c5b6e854cuda3std3__45__cpo4rendE,@object
	.size		_ZN52_INTERNAL_3a6f1fcb_21_DistributionNormal_cu_0c5b6e854cuda3std3__45__cpo4rendE,(_ZN52_INTERNAL_3a6f1fcb_21_DistributionNormal_cu_0c5b6e854cuda3std6ranges3__45__cpo4prevE - _ZN52_INTERNAL_3a6f1fcb_21_DistributionNormal_cu_0c5b6e854cuda3std3__45__cpo4rendE)
_ZN52_INTERNAL_3a6f1fcb_21_DistributionNormal_cu_0c5b6e854cuda3std3__45__cpo4rendE:
	.zero		1
	.type		_ZN52_INTERNAL_3a6f1fcb_21_DistributionNormal_cu_0c5b6e854cuda3std6ranges3__45__cpo4prevE,@object
	.size		_ZN52_INTERNAL_3a6f1fcb_21_DistributionNormal_cu_0c5b6e854cuda3std6ranges3__45__cpo4prevE,(_ZN52_INTERNAL_3a6f1fcb_21_DistributionNormal_cu_0c5b6e854cuda3std6ranges3__45__cpo9iter_moveE - _ZN52_INTERNAL_3a6f1fcb_21_DistributionNormal_cu_0c5b6e854cuda3std6ranges3__45__cpo4prevE)
_ZN52_INTERNAL_3a6f1fcb_21_DistributionNormal_cu_0c5b6e854cuda3std6ranges3__45__cpo4prevE:
	.zero		1
	.type		_ZN52_INTERNAL_3a6f1fcb_21_DistributionNormal_cu_0c5b6e854cuda3std6ranges3__45__cpo9iter_moveE,@object
	.size		_ZN52_INTERNAL_3a6f1fcb_21_DistributionNormal_cu_0c5b6e854cuda3std6ranges3__45__cpo9iter_moveE,(.L_22 - _ZN52_INTERNAL_3a6f1fcb_21_DistributionNormal_cu_0c5b6e854cuda3std6ranges3__45__cpo9iter_moveE)
_ZN52_INTERNAL_3a6f1fcb_21_DistributionNormal_cu_0c5b6e854cuda3std6ranges3__45__cpo9iter_moveE:
	.zero		1
.L_22:


//--------------------- .nv.constant0._ZN2at6native54_GLOBAL__N__3a6f1fcb_21_DistributionNormal_cu_0c5b6e8543distribution_elementwise_grid_stride_kernelIfLi4EZNS0_9templates4cuda20normal_and_transformIN3c108BFloat16EfPNS_17CUDAGeneratorImplEZZZNS4_13normal_kernelIS9_EEvRKNS_10TensorBaseEddT_ENKUlvE_clEvENKUlvE2_clEvEUlfE_EEvRNS_18TensorIteratorBaseET1_T2_EUlP24curandStatePhilox4_32_10E0_ZNS1_27distribution_nullary_kernelIS7_f6float4S9_SO_SH_EEvSJ_SL_RKT3_T4_EUlifE0_EEvlNS_15PhiloxCudaStateESK_SL_ --------------------------
	.section	.nv.constant0._ZN2at6native54_GLOBAL__N__3a6f1fcb_21_DistributionNormal_cu_0c5b6e8543distribution_elementwise_grid_stride_kernelIfLi4EZNS0_9templates4cuda20normal_and_transformIN3c108BFloat16EfPNS_17CUDAGeneratorImplEZZZNS4_13normal_kernelIS9_EEvRKNS_10TensorBaseEddT_ENKUlvE_clEvENKUlvE2_clEvEUlfE_EEvRNS_18TensorIteratorBaseET1_T2_EUlP24curandStatePhilox4_32_10E0_ZNS1_27distribution_nullary_kernelIS7_f6float4S9_SO_SH_EEvSJ_SL_RKT3_T4_EUlifE0_EEvlNS_15PhiloxCudaStateESK_SL_,"a",@progbits
	.sectionflags	@""
	.align	4
.nv.constant0._ZN2at6native54_GLOBAL__N__3a6f1fcb_21_DistributionNormal_cu_0c5b6e8543distribution_elementwise_grid_stride_kernelIfLi4EZNS0_9templates4cuda20normal_and_transformIN3c108BFloat16EfPNS_17CUDAGeneratorImplEZZZNS4_13normal_kernelIS9_EEvRKNS_10TensorBaseEddT_ENKUlvE_clEvENKUlvE2_clEvEUlfE_EEvRNS_18TensorIteratorBaseET1_T2_EUlP24curandStatePhilox4_32_10E0_ZNS1_27distribution_nullary_kernelIS7_f6float4S9_SO_SH_EEvSJ_SL_RKT3_T4_EUlifE0_EEvlNS_15PhiloxCudaStateESK_SL_:
	.zero		1360


//--------------------- .nv.constant0._ZN2at6native54_GLOBAL__N__3a6f1fcb_21_DistributionNormal_cu_0c5b6e8543distribution_elementwise_grid_stride_kernelIfLi4EZNS0_9templates4cuda20normal_and_transformIN3c108BFloat16EfPNS_17CUDAGeneratorImplEZZZNS4_13normal_kernelIS9_EEvRKNS_10TensorBaseEddT_ENKUlvE_clEvENKUlvE2_clEvEUlfE_EEvRNS_18TensorIteratorBaseET1_T2_EUlP24curandStatePhilox4_32_10E0_ZNS1_27distribution_nullary_kernelIS7_f6float4S9_SO_SH_EEvSJ_SL_RKT3_T4_EUlifE_EEvlNS_15PhiloxCudaStateESK_SL_ --------------------------
	.section	.nv.constant0._ZN2at6native54_GLOBAL__N__3a6f1fcb_21_DistributionNormal_cu_0c5b6e8543distribution_elementwise_grid_stride_kernelIfLi4EZNS0_9templates4cuda20normal_and_transformIN3c108BFloat16EfPNS_17CUDAGeneratorImplEZZZNS4_13normal_kernelIS9_EEvRKNS_10TensorBaseEddT_ENKUlvE_clEvENKUlvE2_clEvEUlfE_EEvRNS_18TensorIteratorBaseET1_T2_EUlP24curandStatePhilox4_32_10E0_ZNS1_27distribution_nullary_kernelIS7_f6float4S9_SO_SH_EEvSJ_SL_RKT3_T4_EUlifE_EEvlNS_15PhiloxCudaStateESK_SL_,"a",@progbits
	.sectionflags	@""
	.align	4
.nv.constant0._ZN2at6native54_GLOBAL__N__3a6f1fcb_21_DistributionNormal_cu_0c5b6e8543distribution_elementwise_grid_stride_kernelIfLi4EZNS0_9templates4cuda20normal_and_transformIN3c108BFloat16EfPNS_17CUDAGeneratorImplEZZZNS4_13normal_kernelIS9_EEvRKNS_10TensorBaseEddT_ENKUlvE_clEvENKUlvE2_clEvEUlfE_EEvRNS_18TensorIteratorBaseET1_T2_EUlP24curandStatePhilox4_32_10E0_ZNS1_27distribution_nullary_kernelIS7_f6float4S9_SO_SH_EEvSJ_SL_RKT3_T4_EUlifE_EEvlNS_15PhiloxCudaStateESK_SL_:
	.zero		960


//--------------------- .nv.constant0._ZN2at6native54_GLOBAL__N__3a6f1fcb_21_DistributionNormal_cu_0c5b6e8543distribution_elementwise_grid_stride_kernelIfLi4EZNS0_9templates4cuda20normal_and_transformIN3c108BFloat16EfPNS_17CUDAGeneratorImplEZZZNS4_13normal_kernelIS9_EEvRKNS_10TensorBaseEddT_ENKUlvE_clEvENKUlvE2_clEvEUlfE_EEvRNS_18TensorIteratorBaseET1_T2_EUlP24curandStatePhilox4_32_10E_ZNS1_27distribution_nullary_kernelIS7_f7double2S9_SO_SH_EEvSJ_SL_RKT3_T4_EUlifE0_EEvlNS_15PhiloxCudaStateESK_SL_ --------------------------
	.section	.nv.constant0._ZN2at6native54_GLOBAL__N__3a6f1fcb_21_DistributionNormal_cu_0c5b6e8543distribution_elementwise_grid_stride_kernelIfLi4EZNS0_9templates4cuda20normal_and_transformIN3c108BFloat16EfPNS_17CUDAGeneratorImplEZZZNS4_13normal_kernelIS9_EEvRKNS_10TensorBaseEddT_ENKUlvE_clEvENKUlvE2_clEvEUlfE_EEvRNS_18TensorIteratorBaseET1_T2_EUlP24curandStatePhilox4_32_10E_ZNS1_27distribution_nullary_kernelIS7_f7double2S9_SO_SH_EEvSJ_SL_RKT3_T4_EUlifE0_EEvlNS_15PhiloxCudaStateESK_SL_,"a",@progbits
	.sectionflags	@""
	.align	4
.nv.constant0._ZN2at6native54_GLOBAL__N__3a6f1fcb_21_DistributionNormal_cu_0c5b6e8543distribution_elementwise_grid_stride_kernelIfLi4EZNS0_9templates4cuda20normal_and_transformIN3c108BFloat16EfPNS_17CUDAGeneratorImplEZZZNS4_13normal_kernelIS9_EEvRKNS_10TensorBaseEddT_ENKUlvE_clEvENKUlvE2_clEvEUlfE_EEvRNS_18TensorIteratorBaseET1_T2_EUlP24curandStatePhilox4_32_10E_ZNS1_27distribution_nullary_kernelIS7_f7double2S9_SO_SH_EEvSJ_SL_RKT3_T4_EUlifE0_EEvlNS_15PhiloxCudaStateESK_SL_:
	.zero		1360


//--------------------- .nv.constant0._ZN2at6native54_GLOBAL__N__3a6f1fcb_21_DistributionNormal_cu_0c5b6e8543distribution_elementwise_grid_stride_kernelIfLi4EZNS0_9templates4cuda20normal_and_transformIN3c108BFloat16EfPNS_17CUDAGeneratorImplEZZZNS4_13normal_kernelIS9_EEvRKNS_10TensorBaseEddT_ENKUlvE_clEvENKUlvE2_clEvEUlfE_EEvRNS_18TensorIteratorBaseET1_T2_EUlP24curandStatePhilox4_32_10E_ZNS1_27distribution_nullary_kernelIS7_f7double2S9_SO_SH_EEvSJ_SL_RKT3_T4_EUlifE_EEvlNS_15PhiloxCudaStateESK_SL_ --------------------------
	.section	.nv.constant0._ZN2at6native54_GLOBAL__N__3a6f1fcb_21_DistributionNormal_cu_0c5b6e8543distribution_elementwise_grid_stride_kernelIfLi4EZNS0_9templates4cuda20normal_and_transformIN3c108BFloat16EfPNS_17CUDAGeneratorImplEZZZNS4_13normal_kernelIS9_EEvRKNS_10TensorBaseEddT_ENKUlvE_clEvENKUlvE2_clEvEUlfE_EEvRNS_18TensorIteratorBaseET1_T2_EUlP24curandStatePhilox4_32_10E_ZNS1_27distribution_nullary_kernelIS7_f7double2S9_SO_SH_EEvSJ_SL_RKT3_T4_EUlifE_EEvlNS_15PhiloxCudaStateESK_SL_,"a",@progbits
	.sectionflags	@""
	.align	4
.nv.constant0._ZN2at6native54_GLOBAL__N__3a6f1fcb_21_DistributionNormal_cu_0c5b6e8543distribution_elementwise_grid_stride_kernelIfLi4EZNS0_9templates4cuda20normal_and_transformIN3c108BFloat16EfPNS_17CUDAGeneratorImplEZZZNS4_13normal_kernelIS9_EEvRKNS_10TensorBaseEddT_ENKUlvE_clEvENKUlvE2_clEvEUlfE_EEvRNS_18TensorIteratorBaseET1_T2_EUlP24curandStatePhilox4_32_10E_ZNS1_27distribution_nullary_kernelIS7_f7double2S9_SO_SH_EEvSJ_SL_RKT3_T4_EUlifE_EEvlNS_15PhiloxCudaStateESK_SL_:
	.zero		960


//--------------------- .nv.constant0._ZN2at6native54_GLOBAL__N__3a6f1fcb_21_DistributionNormal_cu_0c5b6e8543distribution_elementwise_grid_stride_kernelIfLi4EZNS0_9templates4cuda20normal_and_transformIN3c104HalfEfPNS_17CUDAGeneratorImplEZZZNS4_13normal_kernelIS9_EEvRKNS_10TensorBaseEddT_ENKUlvE_clEvENKUlvE1_clEvEUlfE_EEvRNS_18TensorIteratorBaseET1_T2_EUlP24curandStatePhilox4_32_10E0_ZNS1_27distribution_nullary_kernelIS7_f6float4S9_SO_SH_EEvSJ_SL_RKT3_T4_EUlifE0_EEvlNS_15PhiloxCudaStateESK_SL_ --------------------------
	.section	.nv.constant0._ZN2at6native54_GLOBAL__N__3a6f1fcb_21_DistributionNormal_cu_0c5b6e8543distribution_elementwise_grid_stride_kernelIfLi4EZNS0_9templates4cuda20normal_and_transformIN3c104HalfEfPNS_17CUDAGeneratorImplEZZZNS4_13normal_kernelIS9_EEvRKNS_10TensorBaseEddT_ENKUlvE_clEvENKUlvE1_clEvEUlfE_EEvRNS_18TensorIteratorBaseET1_T2_EUlP24curandStatePhilox4_32_10E0_ZNS1_27distribution_nullary_kernelIS7_f6float4S9_SO_SH_EEvSJ_SL_RKT3_T4_EUlifE0_EEvlNS_15PhiloxCudaStateESK_SL_,"a",@progbits
	.sectionflags	@""
	.align	4
.nv.constant0._ZN2at6native54_GLOBAL__N__3a6f1fcb_21_DistributionNormal_cu_0c5b6e8543distribution_elementwise_grid_stride_kernelIfLi4EZNS0_9templates4cuda20normal_and_transformIN3c104HalfEfPNS_17CUDAGeneratorImplEZZZNS4_13normal_kernelIS9_EEvRKNS_10TensorBaseEddT_ENKUlvE_clEvENKUlvE1_clEvEUlfE_EEvRNS_18TensorIteratorBaseET1_T2_EUlP24curandStatePhilox4_32_10E0_ZNS1_27distribution_nullary_kernelIS7_f6float4S9_SO_SH_EEvSJ_SL_RKT3_T4_EUlifE0_EEvlNS_15PhiloxCudaStateESK_SL_:
	.zero		1360


//--------------------- .nv.constant0._ZN2at6native54_GLOBAL__N__3a6f1fcb_21_DistributionNormal_cu_0c5b6e8543distribution_elementwise_grid_stride_kernelIfLi4EZNS0_9templates4cuda20normal_and_transformIN3c104HalfEfPNS_17CUDAGeneratorImplEZZZNS4_13normal_kernelIS9_EEvRKNS_10TensorBaseEddT_ENKUlvE_clEvENKUlvE1_clEvEUlfE_EEvRNS_18TensorIteratorBaseET1_T2_EUlP24curandStatePhilox4_32_10E0_ZNS1_27distribution_nullary_kernelIS7_f6float4S9_SO_SH_EEvSJ_SL_RKT3_T4_EUlifE_EEvlNS_15PhiloxCudaStateESK_SL_ --------------------------
	.section	.nv.constant0._ZN2at6native54_GLOBAL__N__3a6f1fcb_21_DistributionNormal_cu_0c5b6e8543distribution_elementwise_grid_stride_kernelIfLi4EZNS0_9templates4cuda20normal_and_transformIN3c104HalfEfPNS_17CUDAGeneratorImplEZZZNS4_13normal_kernelIS9_EEvRKNS_10TensorBaseEddT_ENKUlvE_clEvENKUlvE1_clEvEUlfE_EEvRNS_18TensorIteratorBaseET1_T2_EUlP24curandStatePhilox4_32_10E0_ZNS1_27distribution_nullary_kernelIS7_f6float4S9_SO_SH_EEvSJ_SL_RKT3_T4_EUlifE_EEvlNS_15PhiloxCudaStateESK_SL_,"a",@progbits
	.sectionflags	@""
	.align	4
.nv.constant0._ZN2at6native54_GLOBAL__N__3a6f1fcb_21_DistributionNormal_cu_0c5b6e8543distribution_elementwise_grid_stride_kernelIfLi4EZNS0_9templates4cuda20normal_and_transformIN3c104HalfEfPNS_17CUDAGeneratorImplEZZZNS4_13normal_kernelIS9_EEvRKNS_10TensorBaseEddT_ENKUlvE_clEvENKUlvE1_clEvEUlfE_EEvRNS_18TensorIteratorBaseET1_T2_EUlP24curandStatePhilox4_32_10E0_ZNS1_27distribution_nullary_kernelIS7_f6float4S9_SO_SH_EEvSJ_SL_RKT3_T4_EUlifE_EEvlNS_15PhiloxCudaStateESK_SL_:
	.zero		960


//--------------------- .nv.constant0._ZN2at6native54_GLOBAL__N__3a6f1fcb_21_DistributionNormal_cu_0c5b6e8543distribution_elementwise_grid_stride_kernelIfLi4EZNS0_9templates4cuda20normal_and_transformIN3c104HalfEfPNS_17CUDAGeneratorImplEZZZNS4_13normal_kernelIS9_EEvRKNS_10TensorBaseEddT_ENKUlvE_clEvENKUlvE1_clEvEUlfE_EEvRNS_18TensorIteratorBaseET1_T2_EUlP24curandStatePhilox4_32_10E_ZNS1_27distribution_nullary_kernelIS7_f7double2S9_SO_SH_EEvSJ_SL_RKT3_T4_EUlifE0_EEvlNS_15PhiloxCudaStateESK_SL_ --------------------------
	.section	.nv.constant0._ZN2at6native54_GLOBAL__N__3a6f1fcb_21_DistributionNormal_cu_0c5b6e8543distribution_elementwise_grid_stride_kernelIfLi4EZNS0_9templates4cuda20normal_and_transformIN3c104HalfEfPNS_17CUDAGeneratorImplEZZZNS4_13normal_kernelIS9_EEvRKNS_10TensorBaseEddT_ENKUlvE_clEvENKUlvE1_clEvEUlfE_EEvRNS_18TensorIteratorBaseET1_T2_EUlP24curandStatePhilox4_32_10E_ZNS1_27distribution_nullary_kernelIS7_f7double2S9_SO_SH_EEvSJ_SL_RKT3_T4_EUlifE0_EEvlNS_15PhiloxCudaStateESK_SL_,"a",@progbits
	.sectionflags	@""
	.align	4
.nv.constant0._ZN2at6native54_GLOBAL__N__3a6f1fcb_21_DistributionNormal_cu_0c5b6e8543distribution_elementwise_grid_stride_kernelIfLi4EZNS0_9templates4cuda20normal_and_transformIN3c104HalfEfPNS_17CUDAGeneratorImplEZZZNS4_13normal_kernelIS9_EEvRKNS_10TensorBaseEddT_ENKUlvE_clEvENKUlvE1_clEvEUlfE_EEvRNS_18TensorIteratorBaseET1_T2_EUlP24curandStatePhilox4_32_10E_ZNS1_27distribution_nullary_kernelIS7_f7double2S9_SO_SH_EEvSJ_SL_RKT3_T4_EUlifE0_EEvlNS_15PhiloxCudaStateESK_SL_:
	.zero		1360


//--------------------- .nv.constant0._ZN2at6native54_GLOBAL__N__3a6f1fcb_21_DistributionNormal_cu_0c5b6e8543distribution_elementwise_grid_stride_kernelIfLi4EZNS0_9templates4cuda20normal_and_transformIN3c104HalfEfPNS_17CUDAGeneratorImplEZZZNS4_13normal_kernelIS9_EEvRKNS_10TensorBaseEddT_ENKUlvE_clEvENKUlvE1_clEvEUlfE_EEvRNS_18TensorIteratorBaseET1_T2_EUlP24curandStatePhilox4_32_10E_ZNS1_27distribution_nullary_kernelIS7_f7double2S9_SO_SH_EEvSJ_SL_RKT3_T4_EUlifE_EEvlNS_15PhiloxCudaStateESK_SL_ --------------------------
	.section	.nv.constant0._ZN2at6native54_GLOBAL__N__3a6f1fcb_21_DistributionNormal_cu_0c5b6e8543distribution_elementwise_grid_stride_kernelIfLi4EZNS0_9templates4cuda20normal_and_transformIN3c104HalfEfPNS_17CUDAGeneratorImplEZZZNS4_13normal_kernelIS9_EEvRKNS_10TensorBaseEddT_ENKUlvE_clEvENKUlvE1_clEvEUlfE_EEvRNS_18TensorIteratorBaseET1_T2_EUlP24curandStatePhilox4_32_10E_ZNS1_27distribution_nullary_kernelIS7_f7double2S9_SO_SH_EEvSJ_SL_RKT3_T4_EUlifE_EEvlNS_15PhiloxCudaStateESK_SL_,"a",@progbits
	.sectionflags	@""
	.align	4
.nv.constant0._ZN2at6native54_GLOBAL__N__3a6f1fcb_21_DistributionNormal_cu_0c5b6e8543distribution_elementwise_grid_stride_kernelIfLi4EZNS0_9templates4cuda20normal_and_transformIN3c104HalfEfPNS_17CUDAGeneratorImplEZZZNS4_13normal_kernelIS9_EEvRKNS_10TensorBaseEddT_ENKUlvE_clEvENKUlvE1_clEvEUlfE_EEvRNS_18TensorIteratorBaseET1_T2_EUlP24curandStatePhilox4_32_10E_ZNS1_27distribution_nullary_kernelIS7_f7double2S9_SO_SH_EEvSJ_SL_RKT3_T4_EUlifE_EEvlNS_15PhiloxCudaStateESK_SL_:
	.zero		960


//--------------------- .nv.constant0._ZN2at6native54_GLOBAL__N__3a6f1fcb_21_DistributionNormal_cu_0c5b6e8543distribution_elementwise_grid_stride_kernelIfLi4EZNS0_9templates4cuda20normal_and_transformIffPNS_17CUDAGeneratorImplEZZZNS4_13normal_kernelIS7_EEvRKNS_10TensorBaseEddT_ENKUlvE_clEvENKUlvE0_clEvEUlfE_EEvRNS_18TensorIteratorBaseET1_T2_EUlP24curandStatePhilox4_32_10E0_ZNS1_27distribution_nullary_kernelIff6float4S7_SM_SF_EEvSH_SJ_RKT3_T4_EUlifE0_EEvlNS_15PhiloxCudaStateESI_SJ_ --------------------------
	.section	.nv.constant0._ZN2at6native54_GLOBAL__N__3a6f1fcb_21_DistributionNormal_cu_0c5b6e8543distribution_elementwise_grid_stride_kernelIfLi4EZNS0_9templates4cuda20normal_and_transformIffPNS_17CUDAGeneratorImplEZZZNS4_13normal_kernelIS7_EEvRKNS_10TensorBaseEddT_ENKUlvE_clEvENKUlvE0_clEvEUlfE_EEvRNS_18TensorIteratorBaseET1_T2_EUlP24curandStatePhilox4_32_10E0_ZNS1_27distribution_nullary_kernelIff6float4S7_SM_SF_EEvSH_SJ_RKT3_T4_EUlifE0_EEvlNS_15PhiloxCudaStateESI_SJ_,"a",@progbits
	.sectionflags	@""
	.align	4
.nv.constant0._ZN2at6native54_GLOBAL__N__3a6f1fcb_21_DistributionNormal_cu_0c5b6e8543distribution_elementwise_grid_stride_kernelIfLi4EZNS0_9templates4cuda20normal_and_transformIffPNS_17CUDAGeneratorImplEZZZNS4_13normal_kernelIS7_EEvRKNS_10TensorBaseEddT_ENKUlvE_clEvENKUlvE0_clEvEUlfE_EEvRNS_18TensorIteratorBaseET1_T2_EUlP24curandStatePhilox4_32_10E0_ZNS1_27distribution_nullary_kernelIff6float4S7_SM_SF_EEvSH_SJ_RKT3_T4_EUlifE0_EEvlNS_15PhiloxCudaStateESI_SJ_:
	.zero		1360


//--------------------- .nv.constant0._ZN2at6native54_GLOBAL__N__3a6f1fcb_21_DistributionNormal_cu_0c5b6e8543distribution_elementwise_grid_stride_kernelIfLi4EZNS0_9templates4cuda20normal_and_transformIffPNS_17CUDAGeneratorImplEZZZNS4_13normal_kernelIS7_EEvRKNS_10TensorBaseEddT_ENKUlvE_clEvENKUlvE0_clEvEUlfE_EEvRNS_18TensorIteratorBaseET1_T2_EUlP24curandStatePhilox4_32_10E0_ZNS1_27distribution_nullary_kernelIff6float4S7_SM_SF_EEvSH_SJ_RKT3_T4_EUlifE_EEvlNS_15PhiloxCudaStateESI_SJ_ --------------------------
	.section	.nv.constant0._ZN2at6native54_GLOBAL__N__3a6f1fcb_21_DistributionNormal_cu_0c5b6e8543distribution_elementwise_grid_stride_kernelIfLi4EZNS0_9templates4cuda20normal_and_transformIffPNS_17CUDAGeneratorImplEZZZNS4_13normal_kernelIS7_EEvRKNS_10TensorBaseEddT_ENKUlvE_clEvENKUlvE0_clEvEUlfE_EEvRNS_18TensorIteratorBaseET1_T2_EUlP24curandStatePhilox4_32_10E0_ZNS1_27distribution_nullary_kernelIff6float4S7_SM_SF_EEvSH_SJ_RKT3_T4_EUlifE_EEvlNS_15PhiloxCudaStateESI_SJ_,"a",@progbits
	.sectionflags	@""
	.align	4
.nv.constant0._ZN2at6native54_GLOBAL__N__3a6f1fcb_21_DistributionNormal_cu_0c5b6e8543distribution_elementwise_grid_stride_kernelIfLi4EZNS0_9templates4cuda20normal_and_transformIffPNS_17CUDAGeneratorImplEZZZNS4_13normal_kernelIS7_EEvRKNS_10TensorBaseEddT_ENKUlvE_clEvENKUlvE0_clEvEUlfE_EEvRNS_18TensorIteratorBaseET1_T2_EUlP24curandStatePhilox4_32_10E0_ZNS1_27distribution_nullary_kernelIff6float4S7_SM_SF_EEvSH_SJ_RKT3_T4_EUlifE_EEvlNS_15PhiloxCudaStateESI_SJ_:
	.zero		960


//--------------------- .nv.constant0._ZN2at6native54_GLOBAL__N__3a6f1fcb_21_DistributionNormal_cu_0c5b6e8543distribution_elementwise_grid_stride_kernelIfLi4EZNS0_9templates4cuda20normal_and_transformIffPNS_17CUDAGeneratorImplEZZZNS4_13normal_kernelIS7_EEvRKNS_10TensorBaseEddT_ENKUlvE_clEvENKUlvE0_clEvEUlfE_EEvRNS_18TensorIteratorBaseET1_T2_EUlP24curandStatePhilox4_32_10E_ZNS1_27distribution_nullary_kernelIff7double2S7_SM_SF_EEvSH_SJ_RKT3_T4_EUlifE0_EEvlNS_15PhiloxCudaStateESI_SJ_ --------------------------
	.section	.nv.constant0._ZN2at6native54_GLOBAL__N__3a6f1fcb_21_DistributionNormal_cu_0c5b6e8543distribution_elementwise_grid_stride_kernelIfLi4EZNS0_9templates4cuda20normal_and_transformIffPNS_17CUDAGeneratorImplEZZZNS4_13normal_kernelIS7_EEvRKNS_10TensorBaseEddT_ENKUlvE_clEvENKUlvE0_clEvEUlfE_EEvRNS_18TensorIteratorBaseET1_T2_EUlP24curandStatePhilox4_32_10E_ZNS1_27distribution_nullary_kernelIff7double2S7_SM_SF_EEvSH_SJ_RKT3_T4_EUlifE0_EEvlNS_15PhiloxCudaStateESI_SJ_,"a",@progbits
	.sectionflags	@""
	.align	4
.nv.constant0._ZN2at6native54_GLOBAL__N__3a6f1fcb_21_DistributionNormal_cu_0c5b6e8543distribution_elementwise_grid_stride_kernelIfLi4EZNS0_9templates4cuda20normal_and_transformIffPNS_17CUDAGeneratorImplEZZZNS4_13normal_kernelIS7_EEvRKNS_10TensorBaseEddT_ENKUlvE_clEvENKUlvE0_clEvEUlfE_EEvRNS_18TensorIteratorBaseET1_T2_EUlP24curandStatePhilox4_32_10E_ZNS1_27distribution_nullary_kernelIff7double2S7_SM_SF_EEvSH_SJ_RKT3_T4_EUlifE0_EEvlNS_15PhiloxCudaStateESI_SJ_:
	.zero		1360


//--------------------- .nv.constant0._ZN2at6native54_GLOBAL__N__3a6f1fcb_21_DistributionNormal_cu_0c5b6e8543distribution_elementwise_grid_stride_kernelIfLi4EZNS0_9templates4cuda20normal_and_transformIffPNS_17CUDAGeneratorImplEZZZNS4_13normal_kernelIS7_EEvRKNS_10TensorBaseEddT_ENKUlvE_clEvENKUlvE0_clEvEUlfE_EEvRNS_18TensorIteratorBaseET1_T2_EUlP24curandStatePhilox4_32_10E_ZNS1_27distribution_nullary_kernelIff7double2S7_SM_SF_EEvSH_SJ_RKT3_T4_EUlifE_EEvlNS_15PhiloxCudaStateESI_SJ_ --------------------------
	.section	.nv.constant0._ZN2at6native54_GLOBAL__N__3a6f1fcb_21_DistributionNormal_cu_0c5b6e8543distribution_elementwise_grid_stride_kernelIfLi4EZNS0_9templates4cuda20normal_and_transformIffPNS_17CUDAGeneratorImplEZZZNS4_13normal_kernelIS7_EEvRKNS_10TensorBaseEddT_ENKUlvE_clEvENKUlvE0_clEvEUlfE_EEvRNS_18TensorIteratorBaseET1_T2_EUlP24curandStatePhilox4_32_10E_ZNS1_27distribution_nullary_kernelIff7double2S7_SM_SF_EEvSH_SJ_RKT3_T4_EUlifE_EEvlNS_15PhiloxCudaStateESI_SJ_,"a",@progbits
	.sectionflags	@""
	.align	4
.nv.constant0._ZN2at6native54_GLOBAL__N__3a6f1fcb_21_DistributionNormal_cu_0c5b6e8543distribution_elementwise_grid_stride_kernelIfLi4EZNS0_9templates4cuda20normal_and_transformIffPNS_17CUDAGeneratorImplEZZZNS4_13normal_kernelIS7_EEvRKNS_10TensorBaseEddT_ENKUlvE_clEvENKUlvE0_clEvEUlfE_EEvRNS_18TensorIteratorBaseET1_T2_EUlP24curandStatePhilox4_32_10E_ZNS1_27distribution_nullary_kernelIff7double2S7_SM_SF_EEvSH_SJ_RKT3_T4_EUlifE_EEvlNS_15PhiloxCudaStateESI_SJ_:
	.zero		960


//--------------------- .nv.constant0._ZN2at6native54_GLOBAL__N__3a6f1fcb_21_DistributionNormal_cu_0c5b6e8543distribution_elementwise_grid_stride_kernelIdLi2EZNS0_9templates4cuda20normal_and_transformIddPNS_17CUDAGeneratorImplEZZZNS4_13normal_kernelIS7_EEvRKNS_10TensorBaseEddT_ENKUlvE_clEvENKUlvE_clEvEUldE_EEvRNS_18TensorIteratorBaseET1_T2_EUlP24curandStatePhilox4_32_10E0_ZNS1_27distribution_nullary_kernelIdd6float4S7_SM_SF_EEvSH_SJ_RKT3_T4_EUlidE0_EEvlNS_15PhiloxCudaStateESI_SJ_ --------------------------
	.section	.nv.constant0._ZN2at6native54_GLOBAL__N__3a6f1fcb_21_DistributionNormal_cu_0c5b6e8543distribution_elementwise_grid_stride_kernelIdLi2EZNS0_9templates4cuda20normal_and_transformIddPNS_17CUDAGeneratorImplEZZZNS4_13normal_kernelIS7_EEvRKNS_10TensorBaseEddT_ENKUlvE_clEvENKUlvE_clEvEUldE_EEvRNS_18TensorIteratorBaseET1_T2_EUlP24curandStatePhilox4_32_10E0_ZNS1_27distribution_nullary_kernelIdd6float4S7_SM_SF_EEvSH_SJ_RKT3_T4_EUlidE0_EEvlNS_15PhiloxCudaStateESI_SJ_,"a",@progbits
	.sectionflags	@""
	.align	4
.nv.constant0._ZN2at6native54_GLOBAL__N__3a6f1fcb_21_DistributionNormal_cu_0c5b6e8543distribution_elementwise_grid_stride_kernelIdLi2EZNS0_9templates4cuda20normal_and_transformIddPNS_17CUDAGeneratorImplEZZZNS4_13normal_kernelIS7_EEvRKNS_10TensorBaseEddT_ENKUlvE_clEvENKUlvE_clEvEUldE_EEvRNS_18TensorIteratorBaseET1_T2_EUlP24curandStatePhilox4_32_10E0_ZNS1_27distribution_nullary_kernelIdd6float4S7_SM_SF_EEvSH_SJ_RKT3_T4_EUlidE0_EEvlNS_15PhiloxCudaStateESI_SJ_:
	.zero		1368


//--------------------- .nv.constant0._ZN2at6native54_GLOBAL__N__3a6f1fcb_21_DistributionNormal_cu_0c5b6e8543distribution_elementwise_grid_stride_kernelIdLi2EZNS0_9templates4cuda20normal_and_transformIddPNS_17CUDAGeneratorImplEZZZNS4_13normal_kernelIS7_EEvRKNS_10TensorBaseEddT_ENKUlvE_clEvENKUlvE_clEvEUldE_EEvRNS_18TensorIteratorBaseET1_T2_EUlP24curandStatePhilox4_32_10E0_ZNS1_27distribution_nullary_kernelIdd6float4S7_SM_SF_EEvSH_SJ_RKT3_T4_EUlidE_EEvlNS_15PhiloxCudaStateESI_SJ_ --------------------------
	.section	.nv.constant0._ZN2at6native54_GLOBAL__N__3a6f1fcb_21_DistributionNormal_cu_0c5b6e8543distribution_elementwise_grid_stride_kernelIdLi2EZNS0_9templates4cuda20normal_and_transformIddPNS_17CUDAGeneratorImplEZZZNS4_13normal_kernelIS7_EEvRKNS_10TensorBaseEddT_ENKUlvE_clEvENKUlvE_clEvEUldE_EEvRNS_18TensorIteratorBaseET1_T2_EUlP24curandStatePhilox4_32_10E0_ZNS1_27distribution_nullary_kernelIdd6float4S7_SM_SF_EEvSH_SJ_RKT3_T4_EUlidE_EEvlNS_15PhiloxCudaStateESI_SJ_,"a",@progbits
	.sectionflags	@""
	.align	4
.nv.constant0._ZN2at6native54_GLOBAL__N__3a6f1fcb_21_DistributionNormal_cu_0c5b6e8543distribution_elementwise_grid_stride_kernelIdLi2EZNS0_9templates4cuda20normal_and_transformIddPNS_17CUDAGeneratorImplEZZZNS4_13normal_kernelIS7_EEvRKNS_10TensorBaseEddT_ENKUlvE_clEvENKUlvE_clEvEUldE_EEvRNS_18TensorIteratorBaseET1_T2_EUlP24curandStatePhilox4_32_10E0_ZNS1_27distribution_nullary_kernelIdd6float4S7_SM_SF_EEvSH_SJ_RKT3_T4_EUlidE_EEvlNS_15PhiloxCudaStateESI_SJ_:
	.zero		968


//--------------------- .nv.constant0._ZN2at6native54_GLOBAL__N__3a6f1fcb_21_DistributionNormal_cu_0c5b6e8543distribution_elementwise_grid_stride_kernelIdLi2EZNS0_9templates4cuda20normal_and_transformIddPNS_17CUDAGeneratorImplEZZZNS4_13normal_kernelIS7_EEvRKNS_10TensorBaseEddT_ENKUlvE_clEvENKUlvE_clEvEUldE_EEvRNS_18TensorIteratorBaseET1_T2_EUlP24curandStatePhilox4_32_10E_ZNS1_27distribution_nullary_kernelIdd7double2S7_SM_SF_EEvSH_SJ_RKT3_T4_EUlidE0_EEvlNS_15PhiloxCudaStateESI_SJ_ --------------------------
	.section	.nv.constant0._ZN2at6native54_GLOBAL__N__3a6f1fcb_21_DistributionNormal_cu_0c5b6e8543distribution_elementwise_grid_stride_kernelIdLi2EZNS0_9templates4cuda20normal_and_transformIddPNS_17CUDAGeneratorImplEZZZNS4_13normal_kernelIS7_EEvRKNS_10TensorBaseEddT_ENKUlvE_clEvENKUlvE_clEvEUldE_EEvRNS_18TensorIteratorBaseET1_T2_EUlP24curandStatePhilox4_32_10E_ZNS1_27distribution_nullary_kernelIdd7double2S7_SM_SF_EEvSH_SJ_RKT3_T4_EUlidE0_EEvlNS_15PhiloxCudaStateESI_SJ_,"a",@progbits
	.sectionflags	@""
	.align	4
.nv.constant0._ZN2at6native54_GLOBAL__N__3a6f1fcb_21_DistributionNormal_cu_0c5b6e8543distribution_elementwise_grid_stride_kernelIdLi2EZNS0_9templates4cuda20normal_and_transformIddPNS_17CUDAGeneratorImplEZZZNS4_13normal_kernelIS7_EEvRKNS_10TensorBaseEddT_ENKUlvE_clEvENKUlvE_clEvEUldE_EEvRNS_18TensorIteratorBaseET1_T2_EUlP24curandStatePhilox4_32_10E_ZNS1_27distribution_nullary_kernelIdd7double2S7_SM_SF_EEvSH_SJ_RKT3_T4_EUlidE0_EEvlNS_15PhiloxCudaStateESI_SJ_:
	.zero		1368


//--------------------- .nv.constant0._ZN2at6native54_GLOBAL__N__3a6f1fcb_21_DistributionNormal_cu_0c5b6e8543distribution_elementwise_grid_stride_kernelIdLi2EZNS0_9templates4cuda20normal_and_transformIddPNS_17CUDAGeneratorImplEZZZNS4_13normal_kernelIS7_EEvRKNS_10TensorBaseEddT_ENKUlvE_clEvENKUlvE_clEvEUldE_EEvRNS_18TensorIteratorBaseET1_T2_EUlP24curandStatePhilox4_32_10E_ZNS1_27distribution_nullary_kernelIdd7double2S7_SM_SF_EEvSH_SJ_RKT3_T4_EUlidE_EEvlNS_15PhiloxCudaStateESI_SJ_ --------------------------
	.section	.nv.constant0._ZN2at6native54_GLOBAL__N__3a6f1fcb_21_DistributionNormal_cu_0c5b6e8543distribution_elementwise_grid_stride_kernelIdLi2EZNS0_9templates4cuda20normal_and_transformIddPNS_17CUDAGeneratorImplEZZZNS4_13normal_kernelIS7_EEvRKNS_10TensorBaseEddT_ENKUlvE_clEvENKUlvE_clEvEUldE_EEvRNS_18TensorIteratorBaseET1_T2_EUlP24curandStatePhilox4_32_10E_ZNS1_27distribution_nullary_kernelIdd7double2S7_SM_SF_EEvSH_SJ_RKT3_T4_EUlidE_EEvlNS_15PhiloxCudaStateESI_SJ_,"a",@progbits
	.sectionflags	@""
	.align	4
.nv.constant0._ZN2at6native54_GLOBAL__N__3a6f1fcb_21_DistributionNormal_cu_0c5b6e8543distribution_elementwise_grid_stride_kernelIdLi2EZNS0_9templates4cuda20normal_and_transformIddPNS_17CUDAGeneratorImplEZZZNS4_13normal_kernelIS7_EEvRKNS_10TensorBaseEddT_ENKUlvE_clEvENKUlvE_clEvEUldE_EEvRNS_18TensorIteratorBaseET1_T2_EUlP24curandStatePhilox4_32_10E_ZNS1_27distribution_nullary_kernelIdd7double2S7_SM_SF_EEvSH_SJ_RKT3_T4_EUlidE_EEvlNS_15PhiloxCudaStateESI_SJ_:
	.zero		968


//--------------------- SYMBOLS --------------------------

	.type		.nv.reservedSmem.offset0,@object
	.size		.nv.reservedSmem.offset0,0x4
